//
// Generated by NVIDIA NVVM Compiler
//
// Compiler Build ID: CL-36424714
// Cuda compilation tools, release 13.0, V13.0.88
// Based on NVVM 20.0.0
//

.version 9.0
.target sm_100
.address_size 64

	// .globl	_Z18init_random_scaledPfifm
.global .align 4 .b8 precalc_xorwow_matrix[102400];
.global .align 4 .b8 precalc_xorwow_offset_matrix[102400];
.global .align 4 .b8 mrg32k3aM1[2304];
.global .align 4 .b8 mrg32k3aM2[2304];
.global .align 4 .b8 mrg32k3aM1SubSeq[2016];
.global .align 4 .b8 mrg32k3aM2SubSeq[2016];
.global .align 4 .b8 mrg32k3aM1Seq[2304];
.global .align 4 .b8 mrg32k3aM2Seq[2304];
.const .align 8 .b8 __cr_lgamma_table[72];

.visible .entry _Z18init_random_scaledPfifm(
	.param .u64 .ptr .align 1 _Z18init_random_scaledPfifm_param_0,
	.param .u32 _Z18init_random_scaledPfifm_param_1,
	.param .f32 _Z18init_random_scaledPfifm_param_2,
	.param .u64 _Z18init_random_scaledPfifm_param_3
)
{
	.local .align 8 .b8 	__local_depot0[48];
	.reg .b64 	%SP;
	.reg .b64 	%SPL;
	.reg .pred 	%p<64>;
	.reg .b32 	%r<1199>;
	.reg .b32 	%f<6>;
	.reg .b64 	%rd<28>;

	mov.u64 	%SPL, __local_depot0;
	ld.param.u64 	%rd10, [_Z18init_random_scaledPfifm_param_0];
	ld.param.u32 	%r541, [_Z18init_random_scaledPfifm_param_1];
	ld.param.f32 	%f1, [_Z18init_random_scaledPfifm_param_2];
	ld.param.u64 	%rd11, [_Z18init_random_scaledPfifm_param_3];
	mov.u32 	%r542, %ctaid.x;
	mov.u32 	%r543, %ntid.x;
	mov.u32 	%r544, %tid.x;
	mad.lo.s32 	%r1, %r542, %r543, %r544;
	setp.ge.s32 	%p1, %r1, %r541;
	@%p1 bra 	$L__BB0_117;
	add.u64 	%rd1, %SPL, 0;
	cvt.s64.s32 	%rd2, %r1;
	cvt.u32.u64 	%r545, %rd11;
	xor.b32  	%r546, %r545, -1429050551;
	mul.lo.s32 	%r547, %r546, 1099087573;
	{ .reg .b32 tmp; mov.b64 {tmp, %r548}, %rd11; }
	xor.b32  	%r549, %r548, -136515619;
	mul.lo.s32 	%r550, %r549, -1703105765;
	add.s32 	%r551, %r547, %r550;
	add.s32 	%r2, %r551, 6615241;
	add.s32 	%r935, %r547, 123456789;
	st.local.v2.u32 	[%rd1], {%r2, %r935};
	xor.b32  	%r552, %r547, 362436069;
	add.s32 	%r553, %r550, 521288629;
	st.local.v2.u32 	[%rd1+8], {%r552, %r553};
	xor.b32  	%r554, %r550, 88675123;
	add.s32 	%r931, %r547, 5783321;
	st.local.v2.u32 	[%rd1+16], {%r554, %r931};
	setp.eq.s32 	%p2, %r1, 0;
	@%p2 bra 	$L__BB0_116;
	mov.b32 	%r918, 0;
	mov.u64 	%rd27, %rd2;
$L__BB0_3:
	mov.u64 	%rd3, %rd27;
	and.b64  	%rd4, %rd3, 3;
	setp.eq.s64 	%p3, %rd4, 0;
	@%p3 bra 	$L__BB0_115;
	mul.wide.u32 	%rd13, %r918, 3200;
	mov.u64 	%rd14, precalc_xorwow_matrix;
	add.s64 	%rd5, %rd14, %rd13;
	mov.b32 	%r931, 0;
	mov.u32 	%r932, %r931;
	mov.u32 	%r933, %r931;
	mov.u32 	%r934, %r931;
	mov.u32 	%r935, %r931;
	mov.u32 	%r924, %r931;
$L__BB0_5:
	mul.wide.u32 	%rd15, %r924, 4;
	add.s64 	%rd16, %rd1, %rd15;
	ld.local.u32 	%r14, [%rd16+4];
	shl.b32 	%r15, %r924, 5;
	mov.b32 	%r930, 0;
$L__BB0_6:
	.pragma "nounroll";
	shr.u32 	%r558, %r14, %r930;
	and.b32  	%r559, %r558, 1;
	setp.eq.b32 	%p4, %r559, 1;
	not.pred 	%p5, %p4;
	add.s32 	%r560, %r15, %r930;
	mul.lo.s32 	%r561, %r560, 5;
	mul.wide.u32 	%rd17, %r561, 4;
	add.s64 	%rd6, %rd5, %rd17;
	@%p5 bra 	$L__BB0_8;
	ld.global.u32 	%r562, [%rd6];
	xor.b32  	%r935, %r935, %r562;
	ld.global.u32 	%r563, [%rd6+4];
	xor.b32  	%r934, %r934, %r563;
	ld.global.u32 	%r564, [%rd6+8];
	xor.b32  	%r933, %r933, %r564;
	ld.global.u32 	%r565, [%rd6+12];
	xor.b32  	%r932, %r932, %r565;
	ld.global.u32 	%r566, [%rd6+16];
	xor.b32  	%r931, %r931, %r566;
$L__BB0_8:
	and.b32  	%r568, %r558, 2;
	setp.eq.s32 	%p6, %r568, 0;
	@%p6 bra 	$L__BB0_10;
	ld.global.u32 	%r569, [%rd6+20];
	xor.b32  	%r935, %r935, %r569;
	ld.global.u32 	%r570, [%rd6+24];
	xor.b32  	%r934, %r934, %r570;
	ld.global.u32 	%r571, [%rd6+28];
	xor.b32  	%r933, %r933, %r571;
	ld.global.u32 	%r572, [%rd6+32];
	xor.b32  	%r932, %r932, %r572;
	ld.global.u32 	%r573, [%rd6+36];
	xor.b32  	%r931, %r931, %r573;
$L__BB0_10:
	and.b32  	%r575, %r558, 4;
	setp.eq.s32 	%p7, %r575, 0;
	@%p7 bra 	$L__BB0_12;
	ld.global.u32 	%r576, [%rd6+40];
	xor.b32  	%r935, %r935, %r576;
	ld.global.u32 	%r577, [%rd6+44];
	xor.b32  	%r934, %r934, %r577;
	ld.global.u32 	%r578, [%rd6+48];
	xor.b32  	%r933, %r933, %r578;
	ld.global.u32 	%r579, [%rd6+52];
	xor.b32  	%r932, %r932, %r579;
	ld.global.u32 	%r580, [%rd6+56];
	xor.b32  	%r931, %r931, %r580;
$L__BB0_12:
	and.b32  	%r582, %r558, 8;
	setp.eq.s32 	%p8, %r582, 0;
	@%p8 bra 	$L__BB0_14;
	ld.global.u32 	%r583, [%rd6+60];
	xor.b32  	%r935, %r935, %r583;
	ld.global.u32 	%r584, [%rd6+64];
	xor.b32  	%r934, %r934, %r584;
	ld.global.u32 	%r585, [%rd6+68];
	xor.b32  	%r933, %r933, %r585;
	ld.global.u32 	%r586, [%rd6+72];
	xor.b32  	%r932, %r932, %r586;
	ld.global.u32 	%r587, [%rd6+76];
	xor.b32  	%r931, %r931, %r587;
$L__BB0_14:
	and.b32  	%r589, %r558, 16;
	setp.eq.s32 	%p9, %r589, 0;
	@%p9 bra 	$L__BB0_16;
	ld.global.u32 	%r590, [%rd6+80];
	xor.b32  	%r935, %r935, %r590;
	ld.global.u32 	%r591, [%rd6+84];
	xor.b32  	%r934, %r934, %r591;
	ld.global.u32 	%r592, [%rd6+88];
	xor.b32  	%r933, %r933, %r592;
	ld.global.u32 	%r593, [%rd6+92];
	xor.b32  	%r932, %r932, %r593;
	ld.global.u32 	%r594, [%rd6+96];
	xor.b32  	%r931, %r931, %r594;
$L__BB0_16:
	and.b32  	%r596, %r558, 32;
	setp.eq.s32 	%p10, %r596, 0;
	@%p10 bra 	$L__BB0_18;
	ld.global.u32 	%r597, [%rd6+100];
	xor.b32  	%r935, %r935, %r597;
	ld.global.u32 	%r598, [%rd6+104];
	xor.b32  	%r934, %r934, %r598;
	ld.global.u32 	%r599, [%rd6+108];
	xor.b32  	%r933, %r933, %r599;
	ld.global.u32 	%r600, [%rd6+112];
	xor.b32  	%r932, %r932, %r600;
	ld.global.u32 	%r601, [%rd6+116];
	xor.b32  	%r931, %r931, %r601;
$L__BB0_18:
	and.b32  	%r603, %r558, 64;
	setp.eq.s32 	%p11, %r603, 0;
	@%p11 bra 	$L__BB0_20;
	ld.global.u32 	%r604, [%rd6+120];
	xor.b32  	%r935, %r935, %r604;
	ld.global.u32 	%r605, [%rd6+124];
	xor.b32  	%r934, %r934, %r605;
	ld.global.u32 	%r606, [%rd6+128];
	xor.b32  	%r933, %r933, %r606;
	ld.global.u32 	%r607, [%rd6+132];
	xor.b32  	%r932, %r932, %r607;
	ld.global.u32 	%r608, [%rd6+136];
	xor.b32  	%r931, %r931, %r608;
$L__BB0_20:
	and.b32  	%r610, %r558, 128;
	setp.eq.s32 	%p12, %r610, 0;
	@%p12 bra 	$L__BB0_22;
	ld.global.u32 	%r611, [%rd6+140];
	xor.b32  	%r935, %r935, %r611;
	ld.global.u32 	%r612, [%rd6+144];
	xor.b32  	%r934, %r934, %r612;
	ld.global.u32 	%r613, [%rd6+148];
	xor.b32  	%r933, %r933, %r613;
	ld.global.u32 	%r614, [%rd6+152];
	xor.b32  	%r932, %r932, %r614;
	ld.global.u32 	%r615, [%rd6+156];
	xor.b32  	%r931, %r931, %r615;
$L__BB0_22:
	and.b32  	%r617, %r558, 256;
	setp.eq.s32 	%p13, %r617, 0;
	@%p13 bra 	$L__BB0_24;
	ld.global.u32 	%r618, [%rd6+160];
	xor.b32  	%r935, %r935, %r618;
	ld.global.u32 	%r619, [%rd6+164];
	xor.b32  	%r934, %r934, %r619;
	ld.global.u32 	%r620, [%rd6+168];
	xor.b32  	%r933, %r933, %r620;
	ld.global.u32 	%r621, [%rd6+172];
	xor.b32  	%r932, %r932, %r621;
	ld.global.u32 	%r622, [%rd6+176];
	xor.b32  	%r931, %r931, %r622;
$L__BB0_24:
	and.b32  	%r624, %r558, 512;
	setp.eq.s32 	%p14, %r624, 0;
	@%p14 bra 	$L__BB0_26;
	ld.global.u32 	%r625, [%rd6+180];
	xor.b32  	%r935, %r935, %r625;
	ld.global.u32 	%r626, [%rd6+184];
	xor.b32  	%r934, %r934, %r626;
	ld.global.u32 	%r627, [%rd6+188];
	xor.b32  	%r933, %r933, %r627;
	ld.global.u32 	%r628, [%rd6+192];
	xor.b32  	%r932, %r932, %r628;
	ld.global.u32 	%r629, [%rd6+196];
	xor.b32  	%r931, %r931, %r629;
$L__BB0_26:
	and.b32  	%r631, %r558, 1024;
	setp.eq.s32 	%p15, %r631, 0;
	@%p15 bra 	$L__BB0_28;
	ld.global.u32 	%r632, [%rd6+200];
	xor.b32  	%r935, %r935, %r632;
	ld.global.u32 	%r633, [%rd6+204];
	xor.b32  	%r934, %r934, %r633;
	ld.global.u32 	%r634, [%rd6+208];
	xor.b32  	%r933, %r933, %r634;
	ld.global.u32 	%r635, [%rd6+212];
	xor.b32  	%r932, %r932, %r635;
	ld.global.u32 	%r636, [%rd6+216];
	xor.b32  	%r931, %r931, %r636;
$L__BB0_28:
	and.b32  	%r638, %r558, 2048;
	setp.eq.s32 	%p16, %r638, 0;
	@%p16 bra 	$L__BB0_30;
	ld.global.u32 	%r639, [%rd6+220];
	xor.b32  	%r935, %r935, %r639;
	ld.global.u32 	%r640, [%rd6+224];
	xor.b32  	%r934, %r934, %r640;
	ld.global.u32 	%r641, [%rd6+228];
	xor.b32  	%r933, %r933, %r641;
	ld.global.u32 	%r642, [%rd6+232];
	xor.b32  	%r932, %r932, %r642;
	ld.global.u32 	%r643, [%rd6+236];
	xor.b32  	%r931, %r931, %r643;
$L__BB0_30:
	and.b32  	%r645, %r558, 4096;
	setp.eq.s32 	%p17, %r645, 0;
	@%p17 bra 	$L__BB0_32;
	ld.global.u32 	%r646, [%rd6+240];
	xor.b32  	%r935, %r935, %r646;
	ld.global.u32 	%r647, [%rd6+244];
	xor.b32  	%r934, %r934, %r647;
	ld.global.u32 	%r648, [%rd6+248];
	xor.b32  	%r933, %r933, %r648;
	ld.global.u32 	%r649, [%rd6+252];
	xor.b32  	%r932, %r932, %r649;
	ld.global.u32 	%r650, [%rd6+256];
	xor.b32  	%r931, %r931, %r650;
$L__BB0_32:
	and.b32  	%r652, %r558, 8192;
	setp.eq.s32 	%p18, %r652, 0;
	@%p18 bra 	$L__BB0_34;
	ld.global.u32 	%r653, [%rd6+260];
	xor.b32  	%r935, %r935, %r653;
	ld.global.u32 	%r654, [%rd6+264];
	xor.b32  	%r934, %r934, %r654;
	ld.global.u32 	%r655, [%rd6+268];
	xor.b32  	%r933, %r933, %r655;
	ld.global.u32 	%r656, [%rd6+272];
	xor.b32  	%r932, %r932, %r656;
	ld.global.u32 	%r657, [%rd6+276];
	xor.b32  	%r931, %r931, %r657;
$L__BB0_34:
	and.b32  	%r659, %r558, 16384;
	setp.eq.s32 	%p19, %r659, 0;
	@%p19 bra 	$L__BB0_36;
	ld.global.u32 	%r660, [%rd6+280];
	xor.b32  	%r935, %r935, %r660;
	ld.global.u32 	%r661, [%rd6+284];
	xor.b32  	%r934, %r934, %r661;
	ld.global.u32 	%r662, [%rd6+288];
	xor.b32  	%r933, %r933, %r662;
	ld.global.u32 	%r663, [%rd6+292];
	xor.b32  	%r932, %r932, %r663;
	ld.global.u32 	%r664, [%rd6+296];
	xor.b32  	%r931, %r931, %r664;
$L__BB0_36:
	and.b32  	%r666, %r558, 32768;
	setp.eq.s32 	%p20, %r666, 0;
	@%p20 bra 	$L__BB0_38;
	ld.global.u32 	%r667, [%rd6+300];
	xor.b32  	%r935, %r935, %r667;
	ld.global.u32 	%r668, [%rd6+304];
	xor.b32  	%r934, %r934, %r668;
	ld.global.u32 	%r669, [%rd6+308];
	xor.b32  	%r933, %r933, %r669;
	ld.global.u32 	%r670, [%rd6+312];
	xor.b32  	%r932, %r932, %r670;
	ld.global.u32 	%r671, [%rd6+316];
	xor.b32  	%r931, %r931, %r671;
$L__BB0_38:
	add.s32 	%r930, %r930, 16;
	setp.ne.s32 	%p21, %r930, 32;
	@%p21 bra 	$L__BB0_6;
	mad.lo.s32 	%r672, %r924, -31, %r15;
	add.s32 	%r924, %r672, 1;
	setp.ne.s32 	%p22, %r924, 5;
	@%p22 bra 	$L__BB0_5;
	st.local.u32 	[%rd1+4], %r935;
	st.local.v2.u32 	[%rd1+8], {%r934, %r933};
	st.local.v2.u32 	[%rd1+16], {%r932, %r931};
	setp.eq.s64 	%p23, %rd4, 1;
	@%p23 bra 	$L__BB0_115;
	mov.b32 	%r931, 0;
	mov.u32 	%r1024, %r931;
	mov.u32 	%r1025, %r931;
	mov.u32 	%r1026, %r931;
	mov.u32 	%r935, %r931;
	mov.u32 	%r1016, %r931;
$L__BB0_42:
	mul.wide.u32 	%rd18, %r1016, 4;
	add.s64 	%rd19, %rd1, %rd18;
	ld.local.u32 	%r190, [%rd19+4];
	shl.b32 	%r191, %r1016, 5;
	mov.b32 	%r1022, 0;
$L__BB0_43:
	.pragma "nounroll";
	shr.u32 	%r675, %r190, %r1022;
	and.b32  	%r676, %r675, 1;
	setp.eq.b32 	%p24, %r676, 1;
	not.pred 	%p25, %p24;
	add.s32 	%r677, %r191, %r1022;
	mul.lo.s32 	%r678, %r677, 5;
	mul.wide.u32 	%rd20, %r678, 4;
	add.s64 	%rd7, %rd5, %rd20;
	@%p25 bra 	$L__BB0_45;
	ld.global.u32 	%r679, [%rd7];
	xor.b32  	%r935, %r935, %r679;
	ld.global.u32 	%r680, [%rd7+4];
	xor.b32  	%r1026, %r1026, %r680;
	ld.global.u32 	%r681, [%rd7+8];
	xor.b32  	%r1025, %r1025, %r681;
	ld.global.u32 	%r682, [%rd7+12];
	xor.b32  	%r1024, %r1024, %r682;
	ld.global.u32 	%r683, [%rd7+16];
	xor.b32  	%r931, %r931, %r683;
$L__BB0_45:
	and.b32  	%r685, %r675, 2;
	setp.eq.s32 	%p26, %r685, 0;
	@%p26 bra 	$L__BB0_47;
	ld.global.u32 	%r686, [%rd7+20];
	xor.b32  	%r935, %r935, %r686;
	ld.global.u32 	%r687, [%rd7+24];
	xor.b32  	%r1026, %r1026, %r687;
	ld.global.u32 	%r688, [%rd7+28];
	xor.b32  	%r1025, %r1025, %r688;
	ld.global.u32 	%r689, [%rd7+32];
	xor.b32  	%r1024, %r1024, %r689;
	ld.global.u32 	%r690, [%rd7+36];
	xor.b32  	%r931, %r931, %r690;
$L__BB0_47:
	and.b32  	%r692, %r675, 4;
	setp.eq.s32 	%p27, %r692, 0;
	@%p27 bra 	$L__BB0_49;
	ld.global.u32 	%r693, [%rd7+40];
	xor.b32  	%r935, %r935, %r693;
	ld.global.u32 	%r694, [%rd7+44];
	xor.b32  	%r1026, %r1026, %r694;
	ld.global.u32 	%r695, [%rd7+48];
	xor.b32  	%r1025, %r1025, %r695;
	ld.global.u32 	%r696, [%rd7+52];
	xor.b32  	%r1024, %r1024, %r696;
	ld.global.u32 	%r697, [%rd7+56];
	xor.b32  	%r931, %r931, %r697;
$L__BB0_49:
	and.b32  	%r699, %r675, 8;
	setp.eq.s32 	%p28, %r699, 0;
	@%p28 bra 	$L__BB0_51;
	ld.global.u32 	%r700, [%rd7+60];
	xor.b32  	%r935, %r935, %r700;
	ld.global.u32 	%r701, [%rd7+64];
	xor.b32  	%r1026, %r1026, %r701;
	ld.global.u32 	%r702, [%rd7+68];
	xor.b32  	%r1025, %r1025, %r702;
	ld.global.u32 	%r703, [%rd7+72];
	xor.b32  	%r1024, %r1024, %r703;
	ld.global.u32 	%r704, [%rd7+76];
	xor.b32  	%r931, %r931, %r704;
$L__BB0_51:
	and.b32  	%r706, %r675, 16;
	setp.eq.s32 	%p29, %r706, 0;
	@%p29 bra 	$L__BB0_53;
	ld.global.u32 	%r707, [%rd7+80];
	xor.b32  	%r935, %r935, %r707;
	ld.global.u32 	%r708, [%rd7+84];
	xor.b32  	%r1026, %r1026, %r708;
	ld.global.u32 	%r709, [%rd7+88];
	xor.b32  	%r1025, %r1025, %r709;
	ld.global.u32 	%r710, [%rd7+92];
	xor.b32  	%r1024, %r1024, %r710;
	ld.global.u32 	%r711, [%rd7+96];
	xor.b32  	%r931, %r931, %r711;
$L__BB0_53:
	and.b32  	%r713, %r675, 32;
	setp.eq.s32 	%p30, %r713, 0;
	@%p30 bra 	$L__BB0_55;
	ld.global.u32 	%r714, [%rd7+100];
	xor.b32  	%r935, %r935, %r714;
	ld.global.u32 	%r715, [%rd7+104];
	xor.b32  	%r1026, %r1026, %r715;
	ld.global.u32 	%r716, [%rd7+108];
	xor.b32  	%r1025, %r1025, %r716;
	ld.global.u32 	%r717, [%rd7+112];
	xor.b32  	%r1024, %r1024, %r717;
	ld.global.u32 	%r718, [%rd7+116];
	xor.b32  	%r931, %r931, %r718;
$L__BB0_55:
	and.b32  	%r720, %r675, 64;
	setp.eq.s32 	%p31, %r720, 0;
	@%p31 bra 	$L__BB0_57;
	ld.global.u32 	%r721, [%rd7+120];
	xor.b32  	%r935, %r935, %r721;
	ld.global.u32 	%r722, [%rd7+124];
	xor.b32  	%r1026, %r1026, %r722;
	ld.global.u32 	%r723, [%rd7+128];
	xor.b32  	%r1025, %r1025, %r723;
	ld.global.u32 	%r724, [%rd7+132];
	xor.b32  	%r1024, %r1024, %r724;
	ld.global.u32 	%r725, [%rd7+136];
	xor.b32  	%r931, %r931, %r725;
$L__BB0_57:
	and.b32  	%r727, %r675, 128;
	setp.eq.s32 	%p32, %r727, 0;
	@%p32 bra 	$L__BB0_59;
	ld.global.u32 	%r728, [%rd7+140];
	xor.b32  	%r935, %r935, %r728;
	ld.global.u32 	%r729, [%rd7+144];
	xor.b32  	%r1026, %r1026, %r729;
	ld.global.u32 	%r730, [%rd7+148];
	xor.b32  	%r1025, %r1025, %r730;
	ld.global.u32 	%r731, [%rd7+152];
	xor.b32  	%r1024, %r1024, %r731;
	ld.global.u32 	%r732, [%rd7+156];
	xor.b32  	%r931, %r931, %r732;
$L__BB0_59:
	and.b32  	%r734, %r675, 256;
	setp.eq.s32 	%p33, %r734, 0;
	@%p33 bra 	$L__BB0_61;
	ld.global.u32 	%r735, [%rd7+160];
	xor.b32  	%r935, %r935, %r735;
	ld.global.u32 	%r736, [%rd7+164];
	xor.b32  	%r1026, %r1026, %r736;
	ld.global.u32 	%r737, [%rd7+168];
	xor.b32  	%r1025, %r1025, %r737;
	ld.global.u32 	%r738, [%rd7+172];
	xor.b32  	%r1024, %r1024, %r738;
	ld.global.u32 	%r739, [%rd7+176];
	xor.b32  	%r931, %r931, %r739;
$L__BB0_61:
	and.b32  	%r741, %r675, 512;
	setp.eq.s32 	%p34, %r741, 0;
	@%p34 bra 	$L__BB0_63;
	ld.global.u32 	%r742, [%rd7+180];
	xor.b32  	%r935, %r935, %r742;
	ld.global.u32 	%r743, [%rd7+184];
	xor.b32  	%r1026, %r1026, %r743;
	ld.global.u32 	%r744, [%rd7+188];
	xor.b32  	%r1025, %r1025, %r744;
	ld.global.u32 	%r745, [%rd7+192];
	xor.b32  	%r1024, %r1024, %r745;
	ld.global.u32 	%r746, [%rd7+196];
	xor.b32  	%r931, %r931, %r746;
$L__BB0_63:
	and.b32  	%r748, %r675, 1024;
	setp.eq.s32 	%p35, %r748, 0;
	@%p35 bra 	$L__BB0_65;
	ld.global.u32 	%r749, [%rd7+200];
	xor.b32  	%r935, %r935, %r749;
	ld.global.u32 	%r750, [%rd7+204];
	xor.b32  	%r1026, %r1026, %r750;
	ld.global.u32 	%r751, [%rd7+208];
	xor.b32  	%r1025, %r1025, %r751;
	ld.global.u32 	%r752, [%rd7+212];
	xor.b32  	%r1024, %r1024, %r752;
	ld.global.u32 	%r753, [%rd7+216];
	xor.b32  	%r931, %r931, %r753;
$L__BB0_65:
	and.b32  	%r755, %r675, 2048;
	setp.eq.s32 	%p36, %r755, 0;
	@%p36 bra 	$L__BB0_67;
	ld.global.u32 	%r756, [%rd7+220];
	xor.b32  	%r935, %r935, %r756;
	ld.global.u32 	%r757, [%rd7+224];
	xor.b32  	%r1026, %r1026, %r757;
	ld.global.u32 	%r758, [%rd7+228];
	xor.b32  	%r1025, %r1025, %r758;
	ld.global.u32 	%r759, [%rd7+232];
	xor.b32  	%r1024, %r1024, %r759;
	ld.global.u32 	%r760, [%rd7+236];
	xor.b32  	%r931, %r931, %r760;
$L__BB0_67:
	and.b32  	%r762, %r675, 4096;
	setp.eq.s32 	%p37, %r762, 0;
	@%p37 bra 	$L__BB0_69;
	ld.global.u32 	%r763, [%rd7+240];
	xor.b32  	%r935, %r935, %r763;
	ld.global.u32 	%r764, [%rd7+244];
	xor.b32  	%r1026, %r1026, %r764;
	ld.global.u32 	%r765, [%rd7+248];
	xor.b32  	%r1025, %r1025, %r765;
	ld.global.u32 	%r766, [%rd7+252];
	xor.b32  	%r1024, %r1024, %r766;
	ld.global.u32 	%r767, [%rd7+256];
	xor.b32  	%r931, %r931, %r767;
$L__BB0_69:
	and.b32  	%r769, %r675, 8192;
	setp.eq.s32 	%p38, %r769, 0;
	@%p38 bra 	$L__BB0_71;
	ld.global.u32 	%r770, [%rd7+260];
	xor.b32  	%r935, %r935, %r770;
	ld.global.u32 	%r771, [%rd7+264];
	xor.b32  	%r1026, %r1026, %r771;
	ld.global.u32 	%r772, [%rd7+268];
	xor.b32  	%r1025, %r1025, %r772;
	ld.global.u32 	%r773, [%rd7+272];
	xor.b32  	%r1024, %r1024, %r773;
	ld.global.u32 	%r774, [%rd7+276];
	xor.b32  	%r931, %r931, %r774;
$L__BB0_71:
	and.b32  	%r776, %r675, 16384;
	setp.eq.s32 	%p39, %r776, 0;
	@%p39 bra 	$L__BB0_73;
	ld.global.u32 	%r777, [%rd7+280];
	xor.b32  	%r935, %r935, %r777;
	ld.global.u32 	%r778, [%rd7+284];
	xor.b32  	%r1026, %r1026, %r778;
	ld.global.u32 	%r779, [%rd7+288];
	xor.b32  	%r1025, %r1025, %r779;
	ld.global.u32 	%r780, [%rd7+292];
	xor.b32  	%r1024, %r1024, %r780;
	ld.global.u32 	%r781, [%rd7+296];
	xor.b32  	%r931, %r931, %r781;
$L__BB0_73:
	and.b32  	%r783, %r675, 32768;
	setp.eq.s32 	%p40, %r783, 0;
	@%p40 bra 	$L__BB0_75;
	ld.global.u32 	%r784, [%rd7+300];
	xor.b32  	%r935, %r935, %r784;
	ld.global.u32 	%r785, [%rd7+304];
	xor.b32  	%r1026, %r1026, %r785;
	ld.global.u32 	%r786, [%rd7+308];
	xor.b32  	%r1025, %r1025, %r786;
	ld.global.u32 	%r787, [%rd7+312];
	xor.b32  	%r1024, %r1024, %r787;
	ld.global.u32 	%r788, [%rd7+316];
	xor.b32  	%r931, %r931, %r788;
$L__BB0_75:
	add.s32 	%r1022, %r1022, 16;
	setp.ne.s32 	%p41, %r1022, 32;
	@%p41 bra 	$L__BB0_43;
	mad.lo.s32 	%r789, %r1016, -31, %r191;
	add.s32 	%r1016, %r789, 1;
	setp.ne.s32 	%p42, %r1016, 5;
	@%p42 bra 	$L__BB0_42;
	st.local.u32 	[%rd1+4], %r935;
	st.local.v2.u32 	[%rd1+8], {%r1026, %r1025};
	st.local.v2.u32 	[%rd1+16], {%r1024, %r931};
	setp.ne.s64 	%p43, %rd4, 3;
	@%p43 bra 	$L__BB0_115;
	mov.b32 	%r931, 0;
	mov.u32 	%r1116, %r931;
	mov.u32 	%r1117, %r931;
	mov.u32 	%r1118, %r931;
	mov.u32 	%r935, %r931;
	mov.u32 	%r1108, %r931;
$L__BB0_79:
	mul.wide.u32 	%rd21, %r1108, 4;
	add.s64 	%rd22, %rd1, %rd21;
	ld.local.u32 	%r366, [%rd22+4];
	shl.b32 	%r367, %r1108, 5;
	mov.b32 	%r1114, 0;
$L__BB0_80:
	.pragma "nounroll";
	shr.u32 	%r792, %r366, %r1114;
	and.b32  	%r793, %r792, 1;
	setp.eq.b32 	%p44, %r793, 1;
	not.pred 	%p45, %p44;
	add.s32 	%r794, %r367, %r1114;
	mul.lo.s32 	%r795, %r794, 5;
	mul.wide.u32 	%rd23, %r795, 4;
	add.s64 	%rd8, %rd5, %rd23;
	@%p45 bra 	$L__BB0_82;
	ld.global.u32 	%r796, [%rd8];
	xor.b32  	%r935, %r935, %r796;
	ld.global.u32 	%r797, [%rd8+4];
	xor.b32  	%r1118, %r1118, %r797;
	ld.global.u32 	%r798, [%rd8+8];
	xor.b32  	%r1117, %r1117, %r798;
	ld.global.u32 	%r799, [%rd8+12];
	xor.b32  	%r1116, %r1116, %r799;
	ld.global.u32 	%r800, [%rd8+16];
	xor.b32  	%r931, %r931, %r800;
$L__BB0_82:
	and.b32  	%r802, %r792, 2;
	setp.eq.s32 	%p46, %r802, 0;
	@%p46 bra 	$L__BB0_84;
	ld.global.u32 	%r803, [%rd8+20];
	xor.b32  	%r935, %r935, %r803;
	ld.global.u32 	%r804, [%rd8+24];
	xor.b32  	%r1118, %r1118, %r804;
	ld.global.u32 	%r805, [%rd8+28];
	xor.b32  	%r1117, %r1117, %r805;
	ld.global.u32 	%r806, [%rd8+32];
	xor.b32  	%r1116, %r1116, %r806;
	ld.global.u32 	%r807, [%rd8+36];
	xor.b32  	%r931, %r931, %r807;
$L__BB0_84:
	and.b32  	%r809, %r792, 4;
	setp.eq.s32 	%p47, %r809, 0;
	@%p47 bra 	$L__BB0_86;
	ld.global.u32 	%r810, [%rd8+40];
	xor.b32  	%r935, %r935, %r810;
	ld.global.u32 	%r811, [%rd8+44];
	xor.b32  	%r1118, %r1118, %r811;
	ld.global.u32 	%r812, [%rd8+48];
	xor.b32  	%r1117, %r1117, %r812;
	ld.global.u32 	%r813, [%rd8+52];
	xor.b32  	%r1116, %r1116, %r813;
	ld.global.u32 	%r814, [%rd8+56];
	xor.b32  	%r931, %r931, %r814;
$L__BB0_86:
	and.b32  	%r816, %r792, 8;
	setp.eq.s32 	%p48, %r816, 0;
	@%p48 bra 	$L__BB0_88;
	ld.global.u32 	%r817, [%rd8+60];
	xor.b32  	%r935, %r935, %r817;
	ld.global.u32 	%r818, [%rd8+64];
	xor.b32  	%r1118, %r1118, %r818;
	ld.global.u32 	%r819, [%rd8+68];
	xor.b32  	%r1117, %r1117, %r819;
	ld.global.u32 	%r820, [%rd8+72];
	xor.b32  	%r1116, %r1116, %r820;
	ld.global.u32 	%r821, [%rd8+76];
	xor.b32  	%r931, %r931, %r821;
$L__BB0_88:
	and.b32  	%r823, %r792, 16;
	setp.eq.s32 	%p49, %r823, 0;
	@%p49 bra 	$L__BB0_90;
	ld.global.u32 	%r824, [%rd8+80];
	xor.b32  	%r935, %r935, %r824;
	ld.global.u32 	%r825, [%rd8+84];
	xor.b32  	%r1118, %r1118, %r825;
	ld.global.u32 	%r826, [%rd8+88];
	xor.b32  	%r1117, %r1117, %r826;
	ld.global.u32 	%r827, [%rd8+92];
	xor.b32  	%r1116, %r1116, %r827;
	ld.global.u32 	%r828, [%rd8+96];
	xor.b32  	%r931, %r931, %r828;
$L__BB0_90:
	and.b32  	%r830, %r792, 32;
	setp.eq.s32 	%p50, %r830, 0;
	@%p50 bra 	$L__BB0_92;
	ld.global.u32 	%r831, [%rd8+100];
	xor.b32  	%r935, %r935, %r831;
	ld.global.u32 	%r832, [%rd8+104];
	xor.b32  	%r1118, %r1118, %r832;
	ld.global.u32 	%r833, [%rd8+108];
	xor.b32  	%r1117, %r1117, %r833;
	ld.global.u32 	%r834, [%rd8+112];
	xor.b32  	%r1116, %r1116, %r834;
	ld.global.u32 	%r835, [%rd8+116];
	xor.b32  	%r931, %r931, %r835;
$L__BB0_92:
	and.b32  	%r837, %r792, 64;
	setp.eq.s32 	%p51, %r837, 0;
	@%p51 bra 	$L__BB0_94;
	ld.global.u32 	%r838, [%rd8+120];
	xor.b32  	%r935, %r935, %r838;
	ld.global.u32 	%r839, [%rd8+124];
	xor.b32  	%r1118, %r1118, %r839;
	ld.global.u32 	%r840, [%rd8+128];
	xor.b32  	%r1117, %r1117, %r840;
	ld.global.u32 	%r841, [%rd8+132];
	xor.b32  	%r1116, %r1116, %r841;
	ld.global.u32 	%r842, [%rd8+136];
	xor.b32  	%r931, %r931, %r842;
$L__BB0_94:
	and.b32  	%r844, %r792, 128;
	setp.eq.s32 	%p52, %r844, 0;
	@%p52 bra 	$L__BB0_96;
	ld.global.u32 	%r845, [%rd8+140];
	xor.b32  	%r935, %r935, %r845;
	ld.global.u32 	%r846, [%rd8+144];
	xor.b32  	%r1118, %r1118, %r846;
	ld.global.u32 	%r847, [%rd8+148];
	xor.b32  	%r1117, %r1117, %r847;
	ld.global.u32 	%r848, [%rd8+152];
	xor.b32  	%r1116, %r1116, %r848;
	ld.global.u32 	%r849, [%rd8+156];
	xor.b32  	%r931, %r931, %r849;
$L__BB0_96:
	and.b32  	%r851, %r792, 256;
	setp.eq.s32 	%p53, %r851, 0;
	@%p53 bra 	$L__BB0_98;
	ld.global.u32 	%r852, [%rd8+160];
	xor.b32  	%r935, %r935, %r852;
	ld.global.u32 	%r853, [%rd8+164];
	xor.b32  	%r1118, %r1118, %r853;
	ld.global.u32 	%r854, [%rd8+168];
	xor.b32  	%r1117, %r1117, %r854;
	ld.global.u32 	%r855, [%rd8+172];
	xor.b32  	%r1116, %r1116, %r855;
	ld.global.u32 	%r856, [%rd8+176];
	xor.b32  	%r931, %r931, %r856;
$L__BB0_98:
	and.b32  	%r858, %r792, 512;
	setp.eq.s32 	%p54, %r858, 0;
	@%p54 bra 	$L__BB0_100;
	ld.global.u32 	%r859, [%rd8+180];
	xor.b32  	%r935, %r935, %r859;
	ld.global.u32 	%r860, [%rd8+184];
	xor.b32  	%r1118, %r1118, %r860;
	ld.global.u32 	%r861, [%rd8+188];
	xor.b32  	%r1117, %r1117, %r861;
	ld.global.u32 	%r862, [%rd8+192];
	xor.b32  	%r1116, %r1116, %r862;
	ld.global.u32 	%r863, [%rd8+196];
	xor.b32  	%r931, %r931, %r863;
$L__BB0_100:
	and.b32  	%r865, %r792, 1024;
	setp.eq.s32 	%p55, %r865, 0;
	@%p55 bra 	$L__BB0_102;
	ld.global.u32 	%r866, [%rd8+200];
	xor.b32  	%r935, %r935, %r866;
	ld.global.u32 	%r867, [%rd8+204];
	xor.b32  	%r1118, %r1118, %r867;
	ld.global.u32 	%r868, [%rd8+208];
	xor.b32  	%r1117, %r1117, %r868;
	ld.global.u32 	%r869, [%rd8+212];
	xor.b32  	%r1116, %r1116, %r869;
	ld.global.u32 	%r870, [%rd8+216];
	xor.b32  	%r931, %r931, %r870;
$L__BB0_102:
	and.b32  	%r872, %r792, 2048;
	setp.eq.s32 	%p56, %r872, 0;
	@%p56 bra 	$L__BB0_104;
	ld.global.u32 	%r873, [%rd8+220];
	xor.b32  	%r935, %r935, %r873;
	ld.global.u32 	%r874, [%rd8+224];
	xor.b32  	%r1118, %r1118, %r874;
	ld.global.u32 	%r875, [%rd8+228];
	xor.b32  	%r1117, %r1117, %r875;
	ld.global.u32 	%r876, [%rd8+232];
	xor.b32  	%r1116, %r1116, %r876;
	ld.global.u32 	%r877, [%rd8+236];
	xor.b32  	%r931, %r931, %r877;
$L__BB0_104:
	and.b32  	%r879, %r792, 4096;
	setp.eq.s32 	%p57, %r879, 0;
	@%p57 bra 	$L__BB0_106;
	ld.global.u32 	%r880, [%rd8+240];
	xor.b32  	%r935, %r935, %r880;
	ld.global.u32 	%r881, [%rd8+244];
	xor.b32  	%r1118, %r1118, %r881;
	ld.global.u32 	%r882, [%rd8+248];
	xor.b32  	%r1117, %r1117, %r882;
	ld.global.u32 	%r883, [%rd8+252];
	xor.b32  	%r1116, %r1116, %r883;
	ld.global.u32 	%r884, [%rd8+256];
	xor.b32  	%r931, %r931, %r884;
$L__BB0_106:
	and.b32  	%r886, %r792, 8192;
	setp.eq.s32 	%p58, %r886, 0;
	@%p58 bra 	$L__BB0_108;
	ld.global.u32 	%r887, [%rd8+260];
	xor.b32  	%r935, %r935, %r887;
	ld.global.u32 	%r888, [%rd8+264];
	xor.b32  	%r1118, %r1118, %r888;
	ld.global.u32 	%r889, [%rd8+268];
	xor.b32  	%r1117, %r1117, %r889;
	ld.global.u32 	%r890, [%rd8+272];
	xor.b32  	%r1116, %r1116, %r890;
	ld.global.u32 	%r891, [%rd8+276];
	xor.b32  	%r931, %r931, %r891;
$L__BB0_108:
	and.b32  	%r893, %r792, 16384;
	setp.eq.s32 	%p59, %r893, 0;
	@%p59 bra 	$L__BB0_110;
	ld.global.u32 	%r894, [%rd8+280];
	xor.b32  	%r935, %r935, %r894;
	ld.global.u32 	%r895, [%rd8+284];
	xor.b32  	%r1118, %r1118, %r895;
	ld.global.u32 	%r896, [%rd8+288];
	xor.b32  	%r1117, %r1117, %r896;
	ld.global.u32 	%r897, [%rd8+292];
	xor.b32  	%r1116, %r1116, %r897;
	ld.global.u32 	%r898, [%rd8+296];
	xor.b32  	%r931, %r931, %r898;
$L__BB0_110:
	and.b32  	%r900, %r792, 32768;
	setp.eq.s32 	%p60, %r900, 0;
	@%p60 bra 	$L__BB0_112;
	ld.global.u32 	%r901, [%rd8+300];
	xor.b32  	%r935, %r935, %r901;
	ld.global.u32 	%r902, [%rd8+304];
	xor.b32  	%r1118, %r1118, %r902;
	ld.global.u32 	%r903, [%rd8+308];
	xor.b32  	%r1117, %r1117, %r903;
	ld.global.u32 	%r904, [%rd8+312];
	xor.b32  	%r1116, %r1116, %r904;
	ld.global.u32 	%r905, [%rd8+316];
	xor.b32  	%r931, %r931, %r905;
$L__BB0_112:
	add.s32 	%r1114, %r1114, 16;
	setp.ne.s32 	%p61, %r1114, 32;
	@%p61 bra 	$L__BB0_80;
	mad.lo.s32 	%r906, %r1108, -31, %r367;
	add.s32 	%r1108, %r906, 1;
	setp.ne.s32 	%p62, %r1108, 5;
	@%p62 bra 	$L__BB0_79;
	st.local.u32 	[%rd1+4], %r935;
	st.local.v2.u32 	[%rd1+8], {%r1118, %r1117};
	st.local.v2.u32 	[%rd1+16], {%r1116, %r931};
$L__BB0_115:
	shr.u64 	%rd27, %rd3, 2;
	add.s32 	%r918, %r918, 1;
	setp.gt.u64 	%p63, %rd3, 3;
	@%p63 bra 	$L__BB0_3;
$L__BB0_116:
	shr.u32 	%r907, %r935, 2;
	xor.b32  	%r908, %r907, %r935;
	shl.b32 	%r909, %r931, 4;
	shl.b32 	%r910, %r908, 1;
	xor.b32  	%r911, %r910, %r909;
	xor.b32  	%r912, %r911, %r908;
	xor.b32  	%r913, %r912, %r931;
	add.s32 	%r914, %r2, %r913;
	add.s32 	%r915, %r914, 362437;
	cvt.rn.f32.u32 	%f2, %r915;
	fma.rn.f32 	%f3, %f2, 0f2F800000, 0f2F000000;
	add.f32 	%f4, %f3, 0fBF000000;
	mul.f32 	%f5, %f1, %f4;
	cvta.to.global.u64 	%rd24, %rd10;
	shl.b64 	%rd25, %rd2, 2;
	add.s64 	%rd26, %rd24, %rd25;
	st.global.f32 	[%rd26], %f5;
$L__BB0_117:
	ret;

}
	// .globl	_Z16mlp_ground_truthPKfS0_S0_Pfi
.visible .entry _Z16mlp_ground_truthPKfS0_S0_Pfi(
	.param .u64 .ptr .align 1 _Z16mlp_ground_truthPKfS0_S0_Pfi_param_0,
	.param .u64 .ptr .align 1 _Z16mlp_ground_truthPKfS0_S0_Pfi_param_1,
	.param .u64 .ptr .align 1 _Z16mlp_ground_truthPKfS0_S0_Pfi_param_2,
	.param .u64 .ptr .align 1 _Z16mlp_ground_truthPKfS0_S0_Pfi_param_3,
	.param .u32 _Z16mlp_ground_truthPKfS0_S0_Pfi_param_4
)
{
	.local .align 16 .b8 	__local_depot1[2048];
	.reg .b64 	%SP;
	.reg .b64 	%SPL;
	.reg .pred 	%p<7>;
	.reg .b32 	%r<29>;
	.reg .b32 	%f<458>;
	.reg .b64 	%rd<32>;

	mov.u64 	%SPL, __local_depot1;
	ld.param.u32 	%r7, [_Z16mlp_ground_truthPKfS0_S0_Pfi_param_4];
	add.u64 	%rd1, %SPL, 0;
	mov.u32 	%r8, %ctaid.x;
	mov.u32 	%r9, %ntid.x;
	mov.u32 	%r10, %tid.x;
	mad.lo.s32 	%r11, %r8, %r9, %r10;
	setp.ge.s32 	%p1, %r11, %r7;
	@%p1 bra 	$L__BB1_7;
	ld.param.u64 	%rd26, [_Z16mlp_ground_truthPKfS0_S0_Pfi_param_0];
	cvta.to.global.u64 	%rd15, %rd26;
	mov.u32 	%r13, %ctaid.x;
	mov.u32 	%r14, %ntid.x;
	mov.u32 	%r15, %tid.x;
	mad.lo.s32 	%r16, %r13, %r14, %r15;
	shl.b32 	%r17, %r16, 7;
	mul.wide.s32 	%rd16, %r17, 4;
	add.s64 	%rd17, %rd15, %rd16;
	ld.global.nc.f32 	%f1, [%rd17];
	ld.global.nc.f32 	%f2, [%rd17+4];
	ld.global.nc.f32 	%f3, [%rd17+8];
	ld.global.nc.f32 	%f4, [%rd17+12];
	ld.global.nc.f32 	%f5, [%rd17+16];
	ld.global.nc.f32 	%f6, [%rd17+20];
	ld.global.nc.f32 	%f7, [%rd17+24];
	ld.global.nc.f32 	%f8, [%rd17+28];
	ld.global.nc.f32 	%f9, [%rd17+32];
	ld.global.nc.f32 	%f10, [%rd17+36];
	ld.global.nc.f32 	%f11, [%rd17+40];
	ld.global.nc.f32 	%f12, [%rd17+44];
	ld.global.nc.f32 	%f13, [%rd17+48];
	ld.global.nc.f32 	%f14, [%rd17+52];
	ld.global.nc.f32 	%f15, [%rd17+56];
	ld.global.nc.f32 	%f16, [%rd17+60];
	ld.global.nc.f32 	%f17, [%rd17+64];
	ld.global.nc.f32 	%f18, [%rd17+68];
	ld.global.nc.f32 	%f19, [%rd17+72];
	ld.global.nc.f32 	%f20, [%rd17+76];
	ld.global.nc.f32 	%f21, [%rd17+80];
	ld.global.nc.f32 	%f22, [%rd17+84];
	ld.global.nc.f32 	%f23, [%rd17+88];
	ld.global.nc.f32 	%f24, [%rd17+92];
	ld.global.nc.f32 	%f25, [%rd17+96];
	ld.global.nc.f32 	%f26, [%rd17+100];
	ld.global.nc.f32 	%f27, [%rd17+104];
	ld.global.nc.f32 	%f28, [%rd17+108];
	ld.global.nc.f32 	%f29, [%rd17+112];
	ld.global.nc.f32 	%f30, [%rd17+116];
	ld.global.nc.f32 	%f31, [%rd17+120];
	ld.global.nc.f32 	%f32, [%rd17+124];
	ld.global.nc.f32 	%f33, [%rd17+128];
	ld.global.nc.f32 	%f34, [%rd17+132];
	ld.global.nc.f32 	%f35, [%rd17+136];
	ld.global.nc.f32 	%f36, [%rd17+140];
	ld.global.nc.f32 	%f37, [%rd17+144];
	ld.global.nc.f32 	%f38, [%rd17+148];
	ld.global.nc.f32 	%f39, [%rd17+152];
	ld.global.nc.f32 	%f40, [%rd17+156];
	ld.global.nc.f32 	%f41, [%rd17+160];
	ld.global.nc.f32 	%f42, [%rd17+164];
	ld.global.nc.f32 	%f43, [%rd17+168];
	ld.global.nc.f32 	%f44, [%rd17+172];
	ld.global.nc.f32 	%f45, [%rd17+176];
	ld.global.nc.f32 	%f46, [%rd17+180];
	ld.global.nc.f32 	%f47, [%rd17+184];
	ld.global.nc.f32 	%f48, [%rd17+188];
	ld.global.nc.f32 	%f49, [%rd17+192];
	ld.global.nc.f32 	%f50, [%rd17+196];
	ld.global.nc.f32 	%f51, [%rd17+200];
	ld.global.nc.f32 	%f52, [%rd17+204];
	ld.global.nc.f32 	%f53, [%rd17+208];
	ld.global.nc.f32 	%f54, [%rd17+212];
	ld.global.nc.f32 	%f55, [%rd17+216];
	ld.global.nc.f32 	%f56, [%rd17+220];
	ld.global.nc.f32 	%f57, [%rd17+224];
	ld.global.nc.f32 	%f58, [%rd17+228];
	ld.global.nc.f32 	%f59, [%rd17+232];
	ld.global.nc.f32 	%f60, [%rd17+236];
	ld.global.nc.f32 	%f61, [%rd17+240];
	ld.global.nc.f32 	%f62, [%rd17+244];
	ld.global.nc.f32 	%f63, [%rd17+248];
	ld.global.nc.f32 	%f64, [%rd17+252];
	ld.global.nc.f32 	%f65, [%rd17+256];
	ld.global.nc.f32 	%f66, [%rd17+260];
	ld.global.nc.f32 	%f67, [%rd17+264];
	ld.global.nc.f32 	%f68, [%rd17+268];
	ld.global.nc.f32 	%f69, [%rd17+272];
	ld.global.nc.f32 	%f70, [%rd17+276];
	ld.global.nc.f32 	%f71, [%rd17+280];
	ld.global.nc.f32 	%f72, [%rd17+284];
	ld.global.nc.f32 	%f73, [%rd17+288];
	ld.global.nc.f32 	%f74, [%rd17+292];
	ld.global.nc.f32 	%f75, [%rd17+296];
	ld.global.nc.f32 	%f76, [%rd17+300];
	ld.global.nc.f32 	%f77, [%rd17+304];
	ld.global.nc.f32 	%f78, [%rd17+308];
	ld.global.nc.f32 	%f79, [%rd17+312];
	ld.global.nc.f32 	%f80, [%rd17+316];
	ld.global.nc.f32 	%f81, [%rd17+320];
	ld.global.nc.f32 	%f82, [%rd17+324];
	ld.global.nc.f32 	%f83, [%rd17+328];
	ld.global.nc.f32 	%f84, [%rd17+332];
	ld.global.nc.f32 	%f85, [%rd17+336];
	ld.global.nc.f32 	%f86, [%rd17+340];
	ld.global.nc.f32 	%f87, [%rd17+344];
	ld.global.nc.f32 	%f88, [%rd17+348];
	ld.global.nc.f32 	%f89, [%rd17+352];
	ld.global.nc.f32 	%f90, [%rd17+356];
	ld.global.nc.f32 	%f91, [%rd17+360];
	ld.global.nc.f32 	%f92, [%rd17+364];
	ld.global.nc.f32 	%f93, [%rd17+368];
	ld.global.nc.f32 	%f94, [%rd17+372];
	ld.global.nc.f32 	%f95, [%rd17+376];
	ld.global.nc.f32 	%f96, [%rd17+380];
	ld.global.nc.f32 	%f97, [%rd17+384];
	ld.global.nc.f32 	%f98, [%rd17+388];
	ld.global.nc.f32 	%f99, [%rd17+392];
	ld.global.nc.f32 	%f100, [%rd17+396];
	ld.global.nc.f32 	%f101, [%rd17+400];
	ld.global.nc.f32 	%f102, [%rd17+404];
	ld.global.nc.f32 	%f103, [%rd17+408];
	ld.global.nc.f32 	%f104, [%rd17+412];
	ld.global.nc.f32 	%f105, [%rd17+416];
	ld.global.nc.f32 	%f106, [%rd17+420];
	ld.global.nc.f32 	%f107, [%rd17+424];
	ld.global.nc.f32 	%f108, [%rd17+428];
	ld.global.nc.f32 	%f109, [%rd17+432];
	ld.global.nc.f32 	%f110, [%rd17+436];
	ld.global.nc.f32 	%f111, [%rd17+440];
	ld.global.nc.f32 	%f112, [%rd17+444];
	ld.global.nc.f32 	%f113, [%rd17+448];
	ld.global.nc.f32 	%f114, [%rd17+452];
	ld.global.nc.f32 	%f115, [%rd17+456];
	ld.global.nc.f32 	%f116, [%rd17+460];
	ld.global.nc.f32 	%f117, [%rd17+464];
	ld.global.nc.f32 	%f118, [%rd17+468];
	ld.global.nc.f32 	%f119, [%rd17+472];
	ld.global.nc.f32 	%f120, [%rd17+476];
	ld.global.nc.f32 	%f121, [%rd17+480];
	ld.global.nc.f32 	%f122, [%rd17+484];
	ld.global.nc.f32 	%f123, [%rd17+488];
	ld.global.nc.f32 	%f124, [%rd17+492];
	ld.global.nc.f32 	%f125, [%rd17+496];
	ld.global.nc.f32 	%f126, [%rd17+500];
	ld.global.nc.f32 	%f127, [%rd17+504];
	ld.global.nc.f32 	%f128, [%rd17+508];
	mov.b32 	%r26, 0;
$L__BB1_2:
	ld.param.u64 	%rd27, [_Z16mlp_ground_truthPKfS0_S0_Pfi_param_1];
	cvta.to.global.u64 	%rd18, %rd27;
	mul.wide.u32 	%rd19, %r26, 4;
	add.s64 	%rd20, %rd18, %rd19;
	ld.global.nc.f32 	%f131, [%rd20];
	fma.rn.f32 	%f132, %f1, %f131, 0f00000000;
	ld.global.nc.f32 	%f133, [%rd20+2048];
	fma.rn.f32 	%f134, %f2, %f133, %f132;
	ld.global.nc.f32 	%f135, [%rd20+4096];
	fma.rn.f32 	%f136, %f3, %f135, %f134;
	ld.global.nc.f32 	%f137, [%rd20+6144];
	fma.rn.f32 	%f138, %f4, %f137, %f136;
	ld.global.nc.f32 	%f139, [%rd20+8192];
	fma.rn.f32 	%f140, %f5, %f139, %f138;
	ld.global.nc.f32 	%f141, [%rd20+10240];
	fma.rn.f32 	%f142, %f6, %f141, %f140;
	ld.global.nc.f32 	%f143, [%rd20+12288];
	fma.rn.f32 	%f144, %f7, %f143, %f142;
	ld.global.nc.f32 	%f145, [%rd20+14336];
	fma.rn.f32 	%f146, %f8, %f145, %f144;
	ld.global.nc.f32 	%f147, [%rd20+16384];
	fma.rn.f32 	%f148, %f9, %f147, %f146;
	ld.global.nc.f32 	%f149, [%rd20+18432];
	fma.rn.f32 	%f150, %f10, %f149, %f148;
	ld.global.nc.f32 	%f151, [%rd20+20480];
	fma.rn.f32 	%f152, %f11, %f151, %f150;
	ld.global.nc.f32 	%f153, [%rd20+22528];
	fma.rn.f32 	%f154, %f12, %f153, %f152;
	ld.global.nc.f32 	%f155, [%rd20+24576];
	fma.rn.f32 	%f156, %f13, %f155, %f154;
	ld.global.nc.f32 	%f157, [%rd20+26624];
	fma.rn.f32 	%f158, %f14, %f157, %f156;
	ld.global.nc.f32 	%f159, [%rd20+28672];
	fma.rn.f32 	%f160, %f15, %f159, %f158;
	ld.global.nc.f32 	%f161, [%rd20+30720];
	fma.rn.f32 	%f162, %f16, %f161, %f160;
	ld.global.nc.f32 	%f163, [%rd20+32768];
	fma.rn.f32 	%f164, %f17, %f163, %f162;
	ld.global.nc.f32 	%f165, [%rd20+34816];
	fma.rn.f32 	%f166, %f18, %f165, %f164;
	ld.global.nc.f32 	%f167, [%rd20+36864];
	fma.rn.f32 	%f168, %f19, %f167, %f166;
	ld.global.nc.f32 	%f169, [%rd20+38912];
	fma.rn.f32 	%f170, %f20, %f169, %f168;
	ld.global.nc.f32 	%f171, [%rd20+40960];
	fma.rn.f32 	%f172, %f21, %f171, %f170;
	ld.global.nc.f32 	%f173, [%rd20+43008];
	fma.rn.f32 	%f174, %f22, %f173, %f172;
	ld.global.nc.f32 	%f175, [%rd20+45056];
	fma.rn.f32 	%f176, %f23, %f175, %f174;
	ld.global.nc.f32 	%f177, [%rd20+47104];
	fma.rn.f32 	%f178, %f24, %f177, %f176;
	ld.global.nc.f32 	%f179, [%rd20+49152];
	fma.rn.f32 	%f180, %f25, %f179, %f178;
	ld.global.nc.f32 	%f181, [%rd20+51200];
	fma.rn.f32 	%f182, %f26, %f181, %f180;
	ld.global.nc.f32 	%f183, [%rd20+53248];
	fma.rn.f32 	%f184, %f27, %f183, %f182;
	ld.global.nc.f32 	%f185, [%rd20+55296];
	fma.rn.f32 	%f186, %f28, %f185, %f184;
	ld.global.nc.f32 	%f187, [%rd20+57344];
	fma.rn.f32 	%f188, %f29, %f187, %f186;
	ld.global.nc.f32 	%f189, [%rd20+59392];
	fma.rn.f32 	%f190, %f30, %f189, %f188;
	ld.global.nc.f32 	%f191, [%rd20+61440];
	fma.rn.f32 	%f192, %f31, %f191, %f190;
	ld.global.nc.f32 	%f193, [%rd20+63488];
	fma.rn.f32 	%f194, %f32, %f193, %f192;
	ld.global.nc.f32 	%f195, [%rd20+65536];
	fma.rn.f32 	%f196, %f33, %f195, %f194;
	ld.global.nc.f32 	%f197, [%rd20+67584];
	fma.rn.f32 	%f198, %f34, %f197, %f196;
	ld.global.nc.f32 	%f199, [%rd20+69632];
	fma.rn.f32 	%f200, %f35, %f199, %f198;
	ld.global.nc.f32 	%f201, [%rd20+71680];
	fma.rn.f32 	%f202, %f36, %f201, %f200;
	ld.global.nc.f32 	%f203, [%rd20+73728];
	fma.rn.f32 	%f204, %f37, %f203, %f202;
	ld.global.nc.f32 	%f205, [%rd20+75776];
	fma.rn.f32 	%f206, %f38, %f205, %f204;
	ld.global.nc.f32 	%f207, [%rd20+77824];
	fma.rn.f32 	%f208, %f39, %f207, %f206;
	ld.global.nc.f32 	%f209, [%rd20+79872];
	fma.rn.f32 	%f210, %f40, %f209, %f208;
	ld.global.nc.f32 	%f211, [%rd20+81920];
	fma.rn.f32 	%f212, %f41, %f211, %f210;
	ld.global.nc.f32 	%f213, [%rd20+83968];
	fma.rn.f32 	%f214, %f42, %f213, %f212;
	ld.global.nc.f32 	%f215, [%rd20+86016];
	fma.rn.f32 	%f216, %f43, %f215, %f214;
	ld.global.nc.f32 	%f217, [%rd20+88064];
	fma.rn.f32 	%f218, %f44, %f217, %f216;
	ld.global.nc.f32 	%f219, [%rd20+90112];
	fma.rn.f32 	%f220, %f45, %f219, %f218;
	ld.global.nc.f32 	%f221, [%rd20+92160];
	fma.rn.f32 	%f222, %f46, %f221, %f220;
	ld.global.nc.f32 	%f223, [%rd20+94208];
	fma.rn.f32 	%f224, %f47, %f223, %f222;
	ld.global.nc.f32 	%f225, [%rd20+96256];
	fma.rn.f32 	%f226, %f48, %f225, %f224;
	ld.global.nc.f32 	%f227, [%rd20+98304];
	fma.rn.f32 	%f228, %f49, %f227, %f226;
	ld.global.nc.f32 	%f229, [%rd20+100352];
	fma.rn.f32 	%f230, %f50, %f229, %f228;
	ld.global.nc.f32 	%f231, [%rd20+102400];
	fma.rn.f32 	%f232, %f51, %f231, %f230;
	ld.global.nc.f32 	%f233, [%rd20+104448];
	fma.rn.f32 	%f234, %f52, %f233, %f232;
	ld.global.nc.f32 	%f235, [%rd20+106496];
	fma.rn.f32 	%f236, %f53, %f235, %f234;
	ld.global.nc.f32 	%f237, [%rd20+108544];
	fma.rn.f32 	%f238, %f54, %f237, %f236;
	ld.global.nc.f32 	%f239, [%rd20+110592];
	fma.rn.f32 	%f240, %f55, %f239, %f238;
	ld.global.nc.f32 	%f241, [%rd20+112640];
	fma.rn.f32 	%f242, %f56, %f241, %f240;
	ld.global.nc.f32 	%f243, [%rd20+114688];
	fma.rn.f32 	%f244, %f57, %f243, %f242;
	ld.global.nc.f32 	%f245, [%rd20+116736];
	fma.rn.f32 	%f246, %f58, %f245, %f244;
	ld.global.nc.f32 	%f247, [%rd20+118784];
	fma.rn.f32 	%f248, %f59, %f247, %f246;
	ld.global.nc.f32 	%f249, [%rd20+120832];
	fma.rn.f32 	%f250, %f60, %f249, %f248;
	ld.global.nc.f32 	%f251, [%rd20+122880];
	fma.rn.f32 	%f252, %f61, %f251, %f250;
	ld.global.nc.f32 	%f253, [%rd20+124928];
	fma.rn.f32 	%f254, %f62, %f253, %f252;
	ld.global.nc.f32 	%f255, [%rd20+126976];
	fma.rn.f32 	%f256, %f63, %f255, %f254;
	ld.global.nc.f32 	%f257, [%rd20+129024];
	fma.rn.f32 	%f258, %f64, %f257, %f256;
	ld.global.nc.f32 	%f259, [%rd20+131072];
	fma.rn.f32 	%f260, %f65, %f259, %f258;
	ld.global.nc.f32 	%f261, [%rd20+133120];
	fma.rn.f32 	%f262, %f66, %f261, %f260;
	ld.global.nc.f32 	%f263, [%rd20+135168];
	fma.rn.f32 	%f264, %f67, %f263, %f262;
	ld.global.nc.f32 	%f265, [%rd20+137216];
	fma.rn.f32 	%f266, %f68, %f265, %f264;
	ld.global.nc.f32 	%f267, [%rd20+139264];
	fma.rn.f32 	%f268, %f69, %f267, %f266;
	ld.global.nc.f32 	%f269, [%rd20+141312];
	fma.rn.f32 	%f270, %f70, %f269, %f268;
	ld.global.nc.f32 	%f271, [%rd20+143360];
	fma.rn.f32 	%f272, %f71, %f271, %f270;
	ld.global.nc.f32 	%f273, [%rd20+145408];
	fma.rn.f32 	%f274, %f72, %f273, %f272;
	ld.global.nc.f32 	%f275, [%rd20+147456];
	fma.rn.f32 	%f276, %f73, %f275, %f274;
	ld.global.nc.f32 	%f277, [%rd20+149504];
	fma.rn.f32 	%f278, %f74, %f277, %f276;
	ld.global.nc.f32 	%f279, [%rd20+151552];
	fma.rn.f32 	%f280, %f75, %f279, %f278;
	ld.global.nc.f32 	%f281, [%rd20+153600];
	fma.rn.f32 	%f282, %f76, %f281, %f280;
	ld.global.nc.f32 	%f283, [%rd20+155648];
	fma.rn.f32 	%f284, %f77, %f283, %f282;
	ld.global.nc.f32 	%f285, [%rd20+157696];
	fma.rn.f32 	%f286, %f78, %f285, %f284;
	ld.global.nc.f32 	%f287, [%rd20+159744];
	fma.rn.f32 	%f288, %f79, %f287, %f286;
	ld.global.nc.f32 	%f289, [%rd20+161792];
	fma.rn.f32 	%f290, %f80, %f289, %f288;
	ld.global.nc.f32 	%f291, [%rd20+163840];
	fma.rn.f32 	%f292, %f81, %f291, %f290;
	ld.global.nc.f32 	%f293, [%rd20+165888];
	fma.rn.f32 	%f294, %f82, %f293, %f292;
	ld.global.nc.f32 	%f295, [%rd20+167936];
	fma.rn.f32 	%f296, %f83, %f295, %f294;
	ld.global.nc.f32 	%f297, [%rd20+169984];
	fma.rn.f32 	%f298, %f84, %f297, %f296;
	ld.global.nc.f32 	%f299, [%rd20+172032];
	fma.rn.f32 	%f300, %f85, %f299, %f298;
	ld.global.nc.f32 	%f301, [%rd20+174080];
	fma.rn.f32 	%f302, %f86, %f301, %f300;
	ld.global.nc.f32 	%f303, [%rd20+176128];
	fma.rn.f32 	%f304, %f87, %f303, %f302;
	ld.global.nc.f32 	%f305, [%rd20+178176];
	fma.rn.f32 	%f306, %f88, %f305, %f304;
	ld.global.nc.f32 	%f307, [%rd20+180224];
	fma.rn.f32 	%f308, %f89, %f307, %f306;
	ld.global.nc.f32 	%f309, [%rd20+182272];
	fma.rn.f32 	%f310, %f90, %f309, %f308;
	ld.global.nc.f32 	%f311, [%rd20+184320];
	fma.rn.f32 	%f312, %f91, %f311, %f310;
	ld.global.nc.f32 	%f313, [%rd20+186368];
	fma.rn.f32 	%f314, %f92, %f313, %f312;
	ld.global.nc.f32 	%f315, [%rd20+188416];
	fma.rn.f32 	%f316, %f93, %f315, %f314;
	ld.global.nc.f32 	%f317, [%rd20+190464];
	fma.rn.f32 	%f318, %f94, %f317, %f316;
	ld.global.nc.f32 	%f319, [%rd20+192512];
	fma.rn.f32 	%f320, %f95, %f319, %f318;
	ld.global.nc.f32 	%f321, [%rd20+194560];
	fma.rn.f32 	%f322, %f96, %f321, %f320;
	ld.global.nc.f32 	%f323, [%rd20+196608];
	fma.rn.f32 	%f324, %f97, %f323, %f322;
	ld.global.nc.f32 	%f325, [%rd20+198656];
	fma.rn.f32 	%f326, %f98, %f325, %f324;
	ld.global.nc.f32 	%f327, [%rd20+200704];
	fma.rn.f32 	%f328, %f99, %f327, %f326;
	ld.global.nc.f32 	%f329, [%rd20+202752];
	fma.rn.f32 	%f330, %f100, %f329, %f328;
	ld.global.nc.f32 	%f331, [%rd20+204800];
	fma.rn.f32 	%f332, %f101, %f331, %f330;
	ld.global.nc.f32 	%f333, [%rd20+206848];
	fma.rn.f32 	%f334, %f102, %f333, %f332;
	ld.global.nc.f32 	%f335, [%rd20+208896];
	fma.rn.f32 	%f336, %f103, %f335, %f334;
	ld.global.nc.f32 	%f337, [%rd20+210944];
	fma.rn.f32 	%f338, %f104, %f337, %f336;
	ld.global.nc.f32 	%f339, [%rd20+212992];
	fma.rn.f32 	%f340, %f105, %f339, %f338;
	ld.global.nc.f32 	%f341, [%rd20+215040];
	fma.rn.f32 	%f342, %f106, %f341, %f340;
	ld.global.nc.f32 	%f343, [%rd20+217088];
	fma.rn.f32 	%f344, %f107, %f343, %f342;
	ld.global.nc.f32 	%f345, [%rd20+219136];
	fma.rn.f32 	%f346, %f108, %f345, %f344;
	ld.global.nc.f32 	%f347, [%rd20+221184];
	fma.rn.f32 	%f348, %f109, %f347, %f346;
	ld.global.nc.f32 	%f349, [%rd20+223232];
	fma.rn.f32 	%f350, %f110, %f349, %f348;
	ld.global.nc.f32 	%f351, [%rd20+225280];
	fma.rn.f32 	%f352, %f111, %f351, %f350;
	ld.global.nc.f32 	%f353, [%rd20+227328];
	fma.rn.f32 	%f354, %f112, %f353, %f352;
	ld.global.nc.f32 	%f355, [%rd20+229376];
	fma.rn.f32 	%f356, %f113, %f355, %f354;
	ld.global.nc.f32 	%f357, [%rd20+231424];
	fma.rn.f32 	%f358, %f114, %f357, %f356;
	ld.global.nc.f32 	%f359, [%rd20+233472];
	fma.rn.f32 	%f360, %f115, %f359, %f358;
	ld.global.nc.f32 	%f361, [%rd20+235520];
	fma.rn.f32 	%f362, %f116, %f361, %f360;
	ld.global.nc.f32 	%f363, [%rd20+237568];
	fma.rn.f32 	%f364, %f117, %f363, %f362;
	ld.global.nc.f32 	%f365, [%rd20+239616];
	fma.rn.f32 	%f366, %f118, %f365, %f364;
	ld.global.nc.f32 	%f367, [%rd20+241664];
	fma.rn.f32 	%f368, %f119, %f367, %f366;
	ld.global.nc.f32 	%f369, [%rd20+243712];
	fma.rn.f32 	%f370, %f120, %f369, %f368;
	ld.global.nc.f32 	%f371, [%rd20+245760];
	fma.rn.f32 	%f372, %f121, %f371, %f370;
	ld.global.nc.f32 	%f373, [%rd20+247808];
	fma.rn.f32 	%f374, %f122, %f373, %f372;
	ld.global.nc.f32 	%f375, [%rd20+249856];
	fma.rn.f32 	%f376, %f123, %f375, %f374;
	ld.global.nc.f32 	%f377, [%rd20+251904];
	fma.rn.f32 	%f378, %f124, %f377, %f376;
	ld.global.nc.f32 	%f379, [%rd20+253952];
	fma.rn.f32 	%f380, %f125, %f379, %f378;
	ld.global.nc.f32 	%f381, [%rd20+256000];
	fma.rn.f32 	%f382, %f126, %f381, %f380;
	ld.global.nc.f32 	%f383, [%rd20+258048];
	fma.rn.f32 	%f384, %f127, %f383, %f382;
	ld.global.nc.f32 	%f385, [%rd20+260096];
	fma.rn.f32 	%f386, %f128, %f385, %f384;
	mul.f32 	%f387, %f386, 0f3F000000;
	mul.f32 	%f388, %f386, 0f3D372713;
	mul.f32 	%f389, %f386, %f388;
	fma.rn.f32 	%f390, %f386, %f389, %f386;
	mul.f32 	%f391, %f390, 0f3F4C422A;
	abs.f32 	%f392, %f391;
	mul.f32 	%f393, %f392, 0f4038AA3B;
	ex2.approx.ftz.f32 	%f394, %f393;
	add.f32 	%f395, %f394, 0f3F800000;
	rcp.approx.ftz.f32 	%f396, %f395;
	fma.rn.f32 	%f397, %f396, 0fC0000000, 0f3F800000;
	setp.ge.f32 	%p2, %f392, 0f41102CB4;
	selp.f32 	%f398, 0f3F800000, %f397, %p2;
	copysign.f32 	%f399, %f391, %f398;
	mul.f32 	%f400, %f391, %f391;
	fma.rn.f32 	%f401, %f400, 0f3C80F082, 0fBD563CAE;
	fma.rn.f32 	%f402, %f401, %f400, 0f3E085941;
	fma.rn.f32 	%f403, %f402, %f400, 0fBEAAA9ED;
	fma.rn.f32 	%f404, %f403, %f400, 0f00000000;
	fma.rn.f32 	%f405, %f404, %f391, %f391;
	setp.ge.f32 	%p3, %f392, 0f3F19999A;
	selp.f32 	%f406, %f399, %f405, %p3;
	add.f32 	%f407, %f406, 0f3F800000;
	mul.f32 	%f408, %f387, %f407;
	add.s64 	%rd21, %rd1, %rd19;
	st.local.f32 	[%rd21], %f408;
	add.s32 	%r26, %r26, 1;
	setp.ne.s32 	%p4, %r26, 512;
	@%p4 bra 	$L__BB1_2;
	ld.param.u64 	%rd29, [_Z16mlp_ground_truthPKfS0_S0_Pfi_param_3];
	ld.param.u64 	%rd28, [_Z16mlp_ground_truthPKfS0_S0_Pfi_param_2];
	add.s64 	%rd2, %rd1, 32;
	cvta.to.global.u64 	%rd22, %rd28;
	add.s64 	%rd3, %rd22, 4096;
	cvta.to.global.u64 	%rd4, %rd29;
	mov.b32 	%r27, 0;
$L__BB1_4:
	mul.wide.u32 	%rd23, %r27, 4;
	add.s64 	%rd30, %rd3, %rd23;
	mov.f32 	%f457, 0f00000000;
	mov.b32 	%r28, 0;
	mov.u64 	%rd31, %rd2;
$L__BB1_5:
	ld.local.v4.f32 	{%f410, %f411, %f412, %f413}, [%rd31+-32];
	ld.global.nc.f32 	%f414, [%rd30+-4096];
	fma.rn.f32 	%f415, %f410, %f414, %f457;
	ld.global.nc.f32 	%f416, [%rd30+-3584];
	fma.rn.f32 	%f417, %f411, %f416, %f415;
	ld.global.nc.f32 	%f418, [%rd30+-3072];
	fma.rn.f32 	%f419, %f412, %f418, %f417;
	ld.global.nc.f32 	%f420, [%rd30+-2560];
	fma.rn.f32 	%f421, %f413, %f420, %f419;
	ld.local.v4.f32 	{%f422, %f423, %f424, %f425}, [%rd31+-16];
	ld.global.nc.f32 	%f426, [%rd30+-2048];
	fma.rn.f32 	%f427, %f422, %f426, %f421;
	ld.global.nc.f32 	%f428, [%rd30+-1536];
	fma.rn.f32 	%f429, %f423, %f428, %f427;
	ld.global.nc.f32 	%f430, [%rd30+-1024];
	fma.rn.f32 	%f431, %f424, %f430, %f429;
	ld.global.nc.f32 	%f432, [%rd30+-512];
	fma.rn.f32 	%f433, %f425, %f432, %f431;
	ld.local.v4.f32 	{%f434, %f435, %f436, %f437}, [%rd31];
	ld.global.nc.f32 	%f438, [%rd30];
	fma.rn.f32 	%f439, %f434, %f438, %f433;
	ld.global.nc.f32 	%f440, [%rd30+512];
	fma.rn.f32 	%f441, %f435, %f440, %f439;
	ld.global.nc.f32 	%f442, [%rd30+1024];
	fma.rn.f32 	%f443, %f436, %f442, %f441;
	ld.global.nc.f32 	%f444, [%rd30+1536];
	fma.rn.f32 	%f445, %f437, %f444, %f443;
	ld.local.v4.f32 	{%f446, %f447, %f448, %f449}, [%rd31+16];
	ld.global.nc.f32 	%f450, [%rd30+2048];
	fma.rn.f32 	%f451, %f446, %f450, %f445;
	ld.global.nc.f32 	%f452, [%rd30+2560];
	fma.rn.f32 	%f453, %f447, %f452, %f451;
	ld.global.nc.f32 	%f454, [%rd30+3072];
	fma.rn.f32 	%f455, %f448, %f454, %f453;
	ld.global.nc.f32 	%f456, [%rd30+3584];
	fma.rn.f32 	%f457, %f449, %f456, %f455;
	add.s32 	%r28, %r28, 16;
	add.s64 	%rd31, %rd31, 64;
	add.s64 	%rd30, %rd30, 8192;
	setp.ne.s32 	%p5, %r28, 512;
	@%p5 bra 	$L__BB1_5;
	mov.u32 	%r20, %ctaid.x;
	mov.u32 	%r21, %ntid.x;
	mov.u32 	%r22, %tid.x;
	mad.lo.s32 	%r23, %r20, %r21, %r22;
	shl.b32 	%r24, %r23, 7;
	add.s32 	%r25, %r24, %r27;
	mul.wide.s32 	%rd24, %r25, 4;
	add.s64 	%rd25, %rd4, %rd24;
	st.global.f32 	[%rd25], %f457;
	add.s32 	%r27, %r27, 1;
	setp.ne.s32 	%p6, %r27, 128;
	@%p6 bra 	$L__BB1_4;
$L__BB1_7:
	ret;

}
	// .globl	_Z13attention_mlpPKfS0_S0_Pfiif
.visible .entry _Z13attention_mlpPKfS0_S0_Pfiif(
	.param .u64 .ptr .align 1 _Z13attention_mlpPKfS0_S0_Pfiif_param_0,
	.param .u64 .ptr .align 1 _Z13attention_mlpPKfS0_S0_Pfiif_param_1,
	.param .u64 .ptr .align 1 _Z13attention_mlpPKfS0_S0_Pfiif_param_2,
	.param .u64 .ptr .align 1 _Z13attention_mlpPKfS0_S0_Pfiif_param_3,
	.param .u32 _Z13attention_mlpPKfS0_S0_Pfiif_param_4,
	.param .u32 _Z13attention_mlpPKfS0_S0_Pfiif_param_5,
	.param .f32 _Z13attention_mlpPKfS0_S0_Pfiif_param_6
)
{
	.local .align 16 .b8 	__local_depot2[2048];
	.reg .b64 	%SP;
	.reg .b64 	%SPL;
	.reg .pred 	%p<15>;
	.reg .b32 	%r<85>;
	.reg .b32 	%f<1392>;
	.reg .b64 	%rd<41>;

	mov.u64 	%SPL, __local_depot2;
	ld.param.u32 	%r21, [_Z13attention_mlpPKfS0_S0_Pfiif_param_4];
	add.u64 	%rd40, %SPL, 0;
	mov.u32 	%r22, %ctaid.x;
	mov.u32 	%r23, %ntid.x;
	mov.u32 	%r24, %tid.x;
	mad.lo.s32 	%r25, %r22, %r23, %r24;
	setp.ge.s32 	%p1, %r25, %r21;
	@%p1 bra 	$L__BB2_20;
	ld.param.u32 	%r69, [_Z13attention_mlpPKfS0_S0_Pfiif_param_5];
	setp.lt.s32 	%p2, %r69, 1;
	mov.f32 	%f1127, 0fF149F2CA;
	@%p2 bra 	$L__BB2_4;
	ld.param.u32 	%r70, [_Z13attention_mlpPKfS0_S0_Pfiif_param_5];
	ld.param.u64 	%rd34, [_Z13attention_mlpPKfS0_S0_Pfiif_param_1];
	ld.param.u64 	%rd33, [_Z13attention_mlpPKfS0_S0_Pfiif_param_0];
	cvta.to.global.u64 	%rd17, %rd33;
	mov.u32 	%r26, %ctaid.x;
	mov.u32 	%r27, %ntid.x;
	mov.u32 	%r28, %tid.x;
	mad.lo.s32 	%r29, %r26, %r27, %r28;
	shl.b32 	%r30, %r29, 7;
	mul.wide.s32 	%rd18, %r30, 4;
	add.s64 	%rd19, %rd17, %rd18;
	ld.global.nc.f32 	%f1, [%rd19];
	ld.global.nc.f32 	%f2, [%rd19+4];
	ld.global.nc.f32 	%f3, [%rd19+8];
	ld.global.nc.f32 	%f4, [%rd19+12];
	ld.global.nc.f32 	%f5, [%rd19+16];
	ld.global.nc.f32 	%f6, [%rd19+20];
	ld.global.nc.f32 	%f7, [%rd19+24];
	ld.global.nc.f32 	%f8, [%rd19+28];
	ld.global.nc.f32 	%f9, [%rd19+32];
	ld.global.nc.f32 	%f10, [%rd19+36];
	ld.global.nc.f32 	%f11, [%rd19+40];
	ld.global.nc.f32 	%f12, [%rd19+44];
	ld.global.nc.f32 	%f13, [%rd19+48];
	ld.global.nc.f32 	%f14, [%rd19+52];
	ld.global.nc.f32 	%f15, [%rd19+56];
	ld.global.nc.f32 	%f16, [%rd19+60];
	ld.global.nc.f32 	%f17, [%rd19+64];
	ld.global.nc.f32 	%f18, [%rd19+68];
	ld.global.nc.f32 	%f19, [%rd19+72];
	ld.global.nc.f32 	%f20, [%rd19+76];
	ld.global.nc.f32 	%f21, [%rd19+80];
	ld.global.nc.f32 	%f22, [%rd19+84];
	ld.global.nc.f32 	%f23, [%rd19+88];
	ld.global.nc.f32 	%f24, [%rd19+92];
	ld.global.nc.f32 	%f25, [%rd19+96];
	ld.global.nc.f32 	%f26, [%rd19+100];
	ld.global.nc.f32 	%f27, [%rd19+104];
	ld.global.nc.f32 	%f28, [%rd19+108];
	ld.global.nc.f32 	%f29, [%rd19+112];
	ld.global.nc.f32 	%f30, [%rd19+116];
	ld.global.nc.f32 	%f31, [%rd19+120];
	ld.global.nc.f32 	%f32, [%rd19+124];
	ld.global.nc.f32 	%f33, [%rd19+128];
	ld.global.nc.f32 	%f34, [%rd19+132];
	ld.global.nc.f32 	%f35, [%rd19+136];
	ld.global.nc.f32 	%f36, [%rd19+140];
	ld.global.nc.f32 	%f37, [%rd19+144];
	ld.global.nc.f32 	%f38, [%rd19+148];
	ld.global.nc.f32 	%f39, [%rd19+152];
	ld.global.nc.f32 	%f40, [%rd19+156];
	ld.global.nc.f32 	%f41, [%rd19+160];
	ld.global.nc.f32 	%f42, [%rd19+164];
	ld.global.nc.f32 	%f43, [%rd19+168];
	ld.global.nc.f32 	%f44, [%rd19+172];
	ld.global.nc.f32 	%f45, [%rd19+176];
	ld.global.nc.f32 	%f46, [%rd19+180];
	ld.global.nc.f32 	%f47, [%rd19+184];
	ld.global.nc.f32 	%f48, [%rd19+188];
	ld.global.nc.f32 	%f49, [%rd19+192];
	ld.global.nc.f32 	%f50, [%rd19+196];
	ld.global.nc.f32 	%f51, [%rd19+200];
	ld.global.nc.f32 	%f52, [%rd19+204];
	ld.global.nc.f32 	%f53, [%rd19+208];
	ld.global.nc.f32 	%f54, [%rd19+212];
	ld.global.nc.f32 	%f55, [%rd19+216];
	ld.global.nc.f32 	%f56, [%rd19+220];
	ld.global.nc.f32 	%f57, [%rd19+224];
	ld.global.nc.f32 	%f58, [%rd19+228];
	ld.global.nc.f32 	%f59, [%rd19+232];
	ld.global.nc.f32 	%f60, [%rd19+236];
	ld.global.nc.f32 	%f61, [%rd19+240];
	ld.global.nc.f32 	%f62, [%rd19+244];
	ld.global.nc.f32 	%f63, [%rd19+248];
	ld.global.nc.f32 	%f64, [%rd19+252];
	ld.global.nc.f32 	%f65, [%rd19+256];
	ld.global.nc.f32 	%f66, [%rd19+260];
	ld.global.nc.f32 	%f67, [%rd19+264];
	ld.global.nc.f32 	%f68, [%rd19+268];
	ld.global.nc.f32 	%f69, [%rd19+272];
	ld.global.nc.f32 	%f70, [%rd19+276];
	ld.global.nc.f32 	%f71, [%rd19+280];
	ld.global.nc.f32 	%f72, [%rd19+284];
	ld.global.nc.f32 	%f73, [%rd19+288];
	ld.global.nc.f32 	%f74, [%rd19+292];
	ld.global.nc.f32 	%f75, [%rd19+296];
	ld.global.nc.f32 	%f76, [%rd19+300];
	ld.global.nc.f32 	%f77, [%rd19+304];
	ld.global.nc.f32 	%f78, [%rd19+308];
	ld.global.nc.f32 	%f79, [%rd19+312];
	ld.global.nc.f32 	%f80, [%rd19+316];
	ld.global.nc.f32 	%f81, [%rd19+320];
	ld.global.nc.f32 	%f82, [%rd19+324];
	ld.global.nc.f32 	%f83, [%rd19+328];
	ld.global.nc.f32 	%f84, [%rd19+332];
	ld.global.nc.f32 	%f85, [%rd19+336];
	ld.global.nc.f32 	%f86, [%rd19+340];
	ld.global.nc.f32 	%f87, [%rd19+344];
	ld.global.nc.f32 	%f88, [%rd19+348];
	ld.global.nc.f32 	%f89, [%rd19+352];
	ld.global.nc.f32 	%f90, [%rd19+356];
	ld.global.nc.f32 	%f91, [%rd19+360];
	ld.global.nc.f32 	%f92, [%rd19+364];
	ld.global.nc.f32 	%f93, [%rd19+368];
	ld.global.nc.f32 	%f94, [%rd19+372];
	ld.global.nc.f32 	%f95, [%rd19+376];
	ld.global.nc.f32 	%f96, [%rd19+380];
	ld.global.nc.f32 	%f97, [%rd19+384];
	ld.global.nc.f32 	%f98, [%rd19+388];
	ld.global.nc.f32 	%f99, [%rd19+392];
	ld.global.nc.f32 	%f100, [%rd19+396];
	ld.global.nc.f32 	%f101, [%rd19+400];
	ld.global.nc.f32 	%f102, [%rd19+404];
	ld.global.nc.f32 	%f103, [%rd19+408];
	ld.global.nc.f32 	%f104, [%rd19+412];
	ld.global.nc.f32 	%f105, [%rd19+416];
	ld.global.nc.f32 	%f106, [%rd19+420];
	ld.global.nc.f32 	%f107, [%rd19+424];
	ld.global.nc.f32 	%f108, [%rd19+428];
	ld.global.nc.f32 	%f109, [%rd19+432];
	ld.global.nc.f32 	%f110, [%rd19+436];
	ld.global.nc.f32 	%f111, [%rd19+440];
	ld.global.nc.f32 	%f112, [%rd19+444];
	ld.global.nc.f32 	%f113, [%rd19+448];
	ld.global.nc.f32 	%f114, [%rd19+452];
	ld.global.nc.f32 	%f115, [%rd19+456];
	ld.global.nc.f32 	%f116, [%rd19+460];
	ld.global.nc.f32 	%f117, [%rd19+464];
	ld.global.nc.f32 	%f118, [%rd19+468];
	ld.global.nc.f32 	%f119, [%rd19+472];
	ld.global.nc.f32 	%f120, [%rd19+476];
	ld.global.nc.f32 	%f121, [%rd19+480];
	ld.global.nc.f32 	%f122, [%rd19+484];
	ld.global.nc.f32 	%f123, [%rd19+488];
	ld.global.nc.f32 	%f124, [%rd19+492];
	ld.global.nc.f32 	%f125, [%rd19+496];
	ld.global.nc.f32 	%f126, [%rd19+500];
	ld.global.nc.f32 	%f127, [%rd19+504];
	ld.global.nc.f32 	%f128, [%rd19+508];
	neg.s32 	%r78, %r70;
	cvta.to.global.u64 	%rd20, %rd34;
	add.s64 	%rd37, %rd20, 256;
	mov.f32 	%f1127, 0fF149F2CA;
	mov.u64 	%rd38, %rd40;
$L__BB2_3:
	ld.param.f32 	%f1125, [_Z13attention_mlpPKfS0_S0_Pfiif_param_6];
	ld.global.nc.f32 	%f531, [%rd37+-256];
	fma.rn.f32 	%f532, %f1, %f531, 0f00000000;
	ld.global.nc.f32 	%f533, [%rd37+-252];
	fma.rn.f32 	%f534, %f2, %f533, %f532;
	ld.global.nc.f32 	%f535, [%rd37+-248];
	fma.rn.f32 	%f536, %f3, %f535, %f534;
	ld.global.nc.f32 	%f537, [%rd37+-244];
	fma.rn.f32 	%f538, %f4, %f537, %f536;
	ld.global.nc.f32 	%f539, [%rd37+-240];
	fma.rn.f32 	%f540, %f5, %f539, %f538;
	ld.global.nc.f32 	%f541, [%rd37+-236];
	fma.rn.f32 	%f542, %f6, %f541, %f540;
	ld.global.nc.f32 	%f543, [%rd37+-232];
	fma.rn.f32 	%f544, %f7, %f543, %f542;
	ld.global.nc.f32 	%f545, [%rd37+-228];
	fma.rn.f32 	%f546, %f8, %f545, %f544;
	ld.global.nc.f32 	%f547, [%rd37+-224];
	fma.rn.f32 	%f548, %f9, %f547, %f546;
	ld.global.nc.f32 	%f549, [%rd37+-220];
	fma.rn.f32 	%f550, %f10, %f549, %f548;
	ld.global.nc.f32 	%f551, [%rd37+-216];
	fma.rn.f32 	%f552, %f11, %f551, %f550;
	ld.global.nc.f32 	%f553, [%rd37+-212];
	fma.rn.f32 	%f554, %f12, %f553, %f552;
	ld.global.nc.f32 	%f555, [%rd37+-208];
	fma.rn.f32 	%f556, %f13, %f555, %f554;
	ld.global.nc.f32 	%f557, [%rd37+-204];
	fma.rn.f32 	%f558, %f14, %f557, %f556;
	ld.global.nc.f32 	%f559, [%rd37+-200];
	fma.rn.f32 	%f560, %f15, %f559, %f558;
	ld.global.nc.f32 	%f561, [%rd37+-196];
	fma.rn.f32 	%f562, %f16, %f561, %f560;
	ld.global.nc.f32 	%f563, [%rd37+-192];
	fma.rn.f32 	%f564, %f17, %f563, %f562;
	ld.global.nc.f32 	%f565, [%rd37+-188];
	fma.rn.f32 	%f566, %f18, %f565, %f564;
	ld.global.nc.f32 	%f567, [%rd37+-184];
	fma.rn.f32 	%f568, %f19, %f567, %f566;
	ld.global.nc.f32 	%f569, [%rd37+-180];
	fma.rn.f32 	%f570, %f20, %f569, %f568;
	ld.global.nc.f32 	%f571, [%rd37+-176];
	fma.rn.f32 	%f572, %f21, %f571, %f570;
	ld.global.nc.f32 	%f573, [%rd37+-172];
	fma.rn.f32 	%f574, %f22, %f573, %f572;
	ld.global.nc.f32 	%f575, [%rd37+-168];
	fma.rn.f32 	%f576, %f23, %f575, %f574;
	ld.global.nc.f32 	%f577, [%rd37+-164];
	fma.rn.f32 	%f578, %f24, %f577, %f576;
	ld.global.nc.f32 	%f579, [%rd37+-160];
	fma.rn.f32 	%f580, %f25, %f579, %f578;
	ld.global.nc.f32 	%f581, [%rd37+-156];
	fma.rn.f32 	%f582, %f26, %f581, %f580;
	ld.global.nc.f32 	%f583, [%rd37+-152];
	fma.rn.f32 	%f584, %f27, %f583, %f582;
	ld.global.nc.f32 	%f585, [%rd37+-148];
	fma.rn.f32 	%f586, %f28, %f585, %f584;
	ld.global.nc.f32 	%f587, [%rd37+-144];
	fma.rn.f32 	%f588, %f29, %f587, %f586;
	ld.global.nc.f32 	%f589, [%rd37+-140];
	fma.rn.f32 	%f590, %f30, %f589, %f588;
	ld.global.nc.f32 	%f591, [%rd37+-136];
	fma.rn.f32 	%f592, %f31, %f591, %f590;
	ld.global.nc.f32 	%f593, [%rd37+-132];
	fma.rn.f32 	%f594, %f32, %f593, %f592;
	ld.global.nc.f32 	%f595, [%rd37+-128];
	fma.rn.f32 	%f596, %f33, %f595, %f594;
	ld.global.nc.f32 	%f597, [%rd37+-124];
	fma.rn.f32 	%f598, %f34, %f597, %f596;
	ld.global.nc.f32 	%f599, [%rd37+-120];
	fma.rn.f32 	%f600, %f35, %f599, %f598;
	ld.global.nc.f32 	%f601, [%rd37+-116];
	fma.rn.f32 	%f602, %f36, %f601, %f600;
	ld.global.nc.f32 	%f603, [%rd37+-112];
	fma.rn.f32 	%f604, %f37, %f603, %f602;
	ld.global.nc.f32 	%f605, [%rd37+-108];
	fma.rn.f32 	%f606, %f38, %f605, %f604;
	ld.global.nc.f32 	%f607, [%rd37+-104];
	fma.rn.f32 	%f608, %f39, %f607, %f606;
	ld.global.nc.f32 	%f609, [%rd37+-100];
	fma.rn.f32 	%f610, %f40, %f609, %f608;
	ld.global.nc.f32 	%f611, [%rd37+-96];
	fma.rn.f32 	%f612, %f41, %f611, %f610;
	ld.global.nc.f32 	%f613, [%rd37+-92];
	fma.rn.f32 	%f614, %f42, %f613, %f612;
	ld.global.nc.f32 	%f615, [%rd37+-88];
	fma.rn.f32 	%f616, %f43, %f615, %f614;
	ld.global.nc.f32 	%f617, [%rd37+-84];
	fma.rn.f32 	%f618, %f44, %f617, %f616;
	ld.global.nc.f32 	%f619, [%rd37+-80];
	fma.rn.f32 	%f620, %f45, %f619, %f618;
	ld.global.nc.f32 	%f621, [%rd37+-76];
	fma.rn.f32 	%f622, %f46, %f621, %f620;
	ld.global.nc.f32 	%f623, [%rd37+-72];
	fma.rn.f32 	%f624, %f47, %f623, %f622;
	ld.global.nc.f32 	%f625, [%rd37+-68];
	fma.rn.f32 	%f626, %f48, %f625, %f624;
	ld.global.nc.f32 	%f627, [%rd37+-64];
	fma.rn.f32 	%f628, %f49, %f627, %f626;
	ld.global.nc.f32 	%f629, [%rd37+-60];
	fma.rn.f32 	%f630, %f50, %f629, %f628;
	ld.global.nc.f32 	%f631, [%rd37+-56];
	fma.rn.f32 	%f632, %f51, %f631, %f630;
	ld.global.nc.f32 	%f633, [%rd37+-52];
	fma.rn.f32 	%f634, %f52, %f633, %f632;
	ld.global.nc.f32 	%f635, [%rd37+-48];
	fma.rn.f32 	%f636, %f53, %f635, %f634;
	ld.global.nc.f32 	%f637, [%rd37+-44];
	fma.rn.f32 	%f638, %f54, %f637, %f636;
	ld.global.nc.f32 	%f639, [%rd37+-40];
	fma.rn.f32 	%f640, %f55, %f639, %f638;
	ld.global.nc.f32 	%f641, [%rd37+-36];
	fma.rn.f32 	%f642, %f56, %f641, %f640;
	ld.global.nc.f32 	%f643, [%rd37+-32];
	fma.rn.f32 	%f644, %f57, %f643, %f642;
	ld.global.nc.f32 	%f645, [%rd37+-28];
	fma.rn.f32 	%f646, %f58, %f645, %f644;
	ld.global.nc.f32 	%f647, [%rd37+-24];
	fma.rn.f32 	%f648, %f59, %f647, %f646;
	ld.global.nc.f32 	%f649, [%rd37+-20];
	fma.rn.f32 	%f650, %f60, %f649, %f648;
	ld.global.nc.f32 	%f651, [%rd37+-16];
	fma.rn.f32 	%f652, %f61, %f651, %f650;
	ld.global.nc.f32 	%f653, [%rd37+-12];
	fma.rn.f32 	%f654, %f62, %f653, %f652;
	ld.global.nc.f32 	%f655, [%rd37+-8];
	fma.rn.f32 	%f656, %f63, %f655, %f654;
	ld.global.nc.f32 	%f657, [%rd37+-4];
	fma.rn.f32 	%f658, %f64, %f657, %f656;
	ld.global.nc.f32 	%f659, [%rd37];
	fma.rn.f32 	%f660, %f65, %f659, %f658;
	ld.global.nc.f32 	%f661, [%rd37+4];
	fma.rn.f32 	%f662, %f66, %f661, %f660;
	ld.global.nc.f32 	%f663, [%rd37+8];
	fma.rn.f32 	%f664, %f67, %f663, %f662;
	ld.global.nc.f32 	%f665, [%rd37+12];
	fma.rn.f32 	%f666, %f68, %f665, %f664;
	ld.global.nc.f32 	%f667, [%rd37+16];
	fma.rn.f32 	%f668, %f69, %f667, %f666;
	ld.global.nc.f32 	%f669, [%rd37+20];
	fma.rn.f32 	%f670, %f70, %f669, %f668;
	ld.global.nc.f32 	%f671, [%rd37+24];
	fma.rn.f32 	%f672, %f71, %f671, %f670;
	ld.global.nc.f32 	%f673, [%rd37+28];
	fma.rn.f32 	%f674, %f72, %f673, %f672;
	ld.global.nc.f32 	%f675, [%rd37+32];
	fma.rn.f32 	%f676, %f73, %f675, %f674;
	ld.global.nc.f32 	%f677, [%rd37+36];
	fma.rn.f32 	%f678, %f74, %f677, %f676;
	ld.global.nc.f32 	%f679, [%rd37+40];
	fma.rn.f32 	%f680, %f75, %f679, %f678;
	ld.global.nc.f32 	%f681, [%rd37+44];
	fma.rn.f32 	%f682, %f76, %f681, %f680;
	ld.global.nc.f32 	%f683, [%rd37+48];
	fma.rn.f32 	%f684, %f77, %f683, %f682;
	ld.global.nc.f32 	%f685, [%rd37+52];
	fma.rn.f32 	%f686, %f78, %f685, %f684;
	ld.global.nc.f32 	%f687, [%rd37+56];
	fma.rn.f32 	%f688, %f79, %f687, %f686;
	ld.global.nc.f32 	%f689, [%rd37+60];
	fma.rn.f32 	%f690, %f80, %f689, %f688;
	ld.global.nc.f32 	%f691, [%rd37+64];
	fma.rn.f32 	%f692, %f81, %f691, %f690;
	ld.global.nc.f32 	%f693, [%rd37+68];
	fma.rn.f32 	%f694, %f82, %f693, %f692;
	ld.global.nc.f32 	%f695, [%rd37+72];
	fma.rn.f32 	%f696, %f83, %f695, %f694;
	ld.global.nc.f32 	%f697, [%rd37+76];
	fma.rn.f32 	%f698, %f84, %f697, %f696;
	ld.global.nc.f32 	%f699, [%rd37+80];
	fma.rn.f32 	%f700, %f85, %f699, %f698;
	ld.global.nc.f32 	%f701, [%rd37+84];
	fma.rn.f32 	%f702, %f86, %f701, %f700;
	ld.global.nc.f32 	%f703, [%rd37+88];
	fma.rn.f32 	%f704, %f87, %f703, %f702;
	ld.global.nc.f32 	%f705, [%rd37+92];
	fma.rn.f32 	%f706, %f88, %f705, %f704;
	ld.global.nc.f32 	%f707, [%rd37+96];
	fma.rn.f32 	%f708, %f89, %f707, %f706;
	ld.global.nc.f32 	%f709, [%rd37+100];
	fma.rn.f32 	%f710, %f90, %f709, %f708;
	ld.global.nc.f32 	%f711, [%rd37+104];
	fma.rn.f32 	%f712, %f91, %f711, %f710;
	ld.global.nc.f32 	%f713, [%rd37+108];
	fma.rn.f32 	%f714, %f92, %f713, %f712;
	ld.global.nc.f32 	%f715, [%rd37+112];
	fma.rn.f32 	%f716, %f93, %f715, %f714;
	ld.global.nc.f32 	%f717, [%rd37+116];
	fma.rn.f32 	%f718, %f94, %f717, %f716;
	ld.global.nc.f32 	%f719, [%rd37+120];
	fma.rn.f32 	%f720, %f95, %f719, %f718;
	ld.global.nc.f32 	%f721, [%rd37+124];
	fma.rn.f32 	%f722, %f96, %f721, %f720;
	ld.global.nc.f32 	%f723, [%rd37+128];
	fma.rn.f32 	%f724, %f97, %f723, %f722;
	ld.global.nc.f32 	%f725, [%rd37+132];
	fma.rn.f32 	%f726, %f98, %f725, %f724;
	ld.global.nc.f32 	%f727, [%rd37+136];
	fma.rn.f32 	%f728, %f99, %f727, %f726;
	ld.global.nc.f32 	%f729, [%rd37+140];
	fma.rn.f32 	%f730, %f100, %f729, %f728;
	ld.global.nc.f32 	%f731, [%rd37+144];
	fma.rn.f32 	%f732, %f101, %f731, %f730;
	ld.global.nc.f32 	%f733, [%rd37+148];
	fma.rn.f32 	%f734, %f102, %f733, %f732;
	ld.global.nc.f32 	%f735, [%rd37+152];
	fma.rn.f32 	%f736, %f103, %f735, %f734;
	ld.global.nc.f32 	%f737, [%rd37+156];
	fma.rn.f32 	%f738, %f104, %f737, %f736;
	ld.global.nc.f32 	%f739, [%rd37+160];
	fma.rn.f32 	%f740, %f105, %f739, %f738;
	ld.global.nc.f32 	%f741, [%rd37+164];
	fma.rn.f32 	%f742, %f106, %f741, %f740;
	ld.global.nc.f32 	%f743, [%rd37+168];
	fma.rn.f32 	%f744, %f107, %f743, %f742;
	ld.global.nc.f32 	%f745, [%rd37+172];
	fma.rn.f32 	%f746, %f108, %f745, %f744;
	ld.global.nc.f32 	%f747, [%rd37+176];
	fma.rn.f32 	%f748, %f109, %f747, %f746;
	ld.global.nc.f32 	%f749, [%rd37+180];
	fma.rn.f32 	%f750, %f110, %f749, %f748;
	ld.global.nc.f32 	%f751, [%rd37+184];
	fma.rn.f32 	%f752, %f111, %f751, %f750;
	ld.global.nc.f32 	%f753, [%rd37+188];
	fma.rn.f32 	%f754, %f112, %f753, %f752;
	ld.global.nc.f32 	%f755, [%rd37+192];
	fma.rn.f32 	%f756, %f113, %f755, %f754;
	ld.global.nc.f32 	%f757, [%rd37+196];
	fma.rn.f32 	%f758, %f114, %f757, %f756;
	ld.global.nc.f32 	%f759, [%rd37+200];
	fma.rn.f32 	%f760, %f115, %f759, %f758;
	ld.global.nc.f32 	%f761, [%rd37+204];
	fma.rn.f32 	%f762, %f116, %f761, %f760;
	ld.global.nc.f32 	%f763, [%rd37+208];
	fma.rn.f32 	%f764, %f117, %f763, %f762;
	ld.global.nc.f32 	%f765, [%rd37+212];
	fma.rn.f32 	%f766, %f118, %f765, %f764;
	ld.global.nc.f32 	%f767, [%rd37+216];
	fma.rn.f32 	%f768, %f119, %f767, %f766;
	ld.global.nc.f32 	%f769, [%rd37+220];
	fma.rn.f32 	%f770, %f120, %f769, %f768;
	ld.global.nc.f32 	%f771, [%rd37+224];
	fma.rn.f32 	%f772, %f121, %f771, %f770;
	ld.global.nc.f32 	%f773, [%rd37+228];
	fma.rn.f32 	%f774, %f122, %f773, %f772;
	ld.global.nc.f32 	%f775, [%rd37+232];
	fma.rn.f32 	%f776, %f123, %f775, %f774;
	ld.global.nc.f32 	%f777, [%rd37+236];
	fma.rn.f32 	%f778, %f124, %f777, %f776;
	ld.global.nc.f32 	%f779, [%rd37+240];
	fma.rn.f32 	%f780, %f125, %f779, %f778;
	ld.global.nc.f32 	%f781, [%rd37+244];
	fma.rn.f32 	%f782, %f126, %f781, %f780;
	ld.global.nc.f32 	%f783, [%rd37+248];
	fma.rn.f32 	%f784, %f127, %f783, %f782;
	ld.global.nc.f32 	%f785, [%rd37+252];
	fma.rn.f32 	%f786, %f128, %f785, %f784;
	mul.f32 	%f787, %f1125, %f786;
	st.local.f32 	[%rd38], %f787;
	max.f32 	%f1127, %f1127, %f787;
	add.s32 	%r78, %r78, 1;
	setp.ne.s32 	%p3, %r78, 0;
	add.s64 	%rd38, %rd38, 4;
	add.s64 	%rd37, %rd37, 512;
	@%p3 bra 	$L__BB2_3;
$L__BB2_4:
	ld.param.u32 	%r71, [_Z13attention_mlpPKfS0_S0_Pfiif_param_5];
	setp.lt.s32 	%p4, %r71, 1;
	mov.f32 	%f1135, 0f00000000;
	@%p4 bra 	$L__BB2_16;
	ld.param.u32 	%r72, [_Z13attention_mlpPKfS0_S0_Pfiif_param_5];
	and.b32  	%r4, %r72, 7;
	setp.lt.u32 	%p5, %r72, 8;
	mov.f32 	%f1135, 0f00000000;
	mov.b32 	%r81, 0;
	@%p5 bra 	$L__BB2_8;
	ld.param.u32 	%r73, [_Z13attention_mlpPKfS0_S0_Pfiif_param_5];
	and.b32  	%r81, %r73, 2147483640;
	neg.s32 	%r79, %r81;
	add.s64 	%rd39, %rd40, 16;
	mov.f32 	%f1135, 0f00000000;
$L__BB2_7:
	.pragma "nounroll";
	ld.local.v4.f32 	{%f792, %f793, %f794, %f795}, [%rd39+-16];
	sub.f32 	%f796, %f792, %f1127;
	fma.rn.f32 	%f797, %f796, 0f3BBB989D, 0f3F000000;
	cvt.sat.f32.f32 	%f798, %f797;
	mov.f32 	%f799, 0f4B400001;
	mov.f32 	%f800, 0f437C0000;
	fma.rm.f32 	%f801, %f798, %f800, %f799;
	add.f32 	%f802, %f801, 0fCB40007F;
	neg.f32 	%f803, %f802;
	fma.rn.f32 	%f804, %f796, 0f3FB8AA3B, %f803;
	fma.rn.f32 	%f805, %f796, 0f32A57060, %f804;
	mov.b32 	%r32, %f801;
	shl.b32 	%r33, %r32, 23;
	mov.b32 	%f806, %r33;
	ex2.approx.ftz.f32 	%f807, %f805;
	mul.f32 	%f808, %f807, %f806;
	add.f32 	%f809, %f1135, %f808;
	sub.f32 	%f810, %f793, %f1127;
	fma.rn.f32 	%f811, %f810, 0f3BBB989D, 0f3F000000;
	cvt.sat.f32.f32 	%f812, %f811;
	fma.rm.f32 	%f813, %f812, %f800, %f799;
	add.f32 	%f814, %f813, 0fCB40007F;
	neg.f32 	%f815, %f814;
	fma.rn.f32 	%f816, %f810, 0f3FB8AA3B, %f815;
	fma.rn.f32 	%f817, %f810, 0f32A57060, %f816;
	mov.b32 	%r34, %f813;
	shl.b32 	%r35, %r34, 23;
	mov.b32 	%f818, %r35;
	ex2.approx.ftz.f32 	%f819, %f817;
	mul.f32 	%f820, %f819, %f818;
	add.f32 	%f821, %f809, %f820;
	sub.f32 	%f822, %f794, %f1127;
	fma.rn.f32 	%f823, %f822, 0f3BBB989D, 0f3F000000;
	cvt.sat.f32.f32 	%f824, %f823;
	fma.rm.f32 	%f825, %f824, %f800, %f799;
	add.f32 	%f826, %f825, 0fCB40007F;
	neg.f32 	%f827, %f826;
	fma.rn.f32 	%f828, %f822, 0f3FB8AA3B, %f827;
	fma.rn.f32 	%f829, %f822, 0f32A57060, %f828;
	mov.b32 	%r36, %f825;
	shl.b32 	%r37, %r36, 23;
	mov.b32 	%f830, %r37;
	ex2.approx.ftz.f32 	%f831, %f829;
	mul.f32 	%f832, %f831, %f830;
	add.f32 	%f833, %f821, %f832;
	sub.f32 	%f834, %f795, %f1127;
	fma.rn.f32 	%f835, %f834, 0f3BBB989D, 0f3F000000;
	cvt.sat.f32.f32 	%f836, %f835;
	fma.rm.f32 	%f837, %f836, %f800, %f799;
	add.f32 	%f838, %f837, 0fCB40007F;
	neg.f32 	%f839, %f838;
	fma.rn.f32 	%f840, %f834, 0f3FB8AA3B, %f839;
	fma.rn.f32 	%f841, %f834, 0f32A57060, %f840;
	mov.b32 	%r38, %f837;
	shl.b32 	%r39, %r38, 23;
	mov.b32 	%f842, %r39;
	ex2.approx.ftz.f32 	%f843, %f841;
	mul.f32 	%f844, %f843, %f842;
	st.local.v4.f32 	[%rd39+-16], {%f808, %f820, %f832, %f844};
	add.f32 	%f845, %f833, %f844;
	ld.local.v4.f32 	{%f846, %f847, %f848, %f849}, [%rd39];
	sub.f32 	%f850, %f846, %f1127;
	fma.rn.f32 	%f851, %f850, 0f3BBB989D, 0f3F000000;
	cvt.sat.f32.f32 	%f852, %f851;
	fma.rm.f32 	%f853, %f852, %f800, %f799;
	add.f32 	%f854, %f853, 0fCB40007F;
	neg.f32 	%f855, %f854;
	fma.rn.f32 	%f856, %f850, 0f3FB8AA3B, %f855;
	fma.rn.f32 	%f857, %f850, 0f32A57060, %f856;
	mov.b32 	%r40, %f853;
	shl.b32 	%r41, %r40, 23;
	mov.b32 	%f858, %r41;
	ex2.approx.ftz.f32 	%f859, %f857;
	mul.f32 	%f860, %f859, %f858;
	add.f32 	%f861, %f845, %f860;
	sub.f32 	%f862, %f847, %f1127;
	fma.rn.f32 	%f863, %f862, 0f3BBB989D, 0f3F000000;
	cvt.sat.f32.f32 	%f864, %f863;
	fma.rm.f32 	%f865, %f864, %f800, %f799;
	add.f32 	%f866, %f865, 0fCB40007F;
	neg.f32 	%f867, %f866;
	fma.rn.f32 	%f868, %f862, 0f3FB8AA3B, %f867;
	fma.rn.f32 	%f869, %f862, 0f32A57060, %f868;
	mov.b32 	%r42, %f865;
	shl.b32 	%r43, %r42, 23;
	mov.b32 	%f870, %r43;
	ex2.approx.ftz.f32 	%f871, %f869;
	mul.f32 	%f872, %f871, %f870;
	add.f32 	%f873, %f861, %f872;
	sub.f32 	%f874, %f848, %f1127;
	fma.rn.f32 	%f875, %f874, 0f3BBB989D, 0f3F000000;
	cvt.sat.f32.f32 	%f876, %f875;
	fma.rm.f32 	%f877, %f876, %f800, %f799;
	add.f32 	%f878, %f877, 0fCB40007F;
	neg.f32 	%f879, %f878;
	fma.rn.f32 	%f880, %f874, 0f3FB8AA3B, %f879;
	fma.rn.f32 	%f881, %f874, 0f32A57060, %f880;
	mov.b32 	%r44, %f877;
	shl.b32 	%r45, %r44, 23;
	mov.b32 	%f882, %r45;
	ex2.approx.ftz.f32 	%f883, %f881;
	mul.f32 	%f884, %f883, %f882;
	add.f32 	%f885, %f873, %f884;
	sub.f32 	%f886, %f849, %f1127;
	fma.rn.f32 	%f887, %f886, 0f3BBB989D, 0f3F000000;
	cvt.sat.f32.f32 	%f888, %f887;
	fma.rm.f32 	%f889, %f888, %f800, %f799;
	add.f32 	%f890, %f889, 0fCB40007F;
	neg.f32 	%f891, %f890;
	fma.rn.f32 	%f892, %f886, 0f3FB8AA3B, %f891;
	fma.rn.f32 	%f893, %f886, 0f32A57060, %f892;
	mov.b32 	%r46, %f889;
	shl.b32 	%r47, %r46, 23;
	mov.b32 	%f894, %r47;
	ex2.approx.ftz.f32 	%f895, %f893;
	mul.f32 	%f896, %f895, %f894;
	st.local.v4.f32 	[%rd39], {%f860, %f872, %f884, %f896};
	add.f32 	%f1135, %f885, %f896;
	add.s32 	%r79, %r79, 8;
	add.s64 	%rd39, %rd39, 32;
	setp.ne.s32 	%p6, %r79, 0;
	@%p6 bra 	$L__BB2_7;
$L__BB2_8:
	setp.eq.s32 	%p7, %r4, 0;
	@%p7 bra 	$L__BB2_16;
	ld.param.u32 	%r74, [_Z13attention_mlpPKfS0_S0_Pfiif_param_5];
	and.b32  	%r10, %r74, 3;
	setp.lt.u32 	%p8, %r4, 4;
	@%p8 bra 	$L__BB2_11;
	mul.wide.u32 	%rd21, %r81, 4;
	add.s64 	%rd22, %rd40, %rd21;
	ld.local.f32 	%f898, [%rd22];
	sub.f32 	%f899, %f898, %f1127;
	fma.rn.f32 	%f900, %f899, 0f3BBB989D, 0f3F000000;
	cvt.sat.f32.f32 	%f901, %f900;
	mov.f32 	%f902, 0f4B400001;
	mov.f32 	%f903, 0f437C0000;
	fma.rm.f32 	%f904, %f901, %f903, %f902;
	add.f32 	%f905, %f904, 0fCB40007F;
	neg.f32 	%f906, %f905;
	fma.rn.f32 	%f907, %f899, 0f3FB8AA3B, %f906;
	fma.rn.f32 	%f908, %f899, 0f32A57060, %f907;
	mov.b32 	%r48, %f904;
	shl.b32 	%r49, %r48, 23;
	mov.b32 	%f909, %r49;
	ex2.approx.ftz.f32 	%f910, %f908;
	mul.f32 	%f911, %f910, %f909;
	st.local.f32 	[%rd22], %f911;
	add.f32 	%f912, %f1135, %f911;
	ld.local.f32 	%f913, [%rd22+4];
	sub.f32 	%f914, %f913, %f1127;
	fma.rn.f32 	%f915, %f914, 0f3BBB989D, 0f3F000000;
	cvt.sat.f32.f32 	%f916, %f915;
	fma.rm.f32 	%f917, %f916, %f903, %f902;
	add.f32 	%f918, %f917, 0fCB40007F;
	neg.f32 	%f919, %f918;
	fma.rn.f32 	%f920, %f914, 0f3FB8AA3B, %f919;
	fma.rn.f32 	%f921, %f914, 0f32A57060, %f920;
	mov.b32 	%r50, %f917;
	shl.b32 	%r51, %r50, 23;
	mov.b32 	%f922, %r51;
	ex2.approx.ftz.f32 	%f923, %f921;
	mul.f32 	%f924, %f923, %f922;
	st.local.f32 	[%rd22+4], %f924;
	add.f32 	%f925, %f912, %f924;
	ld.local.f32 	%f926, [%rd22+8];
	sub.f32 	%f927, %f926, %f1127;
	fma.rn.f32 	%f928, %f927, 0f3BBB989D, 0f3F000000;
	cvt.sat.f32.f32 	%f929, %f928;
	fma.rm.f32 	%f930, %f929, %f903, %f902;
	add.f32 	%f931, %f930, 0fCB40007F;
	neg.f32 	%f932, %f931;
	fma.rn.f32 	%f933, %f927, 0f3FB8AA3B, %f932;
	fma.rn.f32 	%f934, %f927, 0f32A57060, %f933;
	mov.b32 	%r52, %f930;
	shl.b32 	%r53, %r52, 23;
	mov.b32 	%f935, %r53;
	ex2.approx.ftz.f32 	%f936, %f934;
	mul.f32 	%f937, %f936, %f935;
	st.local.f32 	[%rd22+8], %f937;
	add.f32 	%f938, %f925, %f937;
	ld.local.f32 	%f939, [%rd22+12];
	sub.f32 	%f940, %f939, %f1127;
	fma.rn.f32 	%f941, %f940, 0f3BBB989D, 0f3F000000;
	cvt.sat.f32.f32 	%f942, %f941;
	fma.rm.f32 	%f943, %f942, %f903, %f902;
	add.f32 	%f944, %f943, 0fCB40007F;
	neg.f32 	%f945, %f944;
	fma.rn.f32 	%f946, %f940, 0f3FB8AA3B, %f945;
	fma.rn.f32 	%f947, %f940, 0f32A57060, %f946;
	mov.b32 	%r54, %f943;
	shl.b32 	%r55, %r54, 23;
	mov.b32 	%f948, %r55;
	ex2.approx.ftz.f32 	%f949, %f947;
	mul.f32 	%f950, %f949, %f948;
	st.local.f32 	[%rd22+12], %f950;
	add.f32 	%f1135, %f938, %f950;
	add.s32 	%r81, %r81, 4;
$L__BB2_11:
	setp.eq.s32 	%p9, %r10, 0;
	@%p9 bra 	$L__BB2_16;
	setp.eq.s32 	%p10, %r10, 1;
	@%p10 bra 	$L__BB2_14;
	mul.wide.u32 	%rd23, %r81, 4;
	add.s64 	%rd24, %rd40, %rd23;
	ld.local.f32 	%f952, [%rd24];
	sub.f32 	%f953, %f952, %f1127;
	fma.rn.f32 	%f954, %f953, 0f3BBB989D, 0f3F000000;
	cvt.sat.f32.f32 	%f955, %f954;
	mov.f32 	%f956, 0f4B400001;
	mov.f32 	%f957, 0f437C0000;
	fma.rm.f32 	%f958, %f955, %f957, %f956;
	add.f32 	%f959, %f958, 0fCB40007F;
	neg.f32 	%f960, %f959;
	fma.rn.f32 	%f961, %f953, 0f3FB8AA3B, %f960;
	fma.rn.f32 	%f962, %f953, 0f32A57060, %f961;
	mov.b32 	%r56, %f958;
	shl.b32 	%r57, %r56, 23;
	mov.b32 	%f963, %r57;
	ex2.approx.ftz.f32 	%f964, %f962;
	mul.f32 	%f965, %f964, %f963;
	st.local.f32 	[%rd24], %f965;
	add.f32 	%f966, %f1135, %f965;
	ld.local.f32 	%f967, [%rd24+4];
	sub.f32 	%f968, %f967, %f1127;
	fma.rn.f32 	%f969, %f968, 0f3BBB989D, 0f3F000000;
	cvt.sat.f32.f32 	%f970, %f969;
	fma.rm.f32 	%f971, %f970, %f957, %f956;
	add.f32 	%f972, %f971, 0fCB40007F;
	neg.f32 	%f973, %f972;
	fma.rn.f32 	%f974, %f968, 0f3FB8AA3B, %f973;
	fma.rn.f32 	%f975, %f968, 0f32A57060, %f974;
	mov.b32 	%r58, %f971;
	shl.b32 	%r59, %r58, 23;
	mov.b32 	%f976, %r59;
	ex2.approx.ftz.f32 	%f977, %f975;
	mul.f32 	%f978, %f977, %f976;
	st.local.f32 	[%rd24+4], %f978;
	add.f32 	%f1135, %f966, %f978;
	add.s32 	%r81, %r81, 2;
$L__BB2_14:
	ld.param.u32 	%r75, [_Z13attention_mlpPKfS0_S0_Pfiif_param_5];
	and.b32  	%r60, %r75, 1;
	setp.eq.b32 	%p11, %r60, 1;
	not.pred 	%p12, %p11;
	@%p12 bra 	$L__BB2_16;
	mul.wide.u32 	%rd25, %r81, 4;
	add.s64 	%rd26, %rd40, %rd25;
	ld.local.f32 	%f979, [%rd26];
	sub.f32 	%f980, %f979, %f1127;
	fma.rn.f32 	%f981, %f980, 0f3BBB989D, 0f3F000000;
	cvt.sat.f32.f32 	%f982, %f981;
	mov.f32 	%f983, 0f4B400001;
	mov.f32 	%f984, 0f437C0000;
	fma.rm.f32 	%f985, %f982, %f984, %f983;
	add.f32 	%f986, %f985, 0fCB40007F;
	neg.f32 	%f987, %f986;
	fma.rn.f32 	%f988, %f980, 0f3FB8AA3B, %f987;
	fma.rn.f32 	%f989, %f980, 0f32A57060, %f988;
	mov.b32 	%r61, %f985;
	shl.b32 	%r62, %r61, 23;
	mov.b32 	%f990, %r62;
	ex2.approx.ftz.f32 	%f991, %f989;
	mul.f32 	%f992, %f991, %f990;
	st.local.f32 	[%rd26], %f992;
	add.f32 	%f1135, %f1135, %f992;
$L__BB2_16:
	ld.param.u32 	%r76, [_Z13attention_mlpPKfS0_S0_Pfiif_param_5];
	setp.lt.s32 	%p13, %r76, 1;
	mov.f32 	%f1264, 0f00000000;
	mov.f32 	%f1265, %f1264;
	mov.f32 	%f1266, %f1264;
	mov.f32 	%f1267, %f1264;
	mov.f32 	%f1268, %f1264;
	mov.f32 	%f1269, %f1264;
	mov.f32 	%f1270, %f1264;
	mov.f32 	%f1271, %f1264;
	mov.f32 	%f1272, %f1264;
	mov.f32 	%f1273, %f1264;
	mov.f32 	%f1274, %f1264;
	mov.f32 	%f1275, %f1264;
	mov.f32 	%f1276, %f1264;
	mov.f32 	%f1277, %f1264;
	mov.f32 	%f1278, %f1264;
	mov.f32 	%f1279, %f1264;
	mov.f32 	%f1280, %f1264;
	mov.f32 	%f1281, %f1264;
	mov.f32 	%f1282, %f1264;
	mov.f32 	%f1283, %f1264;
	mov.f32 	%f1284, %f1264;
	mov.f32 	%f1285, %f1264;
	mov.f32 	%f1286, %f1264;
	mov.f32 	%f1287, %f1264;
	mov.f32 	%f1288, %f1264;
	mov.f32 	%f1289, %f1264;
	mov.f32 	%f1290, %f1264;
	mov.f32 	%f1291, %f1264;
	mov.f32 	%f1292, %f1264;
	mov.f32 	%f1293, %f1264;
	mov.f32 	%f1294, %f1264;
	mov.f32 	%f1295, %f1264;
	mov.f32 	%f1296, %f1264;
	mov.f32 	%f1297, %f1264;
	mov.f32 	%f1298, %f1264;
	mov.f32 	%f1299, %f1264;
	mov.f32 	%f1300, %f1264;
	mov.f32 	%f1301, %f1264;
	mov.f32 	%f1302, %f1264;
	mov.f32 	%f1303, %f1264;
	mov.f32 	%f1304, %f1264;
	mov.f32 	%f1305, %f1264;
	mov.f32 	%f1306, %f1264;
	mov.f32 	%f1307, %f1264;
	mov.f32 	%f1308, %f1264;
	mov.f32 	%f1309, %f1264;
	mov.f32 	%f1310, %f1264;
	mov.f32 	%f1311, %f1264;
	mov.f32 	%f1312, %f1264;
	mov.f32 	%f1313, %f1264;
	mov.f32 	%f1314, %f1264;
	mov.f32 	%f1315, %f1264;
	mov.f32 	%f1316, %f1264;
	mov.f32 	%f1317, %f1264;
	mov.f32 	%f1318, %f1264;
	mov.f32 	%f1319, %f1264;
	mov.f32 	%f1320, %f1264;
	mov.f32 	%f1321, %f1264;
	mov.f32 	%f1322, %f1264;
	mov.f32 	%f1323, %f1264;
	mov.f32 	%f1324, %f1264;
	mov.f32 	%f1325, %f1264;
	mov.f32 	%f1326, %f1264;
	mov.f32 	%f1327, %f1264;
	mov.f32 	%f1328, %f1264;
	mov.f32 	%f1329, %f1264;
	mov.f32 	%f1330, %f1264;
	mov.f32 	%f1331, %f1264;
	mov.f32 	%f1332, %f1264;
	mov.f32 	%f1333, %f1264;
	mov.f32 	%f1334, %f1264;
	mov.f32 	%f1335, %f1264;
	mov.f32 	%f1336, %f1264;
	mov.f32 	%f1337, %f1264;
	mov.f32 	%f1338, %f1264;
	mov.f32 	%f1339, %f1264;
	mov.f32 	%f1340, %f1264;
	mov.f32 	%f1341, %f1264;
	mov.f32 	%f1342, %f1264;
	mov.f32 	%f1343, %f1264;
	mov.f32 	%f1344, %f1264;
	mov.f32 	%f1345, %f1264;
	mov.f32 	%f1346, %f1264;
	mov.f32 	%f1347, %f1264;
	mov.f32 	%f1348, %f1264;
	mov.f32 	%f1349, %f1264;
	mov.f32 	%f1350, %f1264;
	mov.f32 	%f1351, %f1264;
	mov.f32 	%f1352, %f1264;
	mov.f32 	%f1353, %f1264;
	mov.f32 	%f1354, %f1264;
	mov.f32 	%f1355, %f1264;
	mov.f32 	%f1356, %f1264;
	mov.f32 	%f1357, %f1264;
	mov.f32 	%f1358, %f1264;
	mov.f32 	%f1359, %f1264;
	mov.f32 	%f1360, %f1264;
	mov.f32 	%f1361, %f1264;
	mov.f32 	%f1362, %f1264;
	mov.f32 	%f1363, %f1264;
	mov.f32 	%f1364, %f1264;
	mov.f32 	%f1365, %f1264;
	mov.f32 	%f1366, %f1264;
	mov.f32 	%f1367, %f1264;
	mov.f32 	%f1368, %f1264;
	mov.f32 	%f1369, %f1264;
	mov.f32 	%f1370, %f1264;
	mov.f32 	%f1371, %f1264;
	mov.f32 	%f1372, %f1264;
	mov.f32 	%f1373, %f1264;
	mov.f32 	%f1374, %f1264;
	mov.f32 	%f1375, %f1264;
	mov.f32 	%f1376, %f1264;
	mov.f32 	%f1377, %f1264;
	mov.f32 	%f1378, %f1264;
	mov.f32 	%f1379, %f1264;
	mov.f32 	%f1380, %f1264;
	mov.f32 	%f1381, %f1264;
	mov.f32 	%f1382, %f1264;
	mov.f32 	%f1383, %f1264;
	mov.f32 	%f1384, %f1264;
	mov.f32 	%f1385, %f1264;
	mov.f32 	%f1386, %f1264;
	mov.f32 	%f1387, %f1264;
	mov.f32 	%f1388, %f1264;
	mov.f32 	%f1389, %f1264;
	mov.f32 	%f1390, %f1264;
	mov.f32 	%f1391, %f1264;
	@%p13 bra 	$L__BB2_19;
	ld.param.u32 	%r77, [_Z13attention_mlpPKfS0_S0_Pfiif_param_5];
	neg.s32 	%r84, %r77;
	mov.f32 	%f1264, 0f00000000;
	mov.b32 	%r83, 0;
$L__BB2_18:
	ld.param.u64 	%rd35, [_Z13attention_mlpPKfS0_S0_Pfiif_param_2];
	ld.local.f32 	%f995, [%rd40];
	div.rn.f32 	%f996, %f995, %f1135;
	cvta.to.global.u64 	%rd27, %rd35;
	mul.wide.u32 	%rd28, %r83, 4;
	add.s64 	%rd29, %rd27, %rd28;
	ld.global.nc.f32 	%f997, [%rd29];
	fma.rn.f32 	%f1391, %f996, %f997, %f1391;
	ld.global.nc.f32 	%f998, [%rd29+4];
	fma.rn.f32 	%f1390, %f996, %f998, %f1390;
	ld.global.nc.f32 	%f999, [%rd29+8];
	fma.rn.f32 	%f1389, %f996, %f999, %f1389;
	ld.global.nc.f32 	%f1000, [%rd29+12];
	fma.rn.f32 	%f1388, %f996, %f1000, %f1388;
	ld.global.nc.f32 	%f1001, [%rd29+16];
	fma.rn.f32 	%f1387, %f996, %f1001, %f1387;
	ld.global.nc.f32 	%f1002, [%rd29+20];
	fma.rn.f32 	%f1386, %f996, %f1002, %f1386;
	ld.global.nc.f32 	%f1003, [%rd29+24];
	fma.rn.f32 	%f1385, %f996, %f1003, %f1385;
	ld.global.nc.f32 	%f1004, [%rd29+28];
	fma.rn.f32 	%f1384, %f996, %f1004, %f1384;
	ld.global.nc.f32 	%f1005, [%rd29+32];
	fma.rn.f32 	%f1383, %f996, %f1005, %f1383;
	ld.global.nc.f32 	%f1006, [%rd29+36];
	fma.rn.f32 	%f1382, %f996, %f1006, %f1382;
	ld.global.nc.f32 	%f1007, [%rd29+40];
	fma.rn.f32 	%f1381, %f996, %f1007, %f1381;
	ld.global.nc.f32 	%f1008, [%rd29+44];
	fma.rn.f32 	%f1380, %f996, %f1008, %f1380;
	ld.global.nc.f32 	%f1009, [%rd29+48];
	fma.rn.f32 	%f1379, %f996, %f1009, %f1379;
	ld.global.nc.f32 	%f1010, [%rd29+52];
	fma.rn.f32 	%f1378, %f996, %f1010, %f1378;
	ld.global.nc.f32 	%f1011, [%rd29+56];
	fma.rn.f32 	%f1377, %f996, %f1011, %f1377;
	ld.global.nc.f32 	%f1012, [%rd29+60];
	fma.rn.f32 	%f1376, %f996, %f1012, %f1376;
	ld.global.nc.f32 	%f1013, [%rd29+64];
	fma.rn.f32 	%f1375, %f996, %f1013, %f1375;
	ld.global.nc.f32 	%f1014, [%rd29+68];
	fma.rn.f32 	%f1374, %f996, %f1014, %f1374;
	ld.global.nc.f32 	%f1015, [%rd29+72];
	fma.rn.f32 	%f1373, %f996, %f1015, %f1373;
	ld.global.nc.f32 	%f1016, [%rd29+76];
	fma.rn.f32 	%f1372, %f996, %f1016, %f1372;
	ld.global.nc.f32 	%f1017, [%rd29+80];
	fma.rn.f32 	%f1371, %f996, %f1017, %f1371;
	ld.global.nc.f32 	%f1018, [%rd29+84];
	fma.rn.f32 	%f1370, %f996, %f1018, %f1370;
	ld.global.nc.f32 	%f1019, [%rd29+88];
	fma.rn.f32 	%f1369, %f996, %f1019, %f1369;
	ld.global.nc.f32 	%f1020, [%rd29+92];
	fma.rn.f32 	%f1368, %f996, %f1020, %f1368;
	ld.global.nc.f32 	%f1021, [%rd29+96];
	fma.rn.f32 	%f1367, %f996, %f1021, %f1367;
	ld.global.nc.f32 	%f1022, [%rd29+100];
	fma.rn.f32 	%f1366, %f996, %f1022, %f1366;
	ld.global.nc.f32 	%f1023, [%rd29+104];
	fma.rn.f32 	%f1365, %f996, %f1023, %f1365;
	ld.global.nc.f32 	%f1024, [%rd29+108];
	fma.rn.f32 	%f1364, %f996, %f1024, %f1364;
	ld.global.nc.f32 	%f1025, [%rd29+112];
	fma.rn.f32 	%f1363, %f996, %f1025, %f1363;
	ld.global.nc.f32 	%f1026, [%rd29+116];
	fma.rn.f32 	%f1362, %f996, %f1026, %f1362;
	ld.global.nc.f32 	%f1027, [%rd29+120];
	fma.rn.f32 	%f1361, %f996, %f1027, %f1361;
	ld.global.nc.f32 	%f1028, [%rd29+124];
	fma.rn.f32 	%f1360, %f996, %f1028, %f1360;
	ld.global.nc.f32 	%f1029, [%rd29+128];
	fma.rn.f32 	%f1359, %f996, %f1029, %f1359;
	ld.global.nc.f32 	%f1030, [%rd29+132];
	fma.rn.f32 	%f1358, %f996, %f1030, %f1358;
	ld.global.nc.f32 	%f1031, [%rd29+136];
	fma.rn.f32 	%f1357, %f996, %f1031, %f1357;
	ld.global.nc.f32 	%f1032, [%rd29+140];
	fma.rn.f32 	%f1356, %f996, %f1032, %f1356;
	ld.global.nc.f32 	%f1033, [%rd29+144];
	fma.rn.f32 	%f1355, %f996, %f1033, %f1355;
	ld.global.nc.f32 	%f1034, [%rd29+148];
	fma.rn.f32 	%f1354, %f996, %f1034, %f1354;
	ld.global.nc.f32 	%f1035, [%rd29+152];
	fma.rn.f32 	%f1353, %f996, %f1035, %f1353;
	ld.global.nc.f32 	%f1036, [%rd29+156];
	fma.rn.f32 	%f1352, %f996, %f1036, %f1352;
	ld.global.nc.f32 	%f1037, [%rd29+160];
	fma.rn.f32 	%f1351, %f996, %f1037, %f1351;
	ld.global.nc.f32 	%f1038, [%rd29+164];
	fma.rn.f32 	%f1350, %f996, %f1038, %f1350;
	ld.global.nc.f32 	%f1039, [%rd29+168];
	fma.rn.f32 	%f1349, %f996, %f1039, %f1349;
	ld.global.nc.f32 	%f1040, [%rd29+172];
	fma.rn.f32 	%f1348, %f996, %f1040, %f1348;
	ld.global.nc.f32 	%f1041, [%rd29+176];
	fma.rn.f32 	%f1347, %f996, %f1041, %f1347;
	ld.global.nc.f32 	%f1042, [%rd29+180];
	fma.rn.f32 	%f1346, %f996, %f1042, %f1346;
	ld.global.nc.f32 	%f1043, [%rd29+184];
	fma.rn.f32 	%f1345, %f996, %f1043, %f1345;
	ld.global.nc.f32 	%f1044, [%rd29+188];
	fma.rn.f32 	%f1344, %f996, %f1044, %f1344;
	ld.global.nc.f32 	%f1045, [%rd29+192];
	fma.rn.f32 	%f1343, %f996, %f1045, %f1343;
	ld.global.nc.f32 	%f1046, [%rd29+196];
	fma.rn.f32 	%f1342, %f996, %f1046, %f1342;
	ld.global.nc.f32 	%f1047, [%rd29+200];
	fma.rn.f32 	%f1341, %f996, %f1047, %f1341;
	ld.global.nc.f32 	%f1048, [%rd29+204];
	fma.rn.f32 	%f1340, %f996, %f1048, %f1340;
	ld.global.nc.f32 	%f1049, [%rd29+208];
	fma.rn.f32 	%f1339, %f996, %f1049, %f1339;
	ld.global.nc.f32 	%f1050, [%rd29+212];
	fma.rn.f32 	%f1338, %f996, %f1050, %f1338;
	ld.global.nc.f32 	%f1051, [%rd29+216];
	fma.rn.f32 	%f1337, %f996, %f1051, %f1337;
	ld.global.nc.f32 	%f1052, [%rd29+220];
	fma.rn.f32 	%f1336, %f996, %f1052, %f1336;
	ld.global.nc.f32 	%f1053, [%rd29+224];
	fma.rn.f32 	%f1335, %f996, %f1053, %f1335;
	ld.global.nc.f32 	%f1054, [%rd29+228];
	fma.rn.f32 	%f1334, %f996, %f1054, %f1334;
	ld.global.nc.f32 	%f1055, [%rd29+232];
	fma.rn.f32 	%f1333, %f996, %f1055, %f1333;
	ld.global.nc.f32 	%f1056, [%rd29+236];
	fma.rn.f32 	%f1332, %f996, %f1056, %f1332;
	ld.global.nc.f32 	%f1057, [%rd29+240];
	fma.rn.f32 	%f1331, %f996, %f1057, %f1331;
	ld.global.nc.f32 	%f1058, [%rd29+244];
	fma.rn.f32 	%f1330, %f996, %f1058, %f1330;
	ld.global.nc.f32 	%f1059, [%rd29+248];
	fma.rn.f32 	%f1329, %f996, %f1059, %f1329;
	ld.global.nc.f32 	%f1060, [%rd29+252];
	fma.rn.f32 	%f1328, %f996, %f1060, %f1328;
	ld.global.nc.f32 	%f1061, [%rd29+256];
	fma.rn.f32 	%f1327, %f996, %f1061, %f1327;
	ld.global.nc.f32 	%f1062, [%rd29+260];
	fma.rn.f32 	%f1326, %f996, %f1062, %f1326;
	ld.global.nc.f32 	%f1063, [%rd29+264];
	fma.rn.f32 	%f1325, %f996, %f1063, %f1325;
	ld.global.nc.f32 	%f1064, [%rd29+268];
	fma.rn.f32 	%f1324, %f996, %f1064, %f1324;
	ld.global.nc.f32 	%f1065, [%rd29+272];
	fma.rn.f32 	%f1323, %f996, %f1065, %f1323;
	ld.global.nc.f32 	%f1066, [%rd29+276];
	fma.rn.f32 	%f1322, %f996, %f1066, %f1322;
	ld.global.nc.f32 	%f1067, [%rd29+280];
	fma.rn.f32 	%f1321, %f996, %f1067, %f1321;
	ld.global.nc.f32 	%f1068, [%rd29+284];
	fma.rn.f32 	%f1320, %f996, %f1068, %f1320;
	ld.global.nc.f32 	%f1069, [%rd29+288];
	fma.rn.f32 	%f1319, %f996, %f1069, %f1319;
	ld.global.nc.f32 	%f1070, [%rd29+292];
	fma.rn.f32 	%f1318, %f996, %f1070, %f1318;
	ld.global.nc.f32 	%f1071, [%rd29+296];
	fma.rn.f32 	%f1317, %f996, %f1071, %f1317;
	ld.global.nc.f32 	%f1072, [%rd29+300];
	fma.rn.f32 	%f1316, %f996, %f1072, %f1316;
	ld.global.nc.f32 	%f1073, [%rd29+304];
	fma.rn.f32 	%f1315, %f996, %f1073, %f1315;
	ld.global.nc.f32 	%f1074, [%rd29+308];
	fma.rn.f32 	%f1314, %f996, %f1074, %f1314;
	ld.global.nc.f32 	%f1075, [%rd29+312];
	fma.rn.f32 	%f1313, %f996, %f1075, %f1313;
	ld.global.nc.f32 	%f1076, [%rd29+316];
	fma.rn.f32 	%f1312, %f996, %f1076, %f1312;
	ld.global.nc.f32 	%f1077, [%rd29+320];
	fma.rn.f32 	%f1311, %f996, %f1077, %f1311;
	ld.global.nc.f32 	%f1078, [%rd29+324];
	fma.rn.f32 	%f1310, %f996, %f1078, %f1310;
	ld.global.nc.f32 	%f1079, [%rd29+328];
	fma.rn.f32 	%f1309, %f996, %f1079, %f1309;
	ld.global.nc.f32 	%f1080, [%rd29+332];
	fma.rn.f32 	%f1308, %f996, %f1080, %f1308;
	ld.global.nc.f32 	%f1081, [%rd29+336];
	fma.rn.f32 	%f1307, %f996, %f1081, %f1307;
	ld.global.nc.f32 	%f1082, [%rd29+340];
	fma.rn.f32 	%f1306, %f996, %f1082, %f1306;
	ld.global.nc.f32 	%f1083, [%rd29+344];
	fma.rn.f32 	%f1305, %f996, %f1083, %f1305;
	ld.global.nc.f32 	%f1084, [%rd29+348];
	fma.rn.f32 	%f1304, %f996, %f1084, %f1304;
	ld.global.nc.f32 	%f1085, [%rd29+352];
	fma.rn.f32 	%f1303, %f996, %f1085, %f1303;
	ld.global.nc.f32 	%f1086, [%rd29+356];
	fma.rn.f32 	%f1302, %f996, %f1086, %f1302;
	ld.global.nc.f32 	%f1087, [%rd29+360];
	fma.rn.f32 	%f1301, %f996, %f1087, %f1301;
	ld.global.nc.f32 	%f1088, [%rd29+364];
	fma.rn.f32 	%f1300, %f996, %f1088, %f1300;
	ld.global.nc.f32 	%f1089, [%rd29+368];
	fma.rn.f32 	%f1299, %f996, %f1089, %f1299;
	ld.global.nc.f32 	%f1090, [%rd29+372];
	fma.rn.f32 	%f1298, %f996, %f1090, %f1298;
	ld.global.nc.f32 	%f1091, [%rd29+376];
	fma.rn.f32 	%f1297, %f996, %f1091, %f1297;
	ld.global.nc.f32 	%f1092, [%rd29+380];
	fma.rn.f32 	%f1296, %f996, %f1092, %f1296;
	ld.global.nc.f32 	%f1093, [%rd29+384];
	fma.rn.f32 	%f1295, %f996, %f1093, %f1295;
	ld.global.nc.f32 	%f1094, [%rd29+388];
	fma.rn.f32 	%f1294, %f996, %f1094, %f1294;
	ld.global.nc.f32 	%f1095, [%rd29+392];
	fma.rn.f32 	%f1293, %f996, %f1095, %f1293;
	ld.global.nc.f32 	%f1096, [%rd29+396];
	fma.rn.f32 	%f1292, %f996, %f1096, %f1292;
	ld.global.nc.f32 	%f1097, [%rd29+400];
	fma.rn.f32 	%f1291, %f996, %f1097, %f1291;
	ld.global.nc.f32 	%f1098, [%rd29+404];
	fma.rn.f32 	%f1290, %f996, %f1098, %f1290;
	ld.global.nc.f32 	%f1099, [%rd29+408];
	fma.rn.f32 	%f1289, %f996, %f1099, %f1289;
	ld.global.nc.f32 	%f1100, [%rd29+412];
	fma.rn.f32 	%f1288, %f996, %f1100, %f1288;
	ld.global.nc.f32 	%f1101, [%rd29+416];
	fma.rn.f32 	%f1287, %f996, %f1101, %f1287;
	ld.global.nc.f32 	%f1102, [%rd29+420];
	fma.rn.f32 	%f1286, %f996, %f1102, %f1286;
	ld.global.nc.f32 	%f1103, [%rd29+424];
	fma.rn.f32 	%f1285, %f996, %f1103, %f1285;
	ld.global.nc.f32 	%f1104, [%rd29+428];
	fma.rn.f32 	%f1284, %f996, %f1104, %f1284;
	ld.global.nc.f32 	%f1105, [%rd29+432];
	fma.rn.f32 	%f1283, %f996, %f1105, %f1283;
	ld.global.nc.f32 	%f1106, [%rd29+436];
	fma.rn.f32 	%f1282, %f996, %f1106, %f1282;
	ld.global.nc.f32 	%f1107, [%rd29+440];
	fma.rn.f32 	%f1281, %f996, %f1107, %f1281;
	ld.global.nc.f32 	%f1108, [%rd29+444];
	fma.rn.f32 	%f1280, %f996, %f1108, %f1280;
	ld.global.nc.f32 	%f1109, [%rd29+448];
	fma.rn.f32 	%f1279, %f996, %f1109, %f1279;
	ld.global.nc.f32 	%f1110, [%rd29+452];
	fma.rn.f32 	%f1278, %f996, %f1110, %f1278;
	ld.global.nc.f32 	%f1111, [%rd29+456];
	fma.rn.f32 	%f1277, %f996, %f1111, %f1277;
	ld.global.nc.f32 	%f1112, [%rd29+460];
	fma.rn.f32 	%f1276, %f996, %f1112, %f1276;
	ld.global.nc.f32 	%f1113, [%rd29+464];
	fma.rn.f32 	%f1275, %f996, %f1113, %f1275;
	ld.global.nc.f32 	%f1114, [%rd29+468];
	fma.rn.f32 	%f1274, %f996, %f1114, %f1274;
	ld.global.nc.f32 	%f1115, [%rd29+472];
	fma.rn.f32 	%f1273, %f996, %f1115, %f1273;
	ld.global.nc.f32 	%f1116, [%rd29+476];
	fma.rn.f32 	%f1272, %f996, %f1116, %f1272;
	ld.global.nc.f32 	%f1117, [%rd29+480];
	fma.rn.f32 	%f1271, %f996, %f1117, %f1271;
	ld.global.nc.f32 	%f1118, [%rd29+484];
	fma.rn.f32 	%f1270, %f996, %f1118, %f1270;
	ld.global.nc.f32 	%f1119, [%rd29+488];
	fma.rn.f32 	%f1269, %f996, %f1119, %f1269;
	ld.global.nc.f32 	%f1120, [%rd29+492];
	fma.rn.f32 	%f1268, %f996, %f1120, %f1268;
	ld.global.nc.f32 	%f1121, [%rd29+496];
	fma.rn.f32 	%f1267, %f996, %f1121, %f1267;
	ld.global.nc.f32 	%f1122, [%rd29+500];
	fma.rn.f32 	%f1266, %f996, %f1122, %f1266;
	ld.global.nc.f32 	%f1123, [%rd29+504];
	fma.rn.f32 	%f1265, %f996, %f1123, %f1265;
	ld.global.nc.f32 	%f1124, [%rd29+508];
	fma.rn.f32 	%f1264, %f996, %f1124, %f1264;
	add.s32 	%r84, %r84, 1;
	setp.eq.s32 	%p14, %r84, 0;
	add.s32 	%r83, %r83, 128;
	add.s64 	%rd40, %rd40, 4;
	@%p14 bra 	$L__BB2_19;
	bra.uni 	$L__BB2_18;
$L__BB2_19:
	ld.param.u64 	%rd36, [_Z13attention_mlpPKfS0_S0_Pfiif_param_3];
	mov.u32 	%r64, %ctaid.x;
	mov.u32 	%r65, %ntid.x;
	mov.u32 	%r66, %tid.x;
	mad.lo.s32 	%r67, %r64, %r65, %r66;
	shl.b32 	%r68, %r67, 7;
	cvta.to.global.u64 	%rd30, %rd36;
	mul.wide.s32 	%rd31, %r68, 4;
	add.s64 	%rd32, %rd30, %rd31;
	st.global.f32 	[%rd32], %f1391;
	st.global.f32 	[%rd32+4], %f1390;
	st.global.f32 	[%rd32+8], %f1389;
	st.global.f32 	[%rd32+12], %f1388;
	st.global.f32 	[%rd32+16], %f1387;
	st.global.f32 	[%rd32+20], %f1386;
	st.global.f32 	[%rd32+24], %f1385;
	st.global.f32 	[%rd32+28], %f1384;
	st.global.f32 	[%rd32+32], %f1383;
	st.global.f32 	[%rd32+36], %f1382;
	st.global.f32 	[%rd32+40], %f1381;
	st.global.f32 	[%rd32+44], %f1380;
	st.global.f32 	[%rd32+48], %f1379;
	st.global.f32 	[%rd32+52], %f1378;
	st.global.f32 	[%rd32+56], %f1377;
	st.global.f32 	[%rd32+60], %f1376;
	st.global.f32 	[%rd32+64], %f1375;
	st.global.f32 	[%rd32+68], %f1374;
	st.global.f32 	[%rd32+72], %f1373;
	st.global.f32 	[%rd32+76], %f1372;
	st.global.f32 	[%rd32+80], %f1371;
	st.global.f32 	[%rd32+84], %f1370;
	st.global.f32 	[%rd32+88], %f1369;
	st.global.f32 	[%rd32+92], %f1368;
	st.global.f32 	[%rd32+96], %f1367;
	st.global.f32 	[%rd32+100], %f1366;
	st.global.f32 	[%rd32+104], %f1365;
	st.global.f32 	[%rd32+108], %f1364;
	st.global.f32 	[%rd32+112], %f1363;
	st.global.f32 	[%rd32+116], %f1362;
	st.global.f32 	[%rd32+120], %f1361;
	st.global.f32 	[%rd32+124], %f1360;
	st.global.f32 	[%rd32+128], %f1359;
	st.global.f32 	[%rd32+132], %f1358;
	st.global.f32 	[%rd32+136], %f1357;
	st.global.f32 	[%rd32+140], %f1356;
	st.global.f32 	[%rd32+144], %f1355;
	st.global.f32 	[%rd32+148], %f1354;
	st.global.f32 	[%rd32+152], %f1353;
	st.global.f32 	[%rd32+156], %f1352;
	st.global.f32 	[%rd32+160], %f1351;
	st.global.f32 	[%rd32+164], %f1350;
	st.global.f32 	[%rd32+168], %f1349;
	st.global.f32 	[%rd32+172], %f1348;
	st.global.f32 	[%rd32+176], %f1347;
	st.global.f32 	[%rd32+180], %f1346;
	st.global.f32 	[%rd32+184], %f1345;
	st.global.f32 	[%rd32+188], %f1344;
	st.global.f32 	[%rd32+192], %f1343;
	st.global.f32 	[%rd32+196], %f1342;
	st.global.f32 	[%rd32+200], %f1341;
	st.global.f32 	[%rd32+204], %f1340;
	st.global.f32 	[%rd32+208], %f1339;
	st.global.f32 	[%rd32+212], %f1338;
	st.global.f32 	[%rd32+216], %f1337;
	st.global.f32 	[%rd32+220], %f1336;
	st.global.f32 	[%rd32+224], %f1335;
	st.global.f32 	[%rd32+228], %f1334;
	st.global.f32 	[%rd32+232], %f1333;
	st.global.f32 	[%rd32+236], %f1332;
	st.global.f32 	[%rd32+240], %f1331;
	st.global.f32 	[%rd32+244], %f1330;
	st.global.f32 	[%rd32+248], %f1329;
	st.global.f32 	[%rd32+252], %f1328;
	st.global.f32 	[%rd32+256], %f1327;
	st.global.f32 	[%rd32+260], %f1326;
	st.global.f32 	[%rd32+264], %f1325;
	st.global.f32 	[%rd32+268], %f1324;
	st.global.f32 	[%rd32+272], %f1323;
	st.global.f32 	[%rd32+276], %f1322;
	st.global.f32 	[%rd32+280], %f1321;
	st.global.f32 	[%rd32+284], %f1320;
	st.global.f32 	[%rd32+288], %f1319;
	st.global.f32 	[%rd32+292], %f1318;
	st.global.f32 	[%rd32+296], %f1317;
	st.global.f32 	[%rd32+300], %f1316;
	st.global.f32 	[%rd32+304], %f1315;
	st.global.f32 	[%rd32+308], %f1314;
	st.global.f32 	[%rd32+312], %f1313;
	st.global.f32 	[%rd32+316], %f1312;
	st.global.f32 	[%rd32+320], %f1311;
	st.global.f32 	[%rd32+324], %f1310;
	st.global.f32 	[%rd32+328], %f1309;
	st.global.f32 	[%rd32+332], %f1308;
	st.global.f32 	[%rd32+336], %f1307;
	st.global.f32 	[%rd32+340], %f1306;
	st.global.f32 	[%rd32+344], %f1305;
	st.global.f32 	[%rd32+348], %f1304;
	st.global.f32 	[%rd32+352], %f1303;
	st.global.f32 	[%rd32+356], %f1302;
	st.global.f32 	[%rd32+360], %f1301;
	st.global.f32 	[%rd32+364], %f1300;
	st.global.f32 	[%rd32+368], %f1299;
	st.global.f32 	[%rd32+372], %f1298;
	st.global.f32 	[%rd32+376], %f1297;
	st.global.f32 	[%rd32+380], %f1296;
	st.global.f32 	[%rd32+384], %f1295;
	st.global.f32 	[%rd32+388], %f1294;
	st.global.f32 	[%rd32+392], %f1293;
	st.global.f32 	[%rd32+396], %f1292;
	st.global.f32 	[%rd32+400], %f1291;
	st.global.f32 	[%rd32+404], %f1290;
	st.global.f32 	[%rd32+408], %f1289;
	st.global.f32 	[%rd32+412], %f1288;
	st.global.f32 	[%rd32+416], %f1287;
	st.global.f32 	[%rd32+420], %f1286;
	st.global.f32 	[%rd32+424], %f1285;
	st.global.f32 	[%rd32+428], %f1284;
	st.global.f32 	[%rd32+432], %f1283;
	st.global.f32 	[%rd32+436], %f1282;
	st.global.f32 	[%rd32+440], %f1281;
	st.global.f32 	[%rd32+444], %f1280;
	st.global.f32 	[%rd32+448], %f1279;
	st.global.f32 	[%rd32+452], %f1278;
	st.global.f32 	[%rd32+456], %f1277;
	st.global.f32 	[%rd32+460], %f1276;
	st.global.f32 	[%rd32+464], %f1275;
	st.global.f32 	[%rd32+468], %f1274;
	st.global.f32 	[%rd32+472], %f1273;
	st.global.f32 	[%rd32+476], %f1272;
	st.global.f32 	[%rd32+480], %f1271;
	st.global.f32 	[%rd32+484], %f1270;
	st.global.f32 	[%rd32+488], %f1269;
	st.global.f32 	[%rd32+492], %f1268;
	st.global.f32 	[%rd32+496], %f1267;
	st.global.f32 	[%rd32+500], %f1266;
	st.global.f32 	[%rd32+504], %f1265;
	st.global.f32 	[%rd32+508], %f1264;
$L__BB2_20:
	ret;

}
	// .globl	_Z19gated_attention_mlpPKfS0_S0_S0_Pfiif
.visible .entry _Z19gated_attention_mlpPKfS0_S0_S0_Pfiif(
	.param .u64 .ptr .align 1 _Z19gated_attention_mlpPKfS0_S0_S0_Pfiif_param_0,
	.param .u64 .ptr .align 1 _Z19gated_attention_mlpPKfS0_S0_S0_Pfiif_param_1,
	.param .u64 .ptr .align 1 _Z19gated_attention_mlpPKfS0_S0_S0_Pfiif_param_2,
	.param .u64 .ptr .align 1 _Z19gated_attention_mlpPKfS0_S0_S0_Pfiif_param_3,
	.param .u64 .ptr .align 1 _Z19gated_attention_mlpPKfS0_S0_S0_Pfiif_param_4,
	.param .u32 _Z19gated_attention_mlpPKfS0_S0_S0_Pfiif_param_5,
	.param .u32 _Z19gated_attention_mlpPKfS0_S0_S0_Pfiif_param_6,
	.param .f32 _Z19gated_attention_mlpPKfS0_S0_S0_Pfiif_param_7
)
{
	.local .align 16 .b8 	__local_depot3[2048];
	.reg .b64 	%SP;
	.reg .b64 	%SPL;
	.reg .pred 	%p<15>;
	.reg .b32 	%r<87>;
	.reg .b32 	%f<1407>;
	.reg .b64 	%rd<47>;

	mov.u64 	%SPL, __local_depot3;
	ld.param.u32 	%r21, [_Z19gated_attention_mlpPKfS0_S0_S0_Pfiif_param_5];
	add.u64 	%rd46, %SPL, 0;
	mov.u32 	%r22, %ctaid.x;
	mov.u32 	%r23, %ntid.x;
	mov.u32 	%r24, %tid.x;
	mad.lo.s32 	%r25, %r22, %r23, %r24;
	setp.ge.s32 	%p1, %r25, %r21;
	@%p1 bra 	$L__BB3_20;
	ld.param.u32 	%r71, [_Z19gated_attention_mlpPKfS0_S0_S0_Pfiif_param_6];
	setp.lt.s32 	%p2, %r71, 1;
	mov.f32 	%f1142, 0fF149F2CA;
	@%p2 bra 	$L__BB3_4;
	ld.param.u32 	%r72, [_Z19gated_attention_mlpPKfS0_S0_S0_Pfiif_param_6];
	ld.param.u64 	%rd40, [_Z19gated_attention_mlpPKfS0_S0_S0_Pfiif_param_3];
	ld.param.u64 	%rd38, [_Z19gated_attention_mlpPKfS0_S0_S0_Pfiif_param_1];
	ld.param.u64 	%rd37, [_Z19gated_attention_mlpPKfS0_S0_S0_Pfiif_param_0];
	cvta.to.global.u64 	%rd21, %rd37;
	mov.u32 	%r26, %ctaid.x;
	mov.u32 	%r27, %ntid.x;
	mov.u32 	%r28, %tid.x;
	mad.lo.s32 	%r29, %r26, %r27, %r28;
	shl.b32 	%r30, %r29, 7;
	mul.wide.s32 	%rd22, %r30, 4;
	add.s64 	%rd23, %rd21, %rd22;
	ld.global.nc.f32 	%f1, [%rd23];
	ld.global.nc.f32 	%f2, [%rd23+4];
	ld.global.nc.f32 	%f3, [%rd23+8];
	ld.global.nc.f32 	%f4, [%rd23+12];
	ld.global.nc.f32 	%f5, [%rd23+16];
	ld.global.nc.f32 	%f6, [%rd23+20];
	ld.global.nc.f32 	%f7, [%rd23+24];
	ld.global.nc.f32 	%f8, [%rd23+28];
	ld.global.nc.f32 	%f9, [%rd23+32];
	ld.global.nc.f32 	%f10, [%rd23+36];
	ld.global.nc.f32 	%f11, [%rd23+40];
	ld.global.nc.f32 	%f12, [%rd23+44];
	ld.global.nc.f32 	%f13, [%rd23+48];
	ld.global.nc.f32 	%f14, [%rd23+52];
	ld.global.nc.f32 	%f15, [%rd23+56];
	ld.global.nc.f32 	%f16, [%rd23+60];
	ld.global.nc.f32 	%f17, [%rd23+64];
	ld.global.nc.f32 	%f18, [%rd23+68];
	ld.global.nc.f32 	%f19, [%rd23+72];
	ld.global.nc.f32 	%f20, [%rd23+76];
	ld.global.nc.f32 	%f21, [%rd23+80];
	ld.global.nc.f32 	%f22, [%rd23+84];
	ld.global.nc.f32 	%f23, [%rd23+88];
	ld.global.nc.f32 	%f24, [%rd23+92];
	ld.global.nc.f32 	%f25, [%rd23+96];
	ld.global.nc.f32 	%f26, [%rd23+100];
	ld.global.nc.f32 	%f27, [%rd23+104];
	ld.global.nc.f32 	%f28, [%rd23+108];
	ld.global.nc.f32 	%f29, [%rd23+112];
	ld.global.nc.f32 	%f30, [%rd23+116];
	ld.global.nc.f32 	%f31, [%rd23+120];
	ld.global.nc.f32 	%f32, [%rd23+124];
	ld.global.nc.f32 	%f33, [%rd23+128];
	ld.global.nc.f32 	%f34, [%rd23+132];
	ld.global.nc.f32 	%f35, [%rd23+136];
	ld.global.nc.f32 	%f36, [%rd23+140];
	ld.global.nc.f32 	%f37, [%rd23+144];
	ld.global.nc.f32 	%f38, [%rd23+148];
	ld.global.nc.f32 	%f39, [%rd23+152];
	ld.global.nc.f32 	%f40, [%rd23+156];
	ld.global.nc.f32 	%f41, [%rd23+160];
	ld.global.nc.f32 	%f42, [%rd23+164];
	ld.global.nc.f32 	%f43, [%rd23+168];
	ld.global.nc.f32 	%f44, [%rd23+172];
	ld.global.nc.f32 	%f45, [%rd23+176];
	ld.global.nc.f32 	%f46, [%rd23+180];
	ld.global.nc.f32 	%f47, [%rd23+184];
	ld.global.nc.f32 	%f48, [%rd23+188];
	ld.global.nc.f32 	%f49, [%rd23+192];
	ld.global.nc.f32 	%f50, [%rd23+196];
	ld.global.nc.f32 	%f51, [%rd23+200];
	ld.global.nc.f32 	%f52, [%rd23+204];
	ld.global.nc.f32 	%f53, [%rd23+208];
	ld.global.nc.f32 	%f54, [%rd23+212];
	ld.global.nc.f32 	%f55, [%rd23+216];
	ld.global.nc.f32 	%f56, [%rd23+220];
	ld.global.nc.f32 	%f57, [%rd23+224];
	ld.global.nc.f32 	%f58, [%rd23+228];
	ld.global.nc.f32 	%f59, [%rd23+232];
	ld.global.nc.f32 	%f60, [%rd23+236];
	ld.global.nc.f32 	%f61, [%rd23+240];
	ld.global.nc.f32 	%f62, [%rd23+244];
	ld.global.nc.f32 	%f63, [%rd23+248];
	ld.global.nc.f32 	%f64, [%rd23+252];
	ld.global.nc.f32 	%f65, [%rd23+256];
	ld.global.nc.f32 	%f66, [%rd23+260];
	ld.global.nc.f32 	%f67, [%rd23+264];
	ld.global.nc.f32 	%f68, [%rd23+268];
	ld.global.nc.f32 	%f69, [%rd23+272];
	ld.global.nc.f32 	%f70, [%rd23+276];
	ld.global.nc.f32 	%f71, [%rd23+280];
	ld.global.nc.f32 	%f72, [%rd23+284];
	ld.global.nc.f32 	%f73, [%rd23+288];
	ld.global.nc.f32 	%f74, [%rd23+292];
	ld.global.nc.f32 	%f75, [%rd23+296];
	ld.global.nc.f32 	%f76, [%rd23+300];
	ld.global.nc.f32 	%f77, [%rd23+304];
	ld.global.nc.f32 	%f78, [%rd23+308];
	ld.global.nc.f32 	%f79, [%rd23+312];
	ld.global.nc.f32 	%f80, [%rd23+316];
	ld.global.nc.f32 	%f81, [%rd23+320];
	ld.global.nc.f32 	%f82, [%rd23+324];
	ld.global.nc.f32 	%f83, [%rd23+328];
	ld.global.nc.f32 	%f84, [%rd23+332];
	ld.global.nc.f32 	%f85, [%rd23+336];
	ld.global.nc.f32 	%f86, [%rd23+340];
	ld.global.nc.f32 	%f87, [%rd23+344];
	ld.global.nc.f32 	%f88, [%rd23+348];
	ld.global.nc.f32 	%f89, [%rd23+352];
	ld.global.nc.f32 	%f90, [%rd23+356];
	ld.global.nc.f32 	%f91, [%rd23+360];
	ld.global.nc.f32 	%f92, [%rd23+364];
	ld.global.nc.f32 	%f93, [%rd23+368];
	ld.global.nc.f32 	%f94, [%rd23+372];
	ld.global.nc.f32 	%f95, [%rd23+376];
	ld.global.nc.f32 	%f96, [%rd23+380];
	ld.global.nc.f32 	%f97, [%rd23+384];
	ld.global.nc.f32 	%f98, [%rd23+388];
	ld.global.nc.f32 	%f99, [%rd23+392];
	ld.global.nc.f32 	%f100, [%rd23+396];
	ld.global.nc.f32 	%f101, [%rd23+400];
	ld.global.nc.f32 	%f102, [%rd23+404];
	ld.global.nc.f32 	%f103, [%rd23+408];
	ld.global.nc.f32 	%f104, [%rd23+412];
	ld.global.nc.f32 	%f105, [%rd23+416];
	ld.global.nc.f32 	%f106, [%rd23+420];
	ld.global.nc.f32 	%f107, [%rd23+424];
	ld.global.nc.f32 	%f108, [%rd23+428];
	ld.global.nc.f32 	%f109, [%rd23+432];
	ld.global.nc.f32 	%f110, [%rd23+436];
	ld.global.nc.f32 	%f111, [%rd23+440];
	ld.global.nc.f32 	%f112, [%rd23+444];
	ld.global.nc.f32 	%f113, [%rd23+448];
	ld.global.nc.f32 	%f114, [%rd23+452];
	ld.global.nc.f32 	%f115, [%rd23+456];
	ld.global.nc.f32 	%f116, [%rd23+460];
	ld.global.nc.f32 	%f117, [%rd23+464];
	ld.global.nc.f32 	%f118, [%rd23+468];
	ld.global.nc.f32 	%f119, [%rd23+472];
	ld.global.nc.f32 	%f120, [%rd23+476];
	ld.global.nc.f32 	%f121, [%rd23+480];
	ld.global.nc.f32 	%f122, [%rd23+484];
	ld.global.nc.f32 	%f123, [%rd23+488];
	ld.global.nc.f32 	%f124, [%rd23+492];
	ld.global.nc.f32 	%f125, [%rd23+496];
	ld.global.nc.f32 	%f126, [%rd23+500];
	ld.global.nc.f32 	%f127, [%rd23+504];
	ld.global.nc.f32 	%f128, [%rd23+508];
	neg.s32 	%r80, %r72;
	cvta.to.global.u64 	%rd24, %rd38;
	add.s64 	%rd42, %rd24, 256;
	cvta.to.global.u64 	%rd43, %rd40;
	mov.f32 	%f1142, 0fF149F2CA;
	mov.u64 	%rd44, %rd46;
$L__BB3_3:
	ld.param.f32 	%f1140, [_Z19gated_attention_mlpPKfS0_S0_S0_Pfiif_param_7];
	ld.global.nc.f32 	%f531, [%rd42+-256];
	fma.rn.f32 	%f532, %f1, %f531, 0f00000000;
	ld.global.nc.f32 	%f533, [%rd42+-252];
	fma.rn.f32 	%f534, %f2, %f533, %f532;
	ld.global.nc.f32 	%f535, [%rd42+-248];
	fma.rn.f32 	%f536, %f3, %f535, %f534;
	ld.global.nc.f32 	%f537, [%rd42+-244];
	fma.rn.f32 	%f538, %f4, %f537, %f536;
	ld.global.nc.f32 	%f539, [%rd42+-240];
	fma.rn.f32 	%f540, %f5, %f539, %f538;
	ld.global.nc.f32 	%f541, [%rd42+-236];
	fma.rn.f32 	%f542, %f6, %f541, %f540;
	ld.global.nc.f32 	%f543, [%rd42+-232];
	fma.rn.f32 	%f544, %f7, %f543, %f542;
	ld.global.nc.f32 	%f545, [%rd42+-228];
	fma.rn.f32 	%f546, %f8, %f545, %f544;
	ld.global.nc.f32 	%f547, [%rd42+-224];
	fma.rn.f32 	%f548, %f9, %f547, %f546;
	ld.global.nc.f32 	%f549, [%rd42+-220];
	fma.rn.f32 	%f550, %f10, %f549, %f548;
	ld.global.nc.f32 	%f551, [%rd42+-216];
	fma.rn.f32 	%f552, %f11, %f551, %f550;
	ld.global.nc.f32 	%f553, [%rd42+-212];
	fma.rn.f32 	%f554, %f12, %f553, %f552;
	ld.global.nc.f32 	%f555, [%rd42+-208];
	fma.rn.f32 	%f556, %f13, %f555, %f554;
	ld.global.nc.f32 	%f557, [%rd42+-204];
	fma.rn.f32 	%f558, %f14, %f557, %f556;
	ld.global.nc.f32 	%f559, [%rd42+-200];
	fma.rn.f32 	%f560, %f15, %f559, %f558;
	ld.global.nc.f32 	%f561, [%rd42+-196];
	fma.rn.f32 	%f562, %f16, %f561, %f560;
	ld.global.nc.f32 	%f563, [%rd42+-192];
	fma.rn.f32 	%f564, %f17, %f563, %f562;
	ld.global.nc.f32 	%f565, [%rd42+-188];
	fma.rn.f32 	%f566, %f18, %f565, %f564;
	ld.global.nc.f32 	%f567, [%rd42+-184];
	fma.rn.f32 	%f568, %f19, %f567, %f566;
	ld.global.nc.f32 	%f569, [%rd42+-180];
	fma.rn.f32 	%f570, %f20, %f569, %f568;
	ld.global.nc.f32 	%f571, [%rd42+-176];
	fma.rn.f32 	%f572, %f21, %f571, %f570;
	ld.global.nc.f32 	%f573, [%rd42+-172];
	fma.rn.f32 	%f574, %f22, %f573, %f572;
	ld.global.nc.f32 	%f575, [%rd42+-168];
	fma.rn.f32 	%f576, %f23, %f575, %f574;
	ld.global.nc.f32 	%f577, [%rd42+-164];
	fma.rn.f32 	%f578, %f24, %f577, %f576;
	ld.global.nc.f32 	%f579, [%rd42+-160];
	fma.rn.f32 	%f580, %f25, %f579, %f578;
	ld.global.nc.f32 	%f581, [%rd42+-156];
	fma.rn.f32 	%f582, %f26, %f581, %f580;
	ld.global.nc.f32 	%f583, [%rd42+-152];
	fma.rn.f32 	%f584, %f27, %f583, %f582;
	ld.global.nc.f32 	%f585, [%rd42+-148];
	fma.rn.f32 	%f586, %f28, %f585, %f584;
	ld.global.nc.f32 	%f587, [%rd42+-144];
	fma.rn.f32 	%f588, %f29, %f587, %f586;
	ld.global.nc.f32 	%f589, [%rd42+-140];
	fma.rn.f32 	%f590, %f30, %f589, %f588;
	ld.global.nc.f32 	%f591, [%rd42+-136];
	fma.rn.f32 	%f592, %f31, %f591, %f590;
	ld.global.nc.f32 	%f593, [%rd42+-132];
	fma.rn.f32 	%f594, %f32, %f593, %f592;
	ld.global.nc.f32 	%f595, [%rd42+-128];
	fma.rn.f32 	%f596, %f33, %f595, %f594;
	ld.global.nc.f32 	%f597, [%rd42+-124];
	fma.rn.f32 	%f598, %f34, %f597, %f596;
	ld.global.nc.f32 	%f599, [%rd42+-120];
	fma.rn.f32 	%f600, %f35, %f599, %f598;
	ld.global.nc.f32 	%f601, [%rd42+-116];
	fma.rn.f32 	%f602, %f36, %f601, %f600;
	ld.global.nc.f32 	%f603, [%rd42+-112];
	fma.rn.f32 	%f604, %f37, %f603, %f602;
	ld.global.nc.f32 	%f605, [%rd42+-108];
	fma.rn.f32 	%f606, %f38, %f605, %f604;
	ld.global.nc.f32 	%f607, [%rd42+-104];
	fma.rn.f32 	%f608, %f39, %f607, %f606;
	ld.global.nc.f32 	%f609, [%rd42+-100];
	fma.rn.f32 	%f610, %f40, %f609, %f608;
	ld.global.nc.f32 	%f611, [%rd42+-96];
	fma.rn.f32 	%f612, %f41, %f611, %f610;
	ld.global.nc.f32 	%f613, [%rd42+-92];
	fma.rn.f32 	%f614, %f42, %f613, %f612;
	ld.global.nc.f32 	%f615, [%rd42+-88];
	fma.rn.f32 	%f616, %f43, %f615, %f614;
	ld.global.nc.f32 	%f617, [%rd42+-84];
	fma.rn.f32 	%f618, %f44, %f617, %f616;
	ld.global.nc.f32 	%f619, [%rd42+-80];
	fma.rn.f32 	%f620, %f45, %f619, %f618;
	ld.global.nc.f32 	%f621, [%rd42+-76];
	fma.rn.f32 	%f622, %f46, %f621, %f620;
	ld.global.nc.f32 	%f623, [%rd42+-72];
	fma.rn.f32 	%f624, %f47, %f623, %f622;
	ld.global.nc.f32 	%f625, [%rd42+-68];
	fma.rn.f32 	%f626, %f48, %f625, %f624;
	ld.global.nc.f32 	%f627, [%rd42+-64];
	fma.rn.f32 	%f628, %f49, %f627, %f626;
	ld.global.nc.f32 	%f629, [%rd42+-60];
	fma.rn.f32 	%f630, %f50, %f629, %f628;
	ld.global.nc.f32 	%f631, [%rd42+-56];
	fma.rn.f32 	%f632, %f51, %f631, %f630;
	ld.global.nc.f32 	%f633, [%rd42+-52];
	fma.rn.f32 	%f634, %f52, %f633, %f632;
	ld.global.nc.f32 	%f635, [%rd42+-48];
	fma.rn.f32 	%f636, %f53, %f635, %f634;
	ld.global.nc.f32 	%f637, [%rd42+-44];
	fma.rn.f32 	%f638, %f54, %f637, %f636;
	ld.global.nc.f32 	%f639, [%rd42+-40];
	fma.rn.f32 	%f640, %f55, %f639, %f638;
	ld.global.nc.f32 	%f641, [%rd42+-36];
	fma.rn.f32 	%f642, %f56, %f641, %f640;
	ld.global.nc.f32 	%f643, [%rd42+-32];
	fma.rn.f32 	%f644, %f57, %f643, %f642;
	ld.global.nc.f32 	%f645, [%rd42+-28];
	fma.rn.f32 	%f646, %f58, %f645, %f644;
	ld.global.nc.f32 	%f647, [%rd42+-24];
	fma.rn.f32 	%f648, %f59, %f647, %f646;
	ld.global.nc.f32 	%f649, [%rd42+-20];
	fma.rn.f32 	%f650, %f60, %f649, %f648;
	ld.global.nc.f32 	%f651, [%rd42+-16];
	fma.rn.f32 	%f652, %f61, %f651, %f650;
	ld.global.nc.f32 	%f653, [%rd42+-12];
	fma.rn.f32 	%f654, %f62, %f653, %f652;
	ld.global.nc.f32 	%f655, [%rd42+-8];
	fma.rn.f32 	%f656, %f63, %f655, %f654;
	ld.global.nc.f32 	%f657, [%rd42+-4];
	fma.rn.f32 	%f658, %f64, %f657, %f656;
	ld.global.nc.f32 	%f659, [%rd42];
	fma.rn.f32 	%f660, %f65, %f659, %f658;
	ld.global.nc.f32 	%f661, [%rd42+4];
	fma.rn.f32 	%f662, %f66, %f661, %f660;
	ld.global.nc.f32 	%f663, [%rd42+8];
	fma.rn.f32 	%f664, %f67, %f663, %f662;
	ld.global.nc.f32 	%f665, [%rd42+12];
	fma.rn.f32 	%f666, %f68, %f665, %f664;
	ld.global.nc.f32 	%f667, [%rd42+16];
	fma.rn.f32 	%f668, %f69, %f667, %f666;
	ld.global.nc.f32 	%f669, [%rd42+20];
	fma.rn.f32 	%f670, %f70, %f669, %f668;
	ld.global.nc.f32 	%f671, [%rd42+24];
	fma.rn.f32 	%f672, %f71, %f671, %f670;
	ld.global.nc.f32 	%f673, [%rd42+28];
	fma.rn.f32 	%f674, %f72, %f673, %f672;
	ld.global.nc.f32 	%f675, [%rd42+32];
	fma.rn.f32 	%f676, %f73, %f675, %f674;
	ld.global.nc.f32 	%f677, [%rd42+36];
	fma.rn.f32 	%f678, %f74, %f677, %f676;
	ld.global.nc.f32 	%f679, [%rd42+40];
	fma.rn.f32 	%f680, %f75, %f679, %f678;
	ld.global.nc.f32 	%f681, [%rd42+44];
	fma.rn.f32 	%f682, %f76, %f681, %f680;
	ld.global.nc.f32 	%f683, [%rd42+48];
	fma.rn.f32 	%f684, %f77, %f683, %f682;
	ld.global.nc.f32 	%f685, [%rd42+52];
	fma.rn.f32 	%f686, %f78, %f685, %f684;
	ld.global.nc.f32 	%f687, [%rd42+56];
	fma.rn.f32 	%f688, %f79, %f687, %f686;
	ld.global.nc.f32 	%f689, [%rd42+60];
	fma.rn.f32 	%f690, %f80, %f689, %f688;
	ld.global.nc.f32 	%f691, [%rd42+64];
	fma.rn.f32 	%f692, %f81, %f691, %f690;
	ld.global.nc.f32 	%f693, [%rd42+68];
	fma.rn.f32 	%f694, %f82, %f693, %f692;
	ld.global.nc.f32 	%f695, [%rd42+72];
	fma.rn.f32 	%f696, %f83, %f695, %f694;
	ld.global.nc.f32 	%f697, [%rd42+76];
	fma.rn.f32 	%f698, %f84, %f697, %f696;
	ld.global.nc.f32 	%f699, [%rd42+80];
	fma.rn.f32 	%f700, %f85, %f699, %f698;
	ld.global.nc.f32 	%f701, [%rd42+84];
	fma.rn.f32 	%f702, %f86, %f701, %f700;
	ld.global.nc.f32 	%f703, [%rd42+88];
	fma.rn.f32 	%f704, %f87, %f703, %f702;
	ld.global.nc.f32 	%f705, [%rd42+92];
	fma.rn.f32 	%f706, %f88, %f705, %f704;
	ld.global.nc.f32 	%f707, [%rd42+96];
	fma.rn.f32 	%f708, %f89, %f707, %f706;
	ld.global.nc.f32 	%f709, [%rd42+100];
	fma.rn.f32 	%f710, %f90, %f709, %f708;
	ld.global.nc.f32 	%f711, [%rd42+104];
	fma.rn.f32 	%f712, %f91, %f711, %f710;
	ld.global.nc.f32 	%f713, [%rd42+108];
	fma.rn.f32 	%f714, %f92, %f713, %f712;
	ld.global.nc.f32 	%f715, [%rd42+112];
	fma.rn.f32 	%f716, %f93, %f715, %f714;
	ld.global.nc.f32 	%f717, [%rd42+116];
	fma.rn.f32 	%f718, %f94, %f717, %f716;
	ld.global.nc.f32 	%f719, [%rd42+120];
	fma.rn.f32 	%f720, %f95, %f719, %f718;
	ld.global.nc.f32 	%f721, [%rd42+124];
	fma.rn.f32 	%f722, %f96, %f721, %f720;
	ld.global.nc.f32 	%f723, [%rd42+128];
	fma.rn.f32 	%f724, %f97, %f723, %f722;
	ld.global.nc.f32 	%f725, [%rd42+132];
	fma.rn.f32 	%f726, %f98, %f725, %f724;
	ld.global.nc.f32 	%f727, [%rd42+136];
	fma.rn.f32 	%f728, %f99, %f727, %f726;
	ld.global.nc.f32 	%f729, [%rd42+140];
	fma.rn.f32 	%f730, %f100, %f729, %f728;
	ld.global.nc.f32 	%f731, [%rd42+144];
	fma.rn.f32 	%f732, %f101, %f731, %f730;
	ld.global.nc.f32 	%f733, [%rd42+148];
	fma.rn.f32 	%f734, %f102, %f733, %f732;
	ld.global.nc.f32 	%f735, [%rd42+152];
	fma.rn.f32 	%f736, %f103, %f735, %f734;
	ld.global.nc.f32 	%f737, [%rd42+156];
	fma.rn.f32 	%f738, %f104, %f737, %f736;
	ld.global.nc.f32 	%f739, [%rd42+160];
	fma.rn.f32 	%f740, %f105, %f739, %f738;
	ld.global.nc.f32 	%f741, [%rd42+164];
	fma.rn.f32 	%f742, %f106, %f741, %f740;
	ld.global.nc.f32 	%f743, [%rd42+168];
	fma.rn.f32 	%f744, %f107, %f743, %f742;
	ld.global.nc.f32 	%f745, [%rd42+172];
	fma.rn.f32 	%f746, %f108, %f745, %f744;
	ld.global.nc.f32 	%f747, [%rd42+176];
	fma.rn.f32 	%f748, %f109, %f747, %f746;
	ld.global.nc.f32 	%f749, [%rd42+180];
	fma.rn.f32 	%f750, %f110, %f749, %f748;
	ld.global.nc.f32 	%f751, [%rd42+184];
	fma.rn.f32 	%f752, %f111, %f751, %f750;
	ld.global.nc.f32 	%f753, [%rd42+188];
	fma.rn.f32 	%f754, %f112, %f753, %f752;
	ld.global.nc.f32 	%f755, [%rd42+192];
	fma.rn.f32 	%f756, %f113, %f755, %f754;
	ld.global.nc.f32 	%f757, [%rd42+196];
	fma.rn.f32 	%f758, %f114, %f757, %f756;
	ld.global.nc.f32 	%f759, [%rd42+200];
	fma.rn.f32 	%f760, %f115, %f759, %f758;
	ld.global.nc.f32 	%f761, [%rd42+204];
	fma.rn.f32 	%f762, %f116, %f761, %f760;
	ld.global.nc.f32 	%f763, [%rd42+208];
	fma.rn.f32 	%f764, %f117, %f763, %f762;
	ld.global.nc.f32 	%f765, [%rd42+212];
	fma.rn.f32 	%f766, %f118, %f765, %f764;
	ld.global.nc.f32 	%f767, [%rd42+216];
	fma.rn.f32 	%f768, %f119, %f767, %f766;
	ld.global.nc.f32 	%f769, [%rd42+220];
	fma.rn.f32 	%f770, %f120, %f769, %f768;
	ld.global.nc.f32 	%f771, [%rd42+224];
	fma.rn.f32 	%f772, %f121, %f771, %f770;
	ld.global.nc.f32 	%f773, [%rd42+228];
	fma.rn.f32 	%f774, %f122, %f773, %f772;
	ld.global.nc.f32 	%f775, [%rd42+232];
	fma.rn.f32 	%f776, %f123, %f775, %f774;
	ld.global.nc.f32 	%f777, [%rd42+236];
	fma.rn.f32 	%f778, %f124, %f777, %f776;
	ld.global.nc.f32 	%f779, [%rd42+240];
	fma.rn.f32 	%f780, %f125, %f779, %f778;
	ld.global.nc.f32 	%f781, [%rd42+244];
	fma.rn.f32 	%f782, %f126, %f781, %f780;
	ld.global.nc.f32 	%f783, [%rd42+248];
	fma.rn.f32 	%f784, %f127, %f783, %f782;
	ld.global.nc.f32 	%f785, [%rd42+252];
	fma.rn.f32 	%f786, %f128, %f785, %f784;
	mul.f32 	%f787, %f1140, %f786;
	ld.global.nc.f32 	%f788, [%rd43];
	fma.rn.f32 	%f789, %f788, 0fBBBB989D, 0f3F000000;
	cvt.sat.f32.f32 	%f790, %f789;
	mov.f32 	%f791, 0f4B400001;
	mov.f32 	%f792, 0f437C0000;
	fma.rm.f32 	%f793, %f790, %f792, %f791;
	add.f32 	%f794, %f793, 0fCB40007F;
	neg.f32 	%f795, %f794;
	fma.rn.f32 	%f796, %f788, 0fBFB8AA3B, %f795;
	fma.rn.f32 	%f797, %f788, 0fB2A57060, %f796;
	mov.b32 	%r31, %f793;
	shl.b32 	%r32, %r31, 23;
	mov.b32 	%f798, %r32;
	ex2.approx.ftz.f32 	%f799, %f797;
	fma.rn.f32 	%f800, %f799, %f798, 0f3F800000;
	rcp.rn.f32 	%f801, %f800;
	mul.f32 	%f802, %f787, %f801;
	st.local.f32 	[%rd44], %f802;
	max.f32 	%f1142, %f1142, %f802;
	add.s32 	%r80, %r80, 1;
	setp.ne.s32 	%p3, %r80, 0;
	add.s64 	%rd44, %rd44, 4;
	add.s64 	%rd43, %rd43, 4;
	add.s64 	%rd42, %rd42, 512;
	@%p3 bra 	$L__BB3_3;
$L__BB3_4:
	ld.param.u32 	%r73, [_Z19gated_attention_mlpPKfS0_S0_S0_Pfiif_param_6];
	setp.lt.s32 	%p4, %r73, 1;
	mov.f32 	%f1150, 0f00000000;
	@%p4 bra 	$L__BB3_16;
	ld.param.u32 	%r74, [_Z19gated_attention_mlpPKfS0_S0_S0_Pfiif_param_6];
	and.b32  	%r4, %r74, 7;
	setp.lt.u32 	%p5, %r74, 8;
	mov.f32 	%f1150, 0f00000000;
	mov.b32 	%r83, 0;
	@%p5 bra 	$L__BB3_8;
	ld.param.u32 	%r75, [_Z19gated_attention_mlpPKfS0_S0_S0_Pfiif_param_6];
	and.b32  	%r83, %r75, 2147483640;
	neg.s32 	%r81, %r83;
	add.s64 	%rd45, %rd46, 16;
	mov.f32 	%f1150, 0f00000000;
$L__BB3_7:
	.pragma "nounroll";
	ld.local.v4.f32 	{%f807, %f808, %f809, %f810}, [%rd45+-16];
	sub.f32 	%f811, %f807, %f1142;
	fma.rn.f32 	%f812, %f811, 0f3BBB989D, 0f3F000000;
	cvt.sat.f32.f32 	%f813, %f812;
	mov.f32 	%f814, 0f4B400001;
	mov.f32 	%f815, 0f437C0000;
	fma.rm.f32 	%f816, %f813, %f815, %f814;
	add.f32 	%f817, %f816, 0fCB40007F;
	neg.f32 	%f818, %f817;
	fma.rn.f32 	%f819, %f811, 0f3FB8AA3B, %f818;
	fma.rn.f32 	%f820, %f811, 0f32A57060, %f819;
	mov.b32 	%r34, %f816;
	shl.b32 	%r35, %r34, 23;
	mov.b32 	%f821, %r35;
	ex2.approx.ftz.f32 	%f822, %f820;
	mul.f32 	%f823, %f822, %f821;
	add.f32 	%f824, %f1150, %f823;
	sub.f32 	%f825, %f808, %f1142;
	fma.rn.f32 	%f826, %f825, 0f3BBB989D, 0f3F000000;
	cvt.sat.f32.f32 	%f827, %f826;
	fma.rm.f32 	%f828, %f827, %f815, %f814;
	add.f32 	%f829, %f828, 0fCB40007F;
	neg.f32 	%f830, %f829;
	fma.rn.f32 	%f831, %f825, 0f3FB8AA3B, %f830;
	fma.rn.f32 	%f832, %f825, 0f32A57060, %f831;
	mov.b32 	%r36, %f828;
	shl.b32 	%r37, %r36, 23;
	mov.b32 	%f833, %r37;
	ex2.approx.ftz.f32 	%f834, %f832;
	mul.f32 	%f835, %f834, %f833;
	add.f32 	%f836, %f824, %f835;
	sub.f32 	%f837, %f809, %f1142;
	fma.rn.f32 	%f838, %f837, 0f3BBB989D, 0f3F000000;
	cvt.sat.f32.f32 	%f839, %f838;
	fma.rm.f32 	%f840, %f839, %f815, %f814;
	add.f32 	%f841, %f840, 0fCB40007F;
	neg.f32 	%f842, %f841;
	fma.rn.f32 	%f843, %f837, 0f3FB8AA3B, %f842;
	fma.rn.f32 	%f844, %f837, 0f32A57060, %f843;
	mov.b32 	%r38, %f840;
	shl.b32 	%r39, %r38, 23;
	mov.b32 	%f845, %r39;
	ex2.approx.ftz.f32 	%f846, %f844;
	mul.f32 	%f847, %f846, %f845;
	add.f32 	%f848, %f836, %f847;
	sub.f32 	%f849, %f810, %f1142;
	fma.rn.f32 	%f850, %f849, 0f3BBB989D, 0f3F000000;
	cvt.sat.f32.f32 	%f851, %f850;
	fma.rm.f32 	%f852, %f851, %f815, %f814;
	add.f32 	%f853, %f852, 0fCB40007F;
	neg.f32 	%f854, %f853;
	fma.rn.f32 	%f855, %f849, 0f3FB8AA3B, %f854;
	fma.rn.f32 	%f856, %f849, 0f32A57060, %f855;
	mov.b32 	%r40, %f852;
	shl.b32 	%r41, %r40, 23;
	mov.b32 	%f857, %r41;
	ex2.approx.ftz.f32 	%f858, %f856;
	mul.f32 	%f859, %f858, %f857;
	st.local.v4.f32 	[%rd45+-16], {%f823, %f835, %f847, %f859};
	add.f32 	%f860, %f848, %f859;
	ld.local.v4.f32 	{%f861, %f862, %f863, %f864}, [%rd45];
	sub.f32 	%f865, %f861, %f1142;
	fma.rn.f32 	%f866, %f865, 0f3BBB989D, 0f3F000000;
	cvt.sat.f32.f32 	%f867, %f866;
	fma.rm.f32 	%f868, %f867, %f815, %f814;
	add.f32 	%f869, %f868, 0fCB40007F;
	neg.f32 	%f870, %f869;
	fma.rn.f32 	%f871, %f865, 0f3FB8AA3B, %f870;
	fma.rn.f32 	%f872, %f865, 0f32A57060, %f871;
	mov.b32 	%r42, %f868;
	shl.b32 	%r43, %r42, 23;
	mov.b32 	%f873, %r43;
	ex2.approx.ftz.f32 	%f874, %f872;
	mul.f32 	%f875, %f874, %f873;
	add.f32 	%f876, %f860, %f875;
	sub.f32 	%f877, %f862, %f1142;
	fma.rn.f32 	%f878, %f877, 0f3BBB989D, 0f3F000000;
	cvt.sat.f32.f32 	%f879, %f878;
	fma.rm.f32 	%f880, %f879, %f815, %f814;
	add.f32 	%f881, %f880, 0fCB40007F;
	neg.f32 	%f882, %f881;
	fma.rn.f32 	%f883, %f877, 0f3FB8AA3B, %f882;
	fma.rn.f32 	%f884, %f877, 0f32A57060, %f883;
	mov.b32 	%r44, %f880;
	shl.b32 	%r45, %r44, 23;
	mov.b32 	%f885, %r45;
	ex2.approx.ftz.f32 	%f886, %f884;
	mul.f32 	%f887, %f886, %f885;
	add.f32 	%f888, %f876, %f887;
	sub.f32 	%f889, %f863, %f1142;
	fma.rn.f32 	%f890, %f889, 0f3BBB989D, 0f3F000000;
	cvt.sat.f32.f32 	%f891, %f890;
	fma.rm.f32 	%f892, %f891, %f815, %f814;
	add.f32 	%f893, %f892, 0fCB40007F;
	neg.f32 	%f894, %f893;
	fma.rn.f32 	%f895, %f889, 0f3FB8AA3B, %f894;
	fma.rn.f32 	%f896, %f889, 0f32A57060, %f895;
	mov.b32 	%r46, %f892;
	shl.b32 	%r47, %r46, 23;
	mov.b32 	%f897, %r47;
	ex2.approx.ftz.f32 	%f898, %f896;
	mul.f32 	%f899, %f898, %f897;
	add.f32 	%f900, %f888, %f899;
	sub.f32 	%f901, %f864, %f1142;
	fma.rn.f32 	%f902, %f901, 0f3BBB989D, 0f3F000000;
	cvt.sat.f32.f32 	%f903, %f902;
	fma.rm.f32 	%f904, %f903, %f815, %f814;
	add.f32 	%f905, %f904, 0fCB40007F;
	neg.f32 	%f906, %f905;
	fma.rn.f32 	%f907, %f901, 0f3FB8AA3B, %f906;
	fma.rn.f32 	%f908, %f901, 0f32A57060, %f907;
	mov.b32 	%r48, %f904;
	shl.b32 	%r49, %r48, 23;
	mov.b32 	%f909, %r49;
	ex2.approx.ftz.f32 	%f910, %f908;
	mul.f32 	%f911, %f910, %f909;
	st.local.v4.f32 	[%rd45], {%f875, %f887, %f899, %f911};
	add.f32 	%f1150, %f900, %f911;
	add.s32 	%r81, %r81, 8;
	add.s64 	%rd45, %rd45, 32;
	setp.ne.s32 	%p6, %r81, 0;
	@%p6 bra 	$L__BB3_7;
$L__BB3_8:
	setp.eq.s32 	%p7, %r4, 0;
	@%p7 bra 	$L__BB3_16;
	ld.param.u32 	%r76, [_Z19gated_attention_mlpPKfS0_S0_S0_Pfiif_param_6];
	and.b32  	%r10, %r76, 3;
	setp.lt.u32 	%p8, %r4, 4;
	@%p8 bra 	$L__BB3_11;
	mul.wide.u32 	%rd25, %r83, 4;
	add.s64 	%rd26, %rd46, %rd25;
	ld.local.f32 	%f913, [%rd26];
	sub.f32 	%f914, %f913, %f1142;
	fma.rn.f32 	%f915, %f914, 0f3BBB989D, 0f3F000000;
	cvt.sat.f32.f32 	%f916, %f915;
	mov.f32 	%f917, 0f4B400001;
	mov.f32 	%f918, 0f437C0000;
	fma.rm.f32 	%f919, %f916, %f918, %f917;
	add.f32 	%f920, %f919, 0fCB40007F;
	neg.f32 	%f921, %f920;
	fma.rn.f32 	%f922, %f914, 0f3FB8AA3B, %f921;
	fma.rn.f32 	%f923, %f914, 0f32A57060, %f922;
	mov.b32 	%r50, %f919;
	shl.b32 	%r51, %r50, 23;
	mov.b32 	%f924, %r51;
	ex2.approx.ftz.f32 	%f925, %f923;
	mul.f32 	%f926, %f925, %f924;
	st.local.f32 	[%rd26], %f926;
	add.f32 	%f927, %f1150, %f926;
	ld.local.f32 	%f928, [%rd26+4];
	sub.f32 	%f929, %f928, %f1142;
	fma.rn.f32 	%f930, %f929, 0f3BBB989D, 0f3F000000;
	cvt.sat.f32.f32 	%f931, %f930;
	fma.rm.f32 	%f932, %f931, %f918, %f917;
	add.f32 	%f933, %f932, 0fCB40007F;
	neg.f32 	%f934, %f933;
	fma.rn.f32 	%f935, %f929, 0f3FB8AA3B, %f934;
	fma.rn.f32 	%f936, %f929, 0f32A57060, %f935;
	mov.b32 	%r52, %f932;
	shl.b32 	%r53, %r52, 23;
	mov.b32 	%f937, %r53;
	ex2.approx.ftz.f32 	%f938, %f936;
	mul.f32 	%f939, %f938, %f937;
	st.local.f32 	[%rd26+4], %f939;
	add.f32 	%f940, %f927, %f939;
	ld.local.f32 	%f941, [%rd26+8];
	sub.f32 	%f942, %f941, %f1142;
	fma.rn.f32 	%f943, %f942, 0f3BBB989D, 0f3F000000;
	cvt.sat.f32.f32 	%f944, %f943;
	fma.rm.f32 	%f945, %f944, %f918, %f917;
	add.f32 	%f946, %f945, 0fCB40007F;
	neg.f32 	%f947, %f946;
	fma.rn.f32 	%f948, %f942, 0f3FB8AA3B, %f947;
	fma.rn.f32 	%f949, %f942, 0f32A57060, %f948;
	mov.b32 	%r54, %f945;
	shl.b32 	%r55, %r54, 23;
	mov.b32 	%f950, %r55;
	ex2.approx.ftz.f32 	%f951, %f949;
	mul.f32 	%f952, %f951, %f950;
	st.local.f32 	[%rd26+8], %f952;
	add.f32 	%f953, %f940, %f952;
	ld.local.f32 	%f954, [%rd26+12];
	sub.f32 	%f955, %f954, %f1142;
	fma.rn.f32 	%f956, %f955, 0f3BBB989D, 0f3F000000;
	cvt.sat.f32.f32 	%f957, %f956;
	fma.rm.f32 	%f958, %f957, %f918, %f917;
	add.f32 	%f959, %f958, 0fCB40007F;
	neg.f32 	%f960, %f959;
	fma.rn.f32 	%f961, %f955, 0f3FB8AA3B, %f960;
	fma.rn.f32 	%f962, %f955, 0f32A57060, %f961;
	mov.b32 	%r56, %f958;
	shl.b32 	%r57, %r56, 23;
	mov.b32 	%f963, %r57;
	ex2.approx.ftz.f32 	%f964, %f962;
	mul.f32 	%f965, %f964, %f963;
	st.local.f32 	[%rd26+12], %f965;
	add.f32 	%f1150, %f953, %f965;
	add.s32 	%r83, %r83, 4;
$L__BB3_11:
	setp.eq.s32 	%p9, %r10, 0;
	@%p9 bra 	$L__BB3_16;
	setp.eq.s32 	%p10, %r10, 1;
	@%p10 bra 	$L__BB3_14;
	mul.wide.u32 	%rd27, %r83, 4;
	add.s64 	%rd28, %rd46, %rd27;
	ld.local.f32 	%f967, [%rd28];
	sub.f32 	%f968, %f967, %f1142;
	fma.rn.f32 	%f969, %f968, 0f3BBB989D, 0f3F000000;
	cvt.sat.f32.f32 	%f970, %f969;
	mov.f32 	%f971, 0f4B400001;
	mov.f32 	%f972, 0f437C0000;
	fma.rm.f32 	%f973, %f970, %f972, %f971;
	add.f32 	%f974, %f973, 0fCB40007F;
	neg.f32 	%f975, %f974;
	fma.rn.f32 	%f976, %f968, 0f3FB8AA3B, %f975;
	fma.rn.f32 	%f977, %f968, 0f32A57060, %f976;
	mov.b32 	%r58, %f973;
	shl.b32 	%r59, %r58, 23;
	mov.b32 	%f978, %r59;
	ex2.approx.ftz.f32 	%f979, %f977;
	mul.f32 	%f980, %f979, %f978;
	st.local.f32 	[%rd28], %f980;
	add.f32 	%f981, %f1150, %f980;
	ld.local.f32 	%f982, [%rd28+4];
	sub.f32 	%f983, %f982, %f1142;
	fma.rn.f32 	%f984, %f983, 0f3BBB989D, 0f3F000000;
	cvt.sat.f32.f32 	%f985, %f984;
	fma.rm.f32 	%f986, %f985, %f972, %f971;
	add.f32 	%f987, %f986, 0fCB40007F;
	neg.f32 	%f988, %f987;
	fma.rn.f32 	%f989, %f983, 0f3FB8AA3B, %f988;
	fma.rn.f32 	%f990, %f983, 0f32A57060, %f989;
	mov.b32 	%r60, %f986;
	shl.b32 	%r61, %r60, 23;
	mov.b32 	%f991, %r61;
	ex2.approx.ftz.f32 	%f992, %f990;
	mul.f32 	%f993, %f992, %f991;
	st.local.f32 	[%rd28+4], %f993;
	add.f32 	%f1150, %f981, %f993;
	add.s32 	%r83, %r83, 2;
$L__BB3_14:
	ld.param.u32 	%r77, [_Z19gated_attention_mlpPKfS0_S0_S0_Pfiif_param_6];
	and.b32  	%r62, %r77, 1;
	setp.eq.b32 	%p11, %r62, 1;
	not.pred 	%p12, %p11;
	@%p12 bra 	$L__BB3_16;
	mul.wide.u32 	%rd29, %r83, 4;
	add.s64 	%rd30, %rd46, %rd29;
	ld.local.f32 	%f994, [%rd30];
	sub.f32 	%f995, %f994, %f1142;
	fma.rn.f32 	%f996, %f995, 0f3BBB989D, 0f3F000000;
	cvt.sat.f32.f32 	%f997, %f996;
	mov.f32 	%f998, 0f4B400001;
	mov.f32 	%f999, 0f437C0000;
	fma.rm.f32 	%f1000, %f997, %f999, %f998;
	add.f32 	%f1001, %f1000, 0fCB40007F;
	neg.f32 	%f1002, %f1001;
	fma.rn.f32 	%f1003, %f995, 0f3FB8AA3B, %f1002;
	fma.rn.f32 	%f1004, %f995, 0f32A57060, %f1003;
	mov.b32 	%r63, %f1000;
	shl.b32 	%r64, %r63, 23;
	mov.b32 	%f1005, %r64;
	ex2.approx.ftz.f32 	%f1006, %f1004;
	mul.f32 	%f1007, %f1006, %f1005;
	st.local.f32 	[%rd30], %f1007;
	add.f32 	%f1150, %f1150, %f1007;
$L__BB3_16:
	ld.param.u32 	%r78, [_Z19gated_attention_mlpPKfS0_S0_S0_Pfiif_param_6];
	setp.lt.s32 	%p13, %r78, 1;
	mov.f32 	%f1279, 0f00000000;
	mov.f32 	%f1280, %f1279;
	mov.f32 	%f1281, %f1279;
	mov.f32 	%f1282, %f1279;
	mov.f32 	%f1283, %f1279;
	mov.f32 	%f1284, %f1279;
	mov.f32 	%f1285, %f1279;
	mov.f32 	%f1286, %f1279;
	mov.f32 	%f1287, %f1279;
	mov.f32 	%f1288, %f1279;
	mov.f32 	%f1289, %f1279;
	mov.f32 	%f1290, %f1279;
	mov.f32 	%f1291, %f1279;
	mov.f32 	%f1292, %f1279;
	mov.f32 	%f1293, %f1279;
	mov.f32 	%f1294, %f1279;
	mov.f32 	%f1295, %f1279;
	mov.f32 	%f1296, %f1279;
	mov.f32 	%f1297, %f1279;
	mov.f32 	%f1298, %f1279;
	mov.f32 	%f1299, %f1279;
	mov.f32 	%f1300, %f1279;
	mov.f32 	%f1301, %f1279;
	mov.f32 	%f1302, %f1279;
	mov.f32 	%f1303, %f1279;
	mov.f32 	%f1304, %f1279;
	mov.f32 	%f1305, %f1279;
	mov.f32 	%f1306, %f1279;
	mov.f32 	%f1307, %f1279;
	mov.f32 	%f1308, %f1279;
	mov.f32 	%f1309, %f1279;
	mov.f32 	%f1310, %f1279;
	mov.f32 	%f1311, %f1279;
	mov.f32 	%f1312, %f1279;
	mov.f32 	%f1313, %f1279;
	mov.f32 	%f1314, %f1279;
	mov.f32 	%f1315, %f1279;
	mov.f32 	%f1316, %f1279;
	mov.f32 	%f1317, %f1279;
	mov.f32 	%f1318, %f1279;
	mov.f32 	%f1319, %f1279;
	mov.f32 	%f1320, %f1279;
	mov.f32 	%f1321, %f1279;
	mov.f32 	%f1322, %f1279;
	mov.f32 	%f1323, %f1279;
	mov.f32 	%f1324, %f1279;
	mov.f32 	%f1325, %f1279;
	mov.f32 	%f1326, %f1279;
	mov.f32 	%f1327, %f1279;
	mov.f32 	%f1328, %f1279;
	mov.f32 	%f1329, %f1279;
	mov.f32 	%f1330, %f1279;
	mov.f32 	%f1331, %f1279;
	mov.f32 	%f1332, %f1279;
	mov.f32 	%f1333, %f1279;
	mov.f32 	%f1334, %f1279;
	mov.f32 	%f1335, %f1279;
	mov.f32 	%f1336, %f1279;
	mov.f32 	%f1337, %f1279;
	mov.f32 	%f1338, %f1279;
	mov.f32 	%f1339, %f1279;
	mov.f32 	%f1340, %f1279;
	mov.f32 	%f1341, %f1279;
	mov.f32 	%f1342, %f1279;
	mov.f32 	%f1343, %f1279;
	mov.f32 	%f1344, %f1279;
	mov.f32 	%f1345, %f1279;
	mov.f32 	%f1346, %f1279;
	mov.f32 	%f1347, %f1279;
	mov.f32 	%f1348, %f1279;
	mov.f32 	%f1349, %f1279;
	mov.f32 	%f1350, %f1279;
	mov.f32 	%f1351, %f1279;
	mov.f32 	%f1352, %f1279;
	mov.f32 	%f1353, %f1279;
	mov.f32 	%f1354, %f1279;
	mov.f32 	%f1355, %f1279;
	mov.f32 	%f1356, %f1279;
	mov.f32 	%f1357, %f1279;
	mov.f32 	%f1358, %f1279;
	mov.f32 	%f1359, %f1279;
	mov.f32 	%f1360, %f1279;
	mov.f32 	%f1361, %f1279;
	mov.f32 	%f1362, %f1279;
	mov.f32 	%f1363, %f1279;
	mov.f32 	%f1364, %f1279;
	mov.f32 	%f1365, %f1279;
	mov.f32 	%f1366, %f1279;
	mov.f32 	%f1367, %f1279;
	mov.f32 	%f1368, %f1279;
	mov.f32 	%f1369, %f1279;
	mov.f32 	%f1370, %f1279;
	mov.f32 	%f1371, %f1279;
	mov.f32 	%f1372, %f1279;
	mov.f32 	%f1373, %f1279;
	mov.f32 	%f1374, %f1279;
	mov.f32 	%f1375, %f1279;
	mov.f32 	%f1376, %f1279;
	mov.f32 	%f1377, %f1279;
	mov.f32 	%f1378, %f1279;
	mov.f32 	%f1379, %f1279;
	mov.f32 	%f1380, %f1279;
	mov.f32 	%f1381, %f1279;
	mov.f32 	%f1382, %f1279;
	mov.f32 	%f1383, %f1279;
	mov.f32 	%f1384, %f1279;
	mov.f32 	%f1385, %f1279;
	mov.f32 	%f1386, %f1279;
	mov.f32 	%f1387, %f1279;
	mov.f32 	%f1388, %f1279;
	mov.f32 	%f1389, %f1279;
	mov.f32 	%f1390, %f1279;
	mov.f32 	%f1391, %f1279;
	mov.f32 	%f1392, %f1279;
	mov.f32 	%f1393, %f1279;
	mov.f32 	%f1394, %f1279;
	mov.f32 	%f1395, %f1279;
	mov.f32 	%f1396, %f1279;
	mov.f32 	%f1397, %f1279;
	mov.f32 	%f1398, %f1279;
	mov.f32 	%f1399, %f1279;
	mov.f32 	%f1400, %f1279;
	mov.f32 	%f1401, %f1279;
	mov.f32 	%f1402, %f1279;
	mov.f32 	%f1403, %f1279;
	mov.f32 	%f1404, %f1279;
	mov.f32 	%f1405, %f1279;
	mov.f32 	%f1406, %f1279;
	@%p13 bra 	$L__BB3_19;
	ld.param.u32 	%r79, [_Z19gated_attention_mlpPKfS0_S0_S0_Pfiif_param_6];
	neg.s32 	%r86, %r79;
	mov.f32 	%f1279, 0f00000000;
	mov.b32 	%r85, 0;
$L__BB3_18:
	ld.param.u64 	%rd39, [_Z19gated_attention_mlpPKfS0_S0_S0_Pfiif_param_2];
	ld.local.f32 	%f1010, [%rd46];
	div.rn.f32 	%f1011, %f1010, %f1150;
	cvta.to.global.u64 	%rd31, %rd39;
	mul.wide.u32 	%rd32, %r85, 4;
	add.s64 	%rd33, %rd31, %rd32;
	ld.global.nc.f32 	%f1012, [%rd33];
	fma.rn.f32 	%f1406, %f1011, %f1012, %f1406;
	ld.global.nc.f32 	%f1013, [%rd33+4];
	fma.rn.f32 	%f1405, %f1011, %f1013, %f1405;
	ld.global.nc.f32 	%f1014, [%rd33+8];
	fma.rn.f32 	%f1404, %f1011, %f1014, %f1404;
	ld.global.nc.f32 	%f1015, [%rd33+12];
	fma.rn.f32 	%f1403, %f1011, %f1015, %f1403;
	ld.global.nc.f32 	%f1016, [%rd33+16];
	fma.rn.f32 	%f1402, %f1011, %f1016, %f1402;
	ld.global.nc.f32 	%f1017, [%rd33+20];
	fma.rn.f32 	%f1401, %f1011, %f1017, %f1401;
	ld.global.nc.f32 	%f1018, [%rd33+24];
	fma.rn.f32 	%f1400, %f1011, %f1018, %f1400;
	ld.global.nc.f32 	%f1019, [%rd33+28];
	fma.rn.f32 	%f1399, %f1011, %f1019, %f1399;
	ld.global.nc.f32 	%f1020, [%rd33+32];
	fma.rn.f32 	%f1398, %f1011, %f1020, %f1398;
	ld.global.nc.f32 	%f1021, [%rd33+36];
	fma.rn.f32 	%f1397, %f1011, %f1021, %f1397;
	ld.global.nc.f32 	%f1022, [%rd33+40];
	fma.rn.f32 	%f1396, %f1011, %f1022, %f1396;
	ld.global.nc.f32 	%f1023, [%rd33+44];
	fma.rn.f32 	%f1395, %f1011, %f1023, %f1395;
	ld.global.nc.f32 	%f1024, [%rd33+48];
	fma.rn.f32 	%f1394, %f1011, %f1024, %f1394;
	ld.global.nc.f32 	%f1025, [%rd33+52];
	fma.rn.f32 	%f1393, %f1011, %f1025, %f1393;
	ld.global.nc.f32 	%f1026, [%rd33+56];
	fma.rn.f32 	%f1392, %f1011, %f1026, %f1392;
	ld.global.nc.f32 	%f1027, [%rd33+60];
	fma.rn.f32 	%f1391, %f1011, %f1027, %f1391;
	ld.global.nc.f32 	%f1028, [%rd33+64];
	fma.rn.f32 	%f1390, %f1011, %f1028, %f1390;
	ld.global.nc.f32 	%f1029, [%rd33+68];
	fma.rn.f32 	%f1389, %f1011, %f1029, %f1389;
	ld.global.nc.f32 	%f1030, [%rd33+72];
	fma.rn.f32 	%f1388, %f1011, %f1030, %f1388;
	ld.global.nc.f32 	%f1031, [%rd33+76];
	fma.rn.f32 	%f1387, %f1011, %f1031, %f1387;
	ld.global.nc.f32 	%f1032, [%rd33+80];
	fma.rn.f32 	%f1386, %f1011, %f1032, %f1386;
	ld.global.nc.f32 	%f1033, [%rd33+84];
	fma.rn.f32 	%f1385, %f1011, %f1033, %f1385;
	ld.global.nc.f32 	%f1034, [%rd33+88];
	fma.rn.f32 	%f1384, %f1011, %f1034, %f1384;
	ld.global.nc.f32 	%f1035, [%rd33+92];
	fma.rn.f32 	%f1383, %f1011, %f1035, %f1383;
	ld.global.nc.f32 	%f1036, [%rd33+96];
	fma.rn.f32 	%f1382, %f1011, %f1036, %f1382;
	ld.global.nc.f32 	%f1037, [%rd33+100];
	fma.rn.f32 	%f1381, %f1011, %f1037, %f1381;
	ld.global.nc.f32 	%f1038, [%rd33+104];
	fma.rn.f32 	%f1380, %f1011, %f1038, %f1380;
	ld.global.nc.f32 	%f1039, [%rd33+108];
	fma.rn.f32 	%f1379, %f1011, %f1039, %f1379;
	ld.global.nc.f32 	%f1040, [%rd33+112];
	fma.rn.f32 	%f1378, %f1011, %f1040, %f1378;
	ld.global.nc.f32 	%f1041, [%rd33+116];
	fma.rn.f32 	%f1377, %f1011, %f1041, %f1377;
	ld.global.nc.f32 	%f1042, [%rd33+120];
	fma.rn.f32 	%f1376, %f1011, %f1042, %f1376;
	ld.global.nc.f32 	%f1043, [%rd33+124];
	fma.rn.f32 	%f1375, %f1011, %f1043, %f1375;
	ld.global.nc.f32 	%f1044, [%rd33+128];
	fma.rn.f32 	%f1374, %f1011, %f1044, %f1374;
	ld.global.nc.f32 	%f1045, [%rd33+132];
	fma.rn.f32 	%f1373, %f1011, %f1045, %f1373;
	ld.global.nc.f32 	%f1046, [%rd33+136];
	fma.rn.f32 	%f1372, %f1011, %f1046, %f1372;
	ld.global.nc.f32 	%f1047, [%rd33+140];
	fma.rn.f32 	%f1371, %f1011, %f1047, %f1371;
	ld.global.nc.f32 	%f1048, [%rd33+144];
	fma.rn.f32 	%f1370, %f1011, %f1048, %f1370;
	ld.global.nc.f32 	%f1049, [%rd33+148];
	fma.rn.f32 	%f1369, %f1011, %f1049, %f1369;
	ld.global.nc.f32 	%f1050, [%rd33+152];
	fma.rn.f32 	%f1368, %f1011, %f1050, %f1368;
	ld.global.nc.f32 	%f1051, [%rd33+156];
	fma.rn.f32 	%f1367, %f1011, %f1051, %f1367;
	ld.global.nc.f32 	%f1052, [%rd33+160];
	fma.rn.f32 	%f1366, %f1011, %f1052, %f1366;
	ld.global.nc.f32 	%f1053, [%rd33+164];
	fma.rn.f32 	%f1365, %f1011, %f1053, %f1365;
	ld.global.nc.f32 	%f1054, [%rd33+168];
	fma.rn.f32 	%f1364, %f1011, %f1054, %f1364;
	ld.global.nc.f32 	%f1055, [%rd33+172];
	fma.rn.f32 	%f1363, %f1011, %f1055, %f1363;
	ld.global.nc.f32 	%f1056, [%rd33+176];
	fma.rn.f32 	%f1362, %f1011, %f1056, %f1362;
	ld.global.nc.f32 	%f1057, [%rd33+180];
	fma.rn.f32 	%f1361, %f1011, %f1057, %f1361;
	ld.global.nc.f32 	%f1058, [%rd33+184];
	fma.rn.f32 	%f1360, %f1011, %f1058, %f1360;
	ld.global.nc.f32 	%f1059, [%rd33+188];
	fma.rn.f32 	%f1359, %f1011, %f1059, %f1359;
	ld.global.nc.f32 	%f1060, [%rd33+192];
	fma.rn.f32 	%f1358, %f1011, %f1060, %f1358;
	ld.global.nc.f32 	%f1061, [%rd33+196];
	fma.rn.f32 	%f1357, %f1011, %f1061, %f1357;
	ld.global.nc.f32 	%f1062, [%rd33+200];
	fma.rn.f32 	%f1356, %f1011, %f1062, %f1356;
	ld.global.nc.f32 	%f1063, [%rd33+204];
	fma.rn.f32 	%f1355, %f1011, %f1063, %f1355;
	ld.global.nc.f32 	%f1064, [%rd33+208];
	fma.rn.f32 	%f1354, %f1011, %f1064, %f1354;
	ld.global.nc.f32 	%f1065, [%rd33+212];
	fma.rn.f32 	%f1353, %f1011, %f1065, %f1353;
	ld.global.nc.f32 	%f1066, [%rd33+216];
	fma.rn.f32 	%f1352, %f1011, %f1066, %f1352;
	ld.global.nc.f32 	%f1067, [%rd33+220];
	fma.rn.f32 	%f1351, %f1011, %f1067, %f1351;
	ld.global.nc.f32 	%f1068, [%rd33+224];
	fma.rn.f32 	%f1350, %f1011, %f1068, %f1350;
	ld.global.nc.f32 	%f1069, [%rd33+228];
	fma.rn.f32 	%f1349, %f1011, %f1069, %f1349;
	ld.global.nc.f32 	%f1070, [%rd33+232];
	fma.rn.f32 	%f1348, %f1011, %f1070, %f1348;
	ld.global.nc.f32 	%f1071, [%rd33+236];
	fma.rn.f32 	%f1347, %f1011, %f1071, %f1347;
	ld.global.nc.f32 	%f1072, [%rd33+240];
	fma.rn.f32 	%f1346, %f1011, %f1072, %f1346;
	ld.global.nc.f32 	%f1073, [%rd33+244];
	fma.rn.f32 	%f1345, %f1011, %f1073, %f1345;
	ld.global.nc.f32 	%f1074, [%rd33+248];
	fma.rn.f32 	%f1344, %f1011, %f1074, %f1344;
	ld.global.nc.f32 	%f1075, [%rd33+252];
	fma.rn.f32 	%f1343, %f1011, %f1075, %f1343;
	ld.global.nc.f32 	%f1076, [%rd33+256];
	fma.rn.f32 	%f1342, %f1011, %f1076, %f1342;
	ld.global.nc.f32 	%f1077, [%rd33+260];
	fma.rn.f32 	%f1341, %f1011, %f1077, %f1341;
	ld.global.nc.f32 	%f1078, [%rd33+264];
	fma.rn.f32 	%f1340, %f1011, %f1078, %f1340;
	ld.global.nc.f32 	%f1079, [%rd33+268];
	fma.rn.f32 	%f1339, %f1011, %f1079, %f1339;
	ld.global.nc.f32 	%f1080, [%rd33+272];
	fma.rn.f32 	%f1338, %f1011, %f1080, %f1338;
	ld.global.nc.f32 	%f1081, [%rd33+276];
	fma.rn.f32 	%f1337, %f1011, %f1081, %f1337;
	ld.global.nc.f32 	%f1082, [%rd33+280];
	fma.rn.f32 	%f1336, %f1011, %f1082, %f1336;
	ld.global.nc.f32 	%f1083, [%rd33+284];
	fma.rn.f32 	%f1335, %f1011, %f1083, %f1335;
	ld.global.nc.f32 	%f1084, [%rd33+288];
	fma.rn.f32 	%f1334, %f1011, %f1084, %f1334;
	ld.global.nc.f32 	%f1085, [%rd33+292];
	fma.rn.f32 	%f1333, %f1011, %f1085, %f1333;
	ld.global.nc.f32 	%f1086, [%rd33+296];
	fma.rn.f32 	%f1332, %f1011, %f1086, %f1332;
	ld.global.nc.f32 	%f1087, [%rd33+300];
	fma.rn.f32 	%f1331, %f1011, %f1087, %f1331;
	ld.global.nc.f32 	%f1088, [%rd33+304];
	fma.rn.f32 	%f1330, %f1011, %f1088, %f1330;
	ld.global.nc.f32 	%f1089, [%rd33+308];
	fma.rn.f32 	%f1329, %f1011, %f1089, %f1329;
	ld.global.nc.f32 	%f1090, [%rd33+312];
	fma.rn.f32 	%f1328, %f1011, %f1090, %f1328;
	ld.global.nc.f32 	%f1091, [%rd33+316];
	fma.rn.f32 	%f1327, %f1011, %f1091, %f1327;
	ld.global.nc.f32 	%f1092, [%rd33+320];
	fma.rn.f32 	%f1326, %f1011, %f1092, %f1326;
	ld.global.nc.f32 	%f1093, [%rd33+324];
	fma.rn.f32 	%f1325, %f1011, %f1093, %f1325;
	ld.global.nc.f32 	%f1094, [%rd33+328];
	fma.rn.f32 	%f1324, %f1011, %f1094, %f1324;
	ld.global.nc.f32 	%f1095, [%rd33+332];
	fma.rn.f32 	%f1323, %f1011, %f1095, %f1323;
	ld.global.nc.f32 	%f1096, [%rd33+336];
	fma.rn.f32 	%f1322, %f1011, %f1096, %f1322;
	ld.global.nc.f32 	%f1097, [%rd33+340];
	fma.rn.f32 	%f1321, %f1011, %f1097, %f1321;
	ld.global.nc.f32 	%f1098, [%rd33+344];
	fma.rn.f32 	%f1320, %f1011, %f1098, %f1320;
	ld.global.nc.f32 	%f1099, [%rd33+348];
	fma.rn.f32 	%f1319, %f1011, %f1099, %f1319;
	ld.global.nc.f32 	%f1100, [%rd33+352];
	fma.rn.f32 	%f1318, %f1011, %f1100, %f1318;
	ld.global.nc.f32 	%f1101, [%rd33+356];
	fma.rn.f32 	%f1317, %f1011, %f1101, %f1317;
	ld.global.nc.f32 	%f1102, [%rd33+360];
	fma.rn.f32 	%f1316, %f1011, %f1102, %f1316;
	ld.global.nc.f32 	%f1103, [%rd33+364];
	fma.rn.f32 	%f1315, %f1011, %f1103, %f1315;
	ld.global.nc.f32 	%f1104, [%rd33+368];
	fma.rn.f32 	%f1314, %f1011, %f1104, %f1314;
	ld.global.nc.f32 	%f1105, [%rd33+372];
	fma.rn.f32 	%f1313, %f1011, %f1105, %f1313;
	ld.global.nc.f32 	%f1106, [%rd33+376];
	fma.rn.f32 	%f1312, %f1011, %f1106, %f1312;
	ld.global.nc.f32 	%f1107, [%rd33+380];
	fma.rn.f32 	%f1311, %f1011, %f1107, %f1311;
	ld.global.nc.f32 	%f1108, [%rd33+384];
	fma.rn.f32 	%f1310, %f1011, %f1108, %f1310;
	ld.global.nc.f32 	%f1109, [%rd33+388];
	fma.rn.f32 	%f1309, %f1011, %f1109, %f1309;
	ld.global.nc.f32 	%f1110, [%rd33+392];
	fma.rn.f32 	%f1308, %f1011, %f1110, %f1308;
	ld.global.nc.f32 	%f1111, [%rd33+396];
	fma.rn.f32 	%f1307, %f1011, %f1111, %f1307;
	ld.global.nc.f32 	%f1112, [%rd33+400];
	fma.rn.f32 	%f1306, %f1011, %f1112, %f1306;
	ld.global.nc.f32 	%f1113, [%rd33+404];
	fma.rn.f32 	%f1305, %f1011, %f1113, %f1305;
	ld.global.nc.f32 	%f1114, [%rd33+408];
	fma.rn.f32 	%f1304, %f1011, %f1114, %f1304;
	ld.global.nc.f32 	%f1115, [%rd33+412];
	fma.rn.f32 	%f1303, %f1011, %f1115, %f1303;
	ld.global.nc.f32 	%f1116, [%rd33+416];
	fma.rn.f32 	%f1302, %f1011, %f1116, %f1302;
	ld.global.nc.f32 	%f1117, [%rd33+420];
	fma.rn.f32 	%f1301, %f1011, %f1117, %f1301;
	ld.global.nc.f32 	%f1118, [%rd33+424];
	fma.rn.f32 	%f1300, %f1011, %f1118, %f1300;
	ld.global.nc.f32 	%f1119, [%rd33+428];
	fma.rn.f32 	%f1299, %f1011, %f1119, %f1299;
	ld.global.nc.f32 	%f1120, [%rd33+432];
	fma.rn.f32 	%f1298, %f1011, %f1120, %f1298;
	ld.global.nc.f32 	%f1121, [%rd33+436];
	fma.rn.f32 	%f1297, %f1011, %f1121, %f1297;
	ld.global.nc.f32 	%f1122, [%rd33+440];
	fma.rn.f32 	%f1296, %f1011, %f1122, %f1296;
	ld.global.nc.f32 	%f1123, [%rd33+444];
	fma.rn.f32 	%f1295, %f1011, %f1123, %f1295;
	ld.global.nc.f32 	%f1124, [%rd33+448];
	fma.rn.f32 	%f1294, %f1011, %f1124, %f1294;
	ld.global.nc.f32 	%f1125, [%rd33+452];
	fma.rn.f32 	%f1293, %f1011, %f1125, %f1293;
	ld.global.nc.f32 	%f1126, [%rd33+456];
	fma.rn.f32 	%f1292, %f1011, %f1126, %f1292;
	ld.global.nc.f32 	%f1127, [%rd33+460];
	fma.rn.f32 	%f1291, %f1011, %f1127, %f1291;
	ld.global.nc.f32 	%f1128, [%rd33+464];
	fma.rn.f32 	%f1290, %f1011, %f1128, %f1290;
	ld.global.nc.f32 	%f1129, [%rd33+468];
	fma.rn.f32 	%f1289, %f1011, %f1129, %f1289;
	ld.global.nc.f32 	%f1130, [%rd33+472];
	fma.rn.f32 	%f1288, %f1011, %f1130, %f1288;
	ld.global.nc.f32 	%f1131, [%rd33+476];
	fma.rn.f32 	%f1287, %f1011, %f1131, %f1287;
	ld.global.nc.f32 	%f1132, [%rd33+480];
	fma.rn.f32 	%f1286, %f1011, %f1132, %f1286;
	ld.global.nc.f32 	%f1133, [%rd33+484];
	fma.rn.f32 	%f1285, %f1011, %f1133, %f1285;
	ld.global.nc.f32 	%f1134, [%rd33+488];
	fma.rn.f32 	%f1284, %f1011, %f1134, %f1284;
	ld.global.nc.f32 	%f1135, [%rd33+492];
	fma.rn.f32 	%f1283, %f1011, %f1135, %f1283;
	ld.global.nc.f32 	%f1136, [%rd33+496];
	fma.rn.f32 	%f1282, %f1011, %f1136, %f1282;
	ld.global.nc.f32 	%f1137, [%rd33+500];
	fma.rn.f32 	%f1281, %f1011, %f1137, %f1281;
	ld.global.nc.f32 	%f1138, [%rd33+504];
	fma.rn.f32 	%f1280, %f1011, %f1138, %f1280;
	ld.global.nc.f32 	%f1139, [%rd33+508];
	fma.rn.f32 	%f1279, %f1011, %f1139, %f1279;
	add.s32 	%r86, %r86, 1;
	setp.eq.s32 	%p14, %r86, 0;
	add.s32 	%r85, %r85, 128;
	add.s64 	%rd46, %rd46, 4;
	@%p14 bra 	$L__BB3_19;
	bra.uni 	$L__BB3_18;
$L__BB3_19:
	ld.param.u64 	%rd41, [_Z19gated_attention_mlpPKfS0_S0_S0_Pfiif_param_4];
	mov.u32 	%r66, %ctaid.x;
	mov.u32 	%r67, %ntid.x;
	mov.u32 	%r68, %tid.x;
	mad.lo.s32 	%r69, %r66, %r67, %r68;
	shl.b32 	%r70, %r69, 7;
	cvta.to.global.u64 	%rd34, %rd41;
	mul.wide.s32 	%rd35, %r70, 4;
	add.s64 	%rd36, %rd34, %rd35;
	st.global.f32 	[%rd36], %f1406;
	st.global.f32 	[%rd36+4], %f1405;
	st.global.f32 	[%rd36+8], %f1404;
	st.global.f32 	[%rd36+12], %f1403;
	st.global.f32 	[%rd36+16], %f1402;
	st.global.f32 	[%rd36+20], %f1401;
	st.global.f32 	[%rd36+24], %f1400;
	st.global.f32 	[%rd36+28], %f1399;
	st.global.f32 	[%rd36+32], %f1398;
	st.global.f32 	[%rd36+36], %f1397;
	st.global.f32 	[%rd36+40], %f1396;
	st.global.f32 	[%rd36+44], %f1395;
	st.global.f32 	[%rd36+48], %f1394;
	st.global.f32 	[%rd36+52], %f1393;
	st.global.f32 	[%rd36+56], %f1392;
	st.global.f32 	[%rd36+60], %f1391;
	st.global.f32 	[%rd36+64], %f1390;
	st.global.f32 	[%rd36+68], %f1389;
	st.global.f32 	[%rd36+72], %f1388;
	st.global.f32 	[%rd36+76], %f1387;
	st.global.f32 	[%rd36+80], %f1386;
	st.global.f32 	[%rd36+84], %f1385;
	st.global.f32 	[%rd36+88], %f1384;
	st.global.f32 	[%rd36+92], %f1383;
	st.global.f32 	[%rd36+96], %f1382;
	st.global.f32 	[%rd36+100], %f1381;
	st.global.f32 	[%rd36+104], %f1380;
	st.global.f32 	[%rd36+108], %f1379;
	st.global.f32 	[%rd36+112], %f1378;
	st.global.f32 	[%rd36+116], %f1377;
	st.global.f32 	[%rd36+120], %f1376;
	st.global.f32 	[%rd36+124], %f1375;
	st.global.f32 	[%rd36+128], %f1374;
	st.global.f32 	[%rd36+132], %f1373;
	st.global.f32 	[%rd36+136], %f1372;
	st.global.f32 	[%rd36+140], %f1371;
	st.global.f32 	[%rd36+144], %f1370;
	st.global.f32 	[%rd36+148], %f1369;
	st.global.f32 	[%rd36+152], %f1368;
	st.global.f32 	[%rd36+156], %f1367;
	st.global.f32 	[%rd36+160], %f1366;
	st.global.f32 	[%rd36+164], %f1365;
	st.global.f32 	[%rd36+168], %f1364;
	st.global.f32 	[%rd36+172], %f1363;
	st.global.f32 	[%rd36+176], %f1362;
	st.global.f32 	[%rd36+180], %f1361;
	st.global.f32 	[%rd36+184], %f1360;
	st.global.f32 	[%rd36+188], %f1359;
	st.global.f32 	[%rd36+192], %f1358;
	st.global.f32 	[%rd36+196], %f1357;
	st.global.f32 	[%rd36+200], %f1356;
	st.global.f32 	[%rd36+204], %f1355;
	st.global.f32 	[%rd36+208], %f1354;
	st.global.f32 	[%rd36+212], %f1353;
	st.global.f32 	[%rd36+216], %f1352;
	st.global.f32 	[%rd36+220], %f1351;
	st.global.f32 	[%rd36+224], %f1350;
	st.global.f32 	[%rd36+228], %f1349;
	st.global.f32 	[%rd36+232], %f1348;
	st.global.f32 	[%rd36+236], %f1347;
	st.global.f32 	[%rd36+240], %f1346;
	st.global.f32 	[%rd36+244], %f1345;
	st.global.f32 	[%rd36+248], %f1344;
	st.global.f32 	[%rd36+252], %f1343;
	st.global.f32 	[%rd36+256], %f1342;
	st.global.f32 	[%rd36+260], %f1341;
	st.global.f32 	[%rd36+264], %f1340;
	st.global.f32 	[%rd36+268], %f1339;
	st.global.f32 	[%rd36+272], %f1338;
	st.global.f32 	[%rd36+276], %f1337;
	st.global.f32 	[%rd36+280], %f1336;
	st.global.f32 	[%rd36+284], %f1335;
	st.global.f32 	[%rd36+288], %f1334;
	st.global.f32 	[%rd36+292], %f1333;
	st.global.f32 	[%rd36+296], %f1332;
	st.global.f32 	[%rd36+300], %f1331;
	st.global.f32 	[%rd36+304], %f1330;
	st.global.f32 	[%rd36+308], %f1329;
	st.global.f32 	[%rd36+312], %f1328;
	st.global.f32 	[%rd36+316], %f1327;
	st.global.f32 	[%rd36+320], %f1326;
	st.global.f32 	[%rd36+324], %f1325;
	st.global.f32 	[%rd36+328], %f1324;
	st.global.f32 	[%rd36+332], %f1323;
	st.global.f32 	[%rd36+336], %f1322;
	st.global.f32 	[%rd36+340], %f1321;
	st.global.f32 	[%rd36+344], %f1320;
	st.global.f32 	[%rd36+348], %f1319;
	st.global.f32 	[%rd36+352], %f1318;
	st.global.f32 	[%rd36+356], %f1317;
	st.global.f32 	[%rd36+360], %f1316;
	st.global.f32 	[%rd36+364], %f1315;
	st.global.f32 	[%rd36+368], %f1314;
	st.global.f32 	[%rd36+372], %f1313;
	st.global.f32 	[%rd36+376], %f1312;
	st.global.f32 	[%rd36+380], %f1311;
	st.global.f32 	[%rd36+384], %f1310;
	st.global.f32 	[%rd36+388], %f1309;
	st.global.f32 	[%rd36+392], %f1308;
	st.global.f32 	[%rd36+396], %f1307;
	st.global.f32 	[%rd36+400], %f1306;
	st.global.f32 	[%rd36+404], %f1305;
	st.global.f32 	[%rd36+408], %f1304;
	st.global.f32 	[%rd36+412], %f1303;
	st.global.f32 	[%rd36+416], %f1302;
	st.global.f32 	[%rd36+420], %f1301;
	st.global.f32 	[%rd36+424], %f1300;
	st.global.f32 	[%rd36+428], %f1299;
	st.global.f32 	[%rd36+432], %f1298;
	st.global.f32 	[%rd36+436], %f1297;
	st.global.f32 	[%rd36+440], %f1296;
	st.global.f32 	[%rd36+444], %f1295;
	st.global.f32 	[%rd36+448], %f1294;
	st.global.f32 	[%rd36+452], %f1293;
	st.global.f32 	[%rd36+456], %f1292;
	st.global.f32 	[%rd36+460], %f1291;
	st.global.f32 	[%rd36+464], %f1290;
	st.global.f32 	[%rd36+468], %f1289;
	st.global.f32 	[%rd36+472], %f1288;
	st.global.f32 	[%rd36+476], %f1287;
	st.global.f32 	[%rd36+480], %f1286;
	st.global.f32 	[%rd36+484], %f1285;
	st.global.f32 	[%rd36+488], %f1284;
	st.global.f32 	[%rd36+492], %f1283;
	st.global.f32 	[%rd36+496], %f1282;
	st.global.f32 	[%rd36+500], %f1281;
	st.global.f32 	[%rd36+504], %f1280;
	st.global.f32 	[%rd36+508], %f1279;
$L__BB3_20:
	ret;

}
	// .globl	_Z22residual_attention_mlpPKfS0_S0_Pfiif
.visible .entry _Z22residual_attention_mlpPKfS0_S0_Pfiif(
	.param .u64 .ptr .align 1 _Z22residual_attention_mlpPKfS0_S0_Pfiif_param_0,
	.param .u64 .ptr .align 1 _Z22residual_attention_mlpPKfS0_S0_Pfiif_param_1,
	.param .u64 .ptr .align 1 _Z22residual_attention_mlpPKfS0_S0_Pfiif_param_2,
	.param .u64 .ptr .align 1 _Z22residual_attention_mlpPKfS0_S0_Pfiif_param_3,
	.param .u32 _Z22residual_attention_mlpPKfS0_S0_Pfiif_param_4,
	.param .u32 _Z22residual_attention_mlpPKfS0_S0_Pfiif_param_5,
	.param .f32 _Z22residual_attention_mlpPKfS0_S0_Pfiif_param_6
)
{
	.local .align 16 .b8 	__local_depot4[2560];
	.reg .b64 	%SP;
	.reg .b64 	%SPL;
	.reg .pred 	%p<22>;
	.reg .b32 	%r<122>;
	.reg .b32 	%f<831>;
	.reg .b64 	%rd<69>;

	mov.u64 	%SPL, __local_depot4;
	ld.param.u32 	%r27, [_Z22residual_attention_mlpPKfS0_S0_Pfiif_param_4];
	add.u64 	%rd1, %SPL, 0;
	add.u64 	%rd2, %SPL, 512;
	mov.u32 	%r28, %ctaid.x;
	mov.u32 	%r29, %ntid.x;
	mov.u32 	%r30, %tid.x;
	mad.lo.s32 	%r31, %r28, %r29, %r30;
	setp.ge.s32 	%p1, %r31, %r27;
	@%p1 bra 	$L__BB4_31;
	ld.param.u32 	%r99, [_Z22residual_attention_mlpPKfS0_S0_Pfiif_param_5];
	ld.param.u64 	%rd62, [_Z22residual_attention_mlpPKfS0_S0_Pfiif_param_0];
	cvta.to.global.u64 	%rd17, %rd62;
	mov.u32 	%r32, %ctaid.x;
	mov.u32 	%r33, %ntid.x;
	mov.u32 	%r34, %tid.x;
	mad.lo.s32 	%r35, %r32, %r33, %r34;
	shl.b32 	%r36, %r35, 7;
	mul.wide.s32 	%rd18, %r36, 4;
	add.s64 	%rd19, %rd17, %rd18;
	ld.global.nc.f32 	%f1, [%rd19];
	ld.global.nc.f32 	%f2, [%rd19+4];
	ld.global.nc.f32 	%f3, [%rd19+8];
	ld.global.nc.f32 	%f4, [%rd19+12];
	st.local.v4.f32 	[%rd1], {%f1, %f2, %f3, %f4};
	ld.global.nc.f32 	%f5, [%rd19+16];
	ld.global.nc.f32 	%f6, [%rd19+20];
	ld.global.nc.f32 	%f7, [%rd19+24];
	ld.global.nc.f32 	%f8, [%rd19+28];
	st.local.v4.f32 	[%rd1+16], {%f5, %f6, %f7, %f8};
	ld.global.nc.f32 	%f9, [%rd19+32];
	ld.global.nc.f32 	%f10, [%rd19+36];
	ld.global.nc.f32 	%f11, [%rd19+40];
	ld.global.nc.f32 	%f12, [%rd19+44];
	st.local.v4.f32 	[%rd1+32], {%f9, %f10, %f11, %f12};
	ld.global.nc.f32 	%f13, [%rd19+48];
	ld.global.nc.f32 	%f14, [%rd19+52];
	ld.global.nc.f32 	%f15, [%rd19+56];
	ld.global.nc.f32 	%f16, [%rd19+60];
	st.local.v4.f32 	[%rd1+48], {%f13, %f14, %f15, %f16};
	ld.global.nc.f32 	%f17, [%rd19+64];
	ld.global.nc.f32 	%f18, [%rd19+68];
	ld.global.nc.f32 	%f19, [%rd19+72];
	ld.global.nc.f32 	%f20, [%rd19+76];
	st.local.v4.f32 	[%rd1+64], {%f17, %f18, %f19, %f20};
	ld.global.nc.f32 	%f21, [%rd19+80];
	ld.global.nc.f32 	%f22, [%rd19+84];
	ld.global.nc.f32 	%f23, [%rd19+88];
	ld.global.nc.f32 	%f24, [%rd19+92];
	st.local.v4.f32 	[%rd1+80], {%f21, %f22, %f23, %f24};
	ld.global.nc.f32 	%f25, [%rd19+96];
	ld.global.nc.f32 	%f26, [%rd19+100];
	ld.global.nc.f32 	%f27, [%rd19+104];
	ld.global.nc.f32 	%f28, [%rd19+108];
	st.local.v4.f32 	[%rd1+96], {%f25, %f26, %f27, %f28};
	ld.global.nc.f32 	%f29, [%rd19+112];
	ld.global.nc.f32 	%f30, [%rd19+116];
	ld.global.nc.f32 	%f31, [%rd19+120];
	ld.global.nc.f32 	%f32, [%rd19+124];
	st.local.v4.f32 	[%rd1+112], {%f29, %f30, %f31, %f32};
	ld.global.nc.f32 	%f33, [%rd19+128];
	ld.global.nc.f32 	%f34, [%rd19+132];
	ld.global.nc.f32 	%f35, [%rd19+136];
	ld.global.nc.f32 	%f36, [%rd19+140];
	st.local.v4.f32 	[%rd1+128], {%f33, %f34, %f35, %f36};
	ld.global.nc.f32 	%f37, [%rd19+144];
	ld.global.nc.f32 	%f38, [%rd19+148];
	ld.global.nc.f32 	%f39, [%rd19+152];
	ld.global.nc.f32 	%f40, [%rd19+156];
	st.local.v4.f32 	[%rd1+144], {%f37, %f38, %f39, %f40};
	ld.global.nc.f32 	%f41, [%rd19+160];
	ld.global.nc.f32 	%f42, [%rd19+164];
	ld.global.nc.f32 	%f43, [%rd19+168];
	ld.global.nc.f32 	%f44, [%rd19+172];
	st.local.v4.f32 	[%rd1+160], {%f41, %f42, %f43, %f44};
	ld.global.nc.f32 	%f45, [%rd19+176];
	ld.global.nc.f32 	%f46, [%rd19+180];
	ld.global.nc.f32 	%f47, [%rd19+184];
	ld.global.nc.f32 	%f48, [%rd19+188];
	st.local.v4.f32 	[%rd1+176], {%f45, %f46, %f47, %f48};
	ld.global.nc.f32 	%f49, [%rd19+192];
	ld.global.nc.f32 	%f50, [%rd19+196];
	ld.global.nc.f32 	%f51, [%rd19+200];
	ld.global.nc.f32 	%f52, [%rd19+204];
	st.local.v4.f32 	[%rd1+192], {%f49, %f50, %f51, %f52};
	ld.global.nc.f32 	%f53, [%rd19+208];
	ld.global.nc.f32 	%f54, [%rd19+212];
	ld.global.nc.f32 	%f55, [%rd19+216];
	ld.global.nc.f32 	%f56, [%rd19+220];
	st.local.v4.f32 	[%rd1+208], {%f53, %f54, %f55, %f56};
	ld.global.nc.f32 	%f57, [%rd19+224];
	ld.global.nc.f32 	%f58, [%rd19+228];
	ld.global.nc.f32 	%f59, [%rd19+232];
	ld.global.nc.f32 	%f60, [%rd19+236];
	st.local.v4.f32 	[%rd1+224], {%f57, %f58, %f59, %f60};
	ld.global.nc.f32 	%f61, [%rd19+240];
	ld.global.nc.f32 	%f62, [%rd19+244];
	ld.global.nc.f32 	%f63, [%rd19+248];
	ld.global.nc.f32 	%f64, [%rd19+252];
	st.local.v4.f32 	[%rd1+240], {%f61, %f62, %f63, %f64};
	ld.global.nc.f32 	%f65, [%rd19+256];
	ld.global.nc.f32 	%f66, [%rd19+260];
	ld.global.nc.f32 	%f67, [%rd19+264];
	ld.global.nc.f32 	%f68, [%rd19+268];
	st.local.v4.f32 	[%rd1+256], {%f65, %f66, %f67, %f68};
	ld.global.nc.f32 	%f69, [%rd19+272];
	ld.global.nc.f32 	%f70, [%rd19+276];
	ld.global.nc.f32 	%f71, [%rd19+280];
	ld.global.nc.f32 	%f72, [%rd19+284];
	st.local.v4.f32 	[%rd1+272], {%f69, %f70, %f71, %f72};
	ld.global.nc.f32 	%f73, [%rd19+288];
	ld.global.nc.f32 	%f74, [%rd19+292];
	ld.global.nc.f32 	%f75, [%rd19+296];
	ld.global.nc.f32 	%f76, [%rd19+300];
	st.local.v4.f32 	[%rd1+288], {%f73, %f74, %f75, %f76};
	ld.global.nc.f32 	%f77, [%rd19+304];
	ld.global.nc.f32 	%f78, [%rd19+308];
	ld.global.nc.f32 	%f79, [%rd19+312];
	ld.global.nc.f32 	%f80, [%rd19+316];
	st.local.v4.f32 	[%rd1+304], {%f77, %f78, %f79, %f80};
	ld.global.nc.f32 	%f81, [%rd19+320];
	ld.global.nc.f32 	%f82, [%rd19+324];
	ld.global.nc.f32 	%f83, [%rd19+328];
	ld.global.nc.f32 	%f84, [%rd19+332];
	st.local.v4.f32 	[%rd1+320], {%f81, %f82, %f83, %f84};
	ld.global.nc.f32 	%f85, [%rd19+336];
	ld.global.nc.f32 	%f86, [%rd19+340];
	ld.global.nc.f32 	%f87, [%rd19+344];
	ld.global.nc.f32 	%f88, [%rd19+348];
	st.local.v4.f32 	[%rd1+336], {%f85, %f86, %f87, %f88};
	ld.global.nc.f32 	%f89, [%rd19+352];
	ld.global.nc.f32 	%f90, [%rd19+356];
	ld.global.nc.f32 	%f91, [%rd19+360];
	ld.global.nc.f32 	%f92, [%rd19+364];
	st.local.v4.f32 	[%rd1+352], {%f89, %f90, %f91, %f92};
	ld.global.nc.f32 	%f93, [%rd19+368];
	ld.global.nc.f32 	%f94, [%rd19+372];
	ld.global.nc.f32 	%f95, [%rd19+376];
	ld.global.nc.f32 	%f96, [%rd19+380];
	st.local.v4.f32 	[%rd1+368], {%f93, %f94, %f95, %f96};
	ld.global.nc.f32 	%f97, [%rd19+384];
	ld.global.nc.f32 	%f98, [%rd19+388];
	ld.global.nc.f32 	%f99, [%rd19+392];
	ld.global.nc.f32 	%f100, [%rd19+396];
	st.local.v4.f32 	[%rd1+384], {%f97, %f98, %f99, %f100};
	ld.global.nc.f32 	%f101, [%rd19+400];
	ld.global.nc.f32 	%f102, [%rd19+404];
	ld.global.nc.f32 	%f103, [%rd19+408];
	ld.global.nc.f32 	%f104, [%rd19+412];
	st.local.v4.f32 	[%rd1+400], {%f101, %f102, %f103, %f104};
	ld.global.nc.f32 	%f105, [%rd19+416];
	ld.global.nc.f32 	%f106, [%rd19+420];
	ld.global.nc.f32 	%f107, [%rd19+424];
	ld.global.nc.f32 	%f108, [%rd19+428];
	st.local.v4.f32 	[%rd1+416], {%f105, %f106, %f107, %f108};
	ld.global.nc.f32 	%f109, [%rd19+432];
	ld.global.nc.f32 	%f110, [%rd19+436];
	ld.global.nc.f32 	%f111, [%rd19+440];
	ld.global.nc.f32 	%f112, [%rd19+444];
	st.local.v4.f32 	[%rd1+432], {%f109, %f110, %f111, %f112};
	ld.global.nc.f32 	%f113, [%rd19+448];
	ld.global.nc.f32 	%f114, [%rd19+452];
	ld.global.nc.f32 	%f115, [%rd19+456];
	ld.global.nc.f32 	%f116, [%rd19+460];
	st.local.v4.f32 	[%rd1+448], {%f113, %f114, %f115, %f116};
	ld.global.nc.f32 	%f117, [%rd19+464];
	ld.global.nc.f32 	%f118, [%rd19+468];
	ld.global.nc.f32 	%f119, [%rd19+472];
	ld.global.nc.f32 	%f120, [%rd19+476];
	st.local.v4.f32 	[%rd1+464], {%f117, %f118, %f119, %f120};
	ld.global.nc.f32 	%f121, [%rd19+480];
	ld.global.nc.f32 	%f122, [%rd19+484];
	ld.global.nc.f32 	%f123, [%rd19+488];
	ld.global.nc.f32 	%f124, [%rd19+492];
	st.local.v4.f32 	[%rd1+480], {%f121, %f122, %f123, %f124};
	ld.global.nc.f32 	%f125, [%rd19+496];
	ld.global.nc.f32 	%f126, [%rd19+500];
	ld.global.nc.f32 	%f127, [%rd19+504];
	ld.global.nc.f32 	%f128, [%rd19+508];
	st.local.v4.f32 	[%rd1+496], {%f125, %f126, %f127, %f128};
	setp.lt.s32 	%p2, %r99, 1;
	mov.f32 	%f814, 0fF149F2CA;
	@%p2 bra 	$L__BB4_4;
	mov.f32 	%f814, 0fF149F2CA;
	mov.b32 	%r112, 0;
$L__BB4_3:
	ld.param.f32 	%f812, [_Z22residual_attention_mlpPKfS0_S0_Pfiif_param_6];
	ld.param.u32 	%r100, [_Z22residual_attention_mlpPKfS0_S0_Pfiif_param_5];
	ld.param.u64 	%rd63, [_Z22residual_attention_mlpPKfS0_S0_Pfiif_param_1];
	shl.b32 	%r38, %r112, 7;
	cvta.to.global.u64 	%rd20, %rd63;
	mul.wide.u32 	%rd21, %r38, 4;
	add.s64 	%rd22, %rd20, %rd21;
	ld.global.nc.f32 	%f159, [%rd22];
	fma.rn.f32 	%f160, %f1, %f159, 0f00000000;
	ld.global.nc.f32 	%f161, [%rd22+4];
	fma.rn.f32 	%f162, %f2, %f161, %f160;
	ld.global.nc.f32 	%f163, [%rd22+8];
	fma.rn.f32 	%f164, %f3, %f163, %f162;
	ld.global.nc.f32 	%f165, [%rd22+12];
	fma.rn.f32 	%f166, %f4, %f165, %f164;
	ld.global.nc.f32 	%f167, [%rd22+16];
	fma.rn.f32 	%f168, %f5, %f167, %f166;
	ld.global.nc.f32 	%f169, [%rd22+20];
	fma.rn.f32 	%f170, %f6, %f169, %f168;
	ld.global.nc.f32 	%f171, [%rd22+24];
	fma.rn.f32 	%f172, %f7, %f171, %f170;
	ld.global.nc.f32 	%f173, [%rd22+28];
	fma.rn.f32 	%f174, %f8, %f173, %f172;
	ld.global.nc.f32 	%f175, [%rd22+32];
	fma.rn.f32 	%f176, %f9, %f175, %f174;
	ld.global.nc.f32 	%f177, [%rd22+36];
	fma.rn.f32 	%f178, %f10, %f177, %f176;
	ld.global.nc.f32 	%f179, [%rd22+40];
	fma.rn.f32 	%f180, %f11, %f179, %f178;
	ld.global.nc.f32 	%f181, [%rd22+44];
	fma.rn.f32 	%f182, %f12, %f181, %f180;
	ld.global.nc.f32 	%f183, [%rd22+48];
	fma.rn.f32 	%f184, %f13, %f183, %f182;
	ld.global.nc.f32 	%f185, [%rd22+52];
	fma.rn.f32 	%f186, %f14, %f185, %f184;
	ld.global.nc.f32 	%f187, [%rd22+56];
	fma.rn.f32 	%f188, %f15, %f187, %f186;
	ld.global.nc.f32 	%f189, [%rd22+60];
	fma.rn.f32 	%f190, %f16, %f189, %f188;
	ld.global.nc.f32 	%f191, [%rd22+64];
	fma.rn.f32 	%f192, %f17, %f191, %f190;
	ld.global.nc.f32 	%f193, [%rd22+68];
	fma.rn.f32 	%f194, %f18, %f193, %f192;
	ld.global.nc.f32 	%f195, [%rd22+72];
	fma.rn.f32 	%f196, %f19, %f195, %f194;
	ld.global.nc.f32 	%f197, [%rd22+76];
	fma.rn.f32 	%f198, %f20, %f197, %f196;
	ld.global.nc.f32 	%f199, [%rd22+80];
	fma.rn.f32 	%f200, %f21, %f199, %f198;
	ld.global.nc.f32 	%f201, [%rd22+84];
	fma.rn.f32 	%f202, %f22, %f201, %f200;
	ld.global.nc.f32 	%f203, [%rd22+88];
	fma.rn.f32 	%f204, %f23, %f203, %f202;
	ld.global.nc.f32 	%f205, [%rd22+92];
	fma.rn.f32 	%f206, %f24, %f205, %f204;
	ld.global.nc.f32 	%f207, [%rd22+96];
	fma.rn.f32 	%f208, %f25, %f207, %f206;
	ld.global.nc.f32 	%f209, [%rd22+100];
	fma.rn.f32 	%f210, %f26, %f209, %f208;
	ld.global.nc.f32 	%f211, [%rd22+104];
	fma.rn.f32 	%f212, %f27, %f211, %f210;
	ld.global.nc.f32 	%f213, [%rd22+108];
	fma.rn.f32 	%f214, %f28, %f213, %f212;
	ld.global.nc.f32 	%f215, [%rd22+112];
	fma.rn.f32 	%f216, %f29, %f215, %f214;
	ld.global.nc.f32 	%f217, [%rd22+116];
	fma.rn.f32 	%f218, %f30, %f217, %f216;
	ld.global.nc.f32 	%f219, [%rd22+120];
	fma.rn.f32 	%f220, %f31, %f219, %f218;
	ld.global.nc.f32 	%f221, [%rd22+124];
	fma.rn.f32 	%f222, %f32, %f221, %f220;
	ld.global.nc.f32 	%f223, [%rd22+128];
	fma.rn.f32 	%f224, %f33, %f223, %f222;
	ld.global.nc.f32 	%f225, [%rd22+132];
	fma.rn.f32 	%f226, %f34, %f225, %f224;
	ld.global.nc.f32 	%f227, [%rd22+136];
	fma.rn.f32 	%f228, %f35, %f227, %f226;
	ld.global.nc.f32 	%f229, [%rd22+140];
	fma.rn.f32 	%f230, %f36, %f229, %f228;
	ld.global.nc.f32 	%f231, [%rd22+144];
	fma.rn.f32 	%f232, %f37, %f231, %f230;
	ld.global.nc.f32 	%f233, [%rd22+148];
	fma.rn.f32 	%f234, %f38, %f233, %f232;
	ld.global.nc.f32 	%f235, [%rd22+152];
	fma.rn.f32 	%f236, %f39, %f235, %f234;
	ld.global.nc.f32 	%f237, [%rd22+156];
	fma.rn.f32 	%f238, %f40, %f237, %f236;
	ld.global.nc.f32 	%f239, [%rd22+160];
	fma.rn.f32 	%f240, %f41, %f239, %f238;
	ld.global.nc.f32 	%f241, [%rd22+164];
	fma.rn.f32 	%f242, %f42, %f241, %f240;
	ld.global.nc.f32 	%f243, [%rd22+168];
	fma.rn.f32 	%f244, %f43, %f243, %f242;
	ld.global.nc.f32 	%f245, [%rd22+172];
	fma.rn.f32 	%f246, %f44, %f245, %f244;
	ld.global.nc.f32 	%f247, [%rd22+176];
	fma.rn.f32 	%f248, %f45, %f247, %f246;
	ld.global.nc.f32 	%f249, [%rd22+180];
	fma.rn.f32 	%f250, %f46, %f249, %f248;
	ld.global.nc.f32 	%f251, [%rd22+184];
	fma.rn.f32 	%f252, %f47, %f251, %f250;
	ld.global.nc.f32 	%f253, [%rd22+188];
	fma.rn.f32 	%f254, %f48, %f253, %f252;
	ld.global.nc.f32 	%f255, [%rd22+192];
	fma.rn.f32 	%f256, %f49, %f255, %f254;
	ld.global.nc.f32 	%f257, [%rd22+196];
	fma.rn.f32 	%f258, %f50, %f257, %f256;
	ld.global.nc.f32 	%f259, [%rd22+200];
	fma.rn.f32 	%f260, %f51, %f259, %f258;
	ld.global.nc.f32 	%f261, [%rd22+204];
	fma.rn.f32 	%f262, %f52, %f261, %f260;
	ld.global.nc.f32 	%f263, [%rd22+208];
	fma.rn.f32 	%f264, %f53, %f263, %f262;
	ld.global.nc.f32 	%f265, [%rd22+212];
	fma.rn.f32 	%f266, %f54, %f265, %f264;
	ld.global.nc.f32 	%f267, [%rd22+216];
	fma.rn.f32 	%f268, %f55, %f267, %f266;
	ld.global.nc.f32 	%f269, [%rd22+220];
	fma.rn.f32 	%f270, %f56, %f269, %f268;
	ld.global.nc.f32 	%f271, [%rd22+224];
	fma.rn.f32 	%f272, %f57, %f271, %f270;
	ld.global.nc.f32 	%f273, [%rd22+228];
	fma.rn.f32 	%f274, %f58, %f273, %f272;
	ld.global.nc.f32 	%f275, [%rd22+232];
	fma.rn.f32 	%f276, %f59, %f275, %f274;
	ld.global.nc.f32 	%f277, [%rd22+236];
	fma.rn.f32 	%f278, %f60, %f277, %f276;
	ld.global.nc.f32 	%f279, [%rd22+240];
	fma.rn.f32 	%f280, %f61, %f279, %f278;
	ld.global.nc.f32 	%f281, [%rd22+244];
	fma.rn.f32 	%f282, %f62, %f281, %f280;
	ld.global.nc.f32 	%f283, [%rd22+248];
	fma.rn.f32 	%f284, %f63, %f283, %f282;
	ld.global.nc.f32 	%f285, [%rd22+252];
	fma.rn.f32 	%f286, %f64, %f285, %f284;
	ld.global.nc.f32 	%f287, [%rd22+256];
	fma.rn.f32 	%f288, %f65, %f287, %f286;
	ld.global.nc.f32 	%f289, [%rd22+260];
	fma.rn.f32 	%f290, %f66, %f289, %f288;
	ld.global.nc.f32 	%f291, [%rd22+264];
	fma.rn.f32 	%f292, %f67, %f291, %f290;
	ld.global.nc.f32 	%f293, [%rd22+268];
	fma.rn.f32 	%f294, %f68, %f293, %f292;
	ld.global.nc.f32 	%f295, [%rd22+272];
	fma.rn.f32 	%f296, %f69, %f295, %f294;
	ld.global.nc.f32 	%f297, [%rd22+276];
	fma.rn.f32 	%f298, %f70, %f297, %f296;
	ld.global.nc.f32 	%f299, [%rd22+280];
	fma.rn.f32 	%f300, %f71, %f299, %f298;
	ld.global.nc.f32 	%f301, [%rd22+284];
	fma.rn.f32 	%f302, %f72, %f301, %f300;
	ld.global.nc.f32 	%f303, [%rd22+288];
	fma.rn.f32 	%f304, %f73, %f303, %f302;
	ld.global.nc.f32 	%f305, [%rd22+292];
	fma.rn.f32 	%f306, %f74, %f305, %f304;
	ld.global.nc.f32 	%f307, [%rd22+296];
	fma.rn.f32 	%f308, %f75, %f307, %f306;
	ld.global.nc.f32 	%f309, [%rd22+300];
	fma.rn.f32 	%f310, %f76, %f309, %f308;
	ld.global.nc.f32 	%f311, [%rd22+304];
	fma.rn.f32 	%f312, %f77, %f311, %f310;
	ld.global.nc.f32 	%f313, [%rd22+308];
	fma.rn.f32 	%f314, %f78, %f313, %f312;
	ld.global.nc.f32 	%f315, [%rd22+312];
	fma.rn.f32 	%f316, %f79, %f315, %f314;
	ld.global.nc.f32 	%f317, [%rd22+316];
	fma.rn.f32 	%f318, %f80, %f317, %f316;
	ld.global.nc.f32 	%f319, [%rd22+320];
	fma.rn.f32 	%f320, %f81, %f319, %f318;
	ld.global.nc.f32 	%f321, [%rd22+324];
	fma.rn.f32 	%f322, %f82, %f321, %f320;
	ld.global.nc.f32 	%f323, [%rd22+328];
	fma.rn.f32 	%f324, %f83, %f323, %f322;
	ld.global.nc.f32 	%f325, [%rd22+332];
	fma.rn.f32 	%f326, %f84, %f325, %f324;
	ld.global.nc.f32 	%f327, [%rd22+336];
	fma.rn.f32 	%f328, %f85, %f327, %f326;
	ld.global.nc.f32 	%f329, [%rd22+340];
	fma.rn.f32 	%f330, %f86, %f329, %f328;
	ld.global.nc.f32 	%f331, [%rd22+344];
	fma.rn.f32 	%f332, %f87, %f331, %f330;
	ld.global.nc.f32 	%f333, [%rd22+348];
	fma.rn.f32 	%f334, %f88, %f333, %f332;
	ld.global.nc.f32 	%f335, [%rd22+352];
	fma.rn.f32 	%f336, %f89, %f335, %f334;
	ld.global.nc.f32 	%f337, [%rd22+356];
	fma.rn.f32 	%f338, %f90, %f337, %f336;
	ld.global.nc.f32 	%f339, [%rd22+360];
	fma.rn.f32 	%f340, %f91, %f339, %f338;
	ld.global.nc.f32 	%f341, [%rd22+364];
	fma.rn.f32 	%f342, %f92, %f341, %f340;
	ld.global.nc.f32 	%f343, [%rd22+368];
	fma.rn.f32 	%f344, %f93, %f343, %f342;
	ld.global.nc.f32 	%f345, [%rd22+372];
	fma.rn.f32 	%f346, %f94, %f345, %f344;
	ld.global.nc.f32 	%f347, [%rd22+376];
	fma.rn.f32 	%f348, %f95, %f347, %f346;
	ld.global.nc.f32 	%f349, [%rd22+380];
	fma.rn.f32 	%f350, %f96, %f349, %f348;
	ld.global.nc.f32 	%f351, [%rd22+384];
	fma.rn.f32 	%f352, %f97, %f351, %f350;
	ld.global.nc.f32 	%f353, [%rd22+388];
	fma.rn.f32 	%f354, %f98, %f353, %f352;
	ld.global.nc.f32 	%f355, [%rd22+392];
	fma.rn.f32 	%f356, %f99, %f355, %f354;
	ld.global.nc.f32 	%f357, [%rd22+396];
	fma.rn.f32 	%f358, %f100, %f357, %f356;
	ld.global.nc.f32 	%f359, [%rd22+400];
	fma.rn.f32 	%f360, %f101, %f359, %f358;
	ld.global.nc.f32 	%f361, [%rd22+404];
	fma.rn.f32 	%f362, %f102, %f361, %f360;
	ld.global.nc.f32 	%f363, [%rd22+408];
	fma.rn.f32 	%f364, %f103, %f363, %f362;
	ld.global.nc.f32 	%f365, [%rd22+412];
	fma.rn.f32 	%f366, %f104, %f365, %f364;
	ld.global.nc.f32 	%f367, [%rd22+416];
	fma.rn.f32 	%f368, %f105, %f367, %f366;
	ld.global.nc.f32 	%f369, [%rd22+420];
	fma.rn.f32 	%f370, %f106, %f369, %f368;
	ld.global.nc.f32 	%f371, [%rd22+424];
	fma.rn.f32 	%f372, %f107, %f371, %f370;
	ld.global.nc.f32 	%f373, [%rd22+428];
	fma.rn.f32 	%f374, %f108, %f373, %f372;
	ld.global.nc.f32 	%f375, [%rd22+432];
	fma.rn.f32 	%f376, %f109, %f375, %f374;
	ld.global.nc.f32 	%f377, [%rd22+436];
	fma.rn.f32 	%f378, %f110, %f377, %f376;
	ld.global.nc.f32 	%f379, [%rd22+440];
	fma.rn.f32 	%f380, %f111, %f379, %f378;
	ld.global.nc.f32 	%f381, [%rd22+444];
	fma.rn.f32 	%f382, %f112, %f381, %f380;
	ld.global.nc.f32 	%f383, [%rd22+448];
	fma.rn.f32 	%f384, %f113, %f383, %f382;
	ld.global.nc.f32 	%f385, [%rd22+452];
	fma.rn.f32 	%f386, %f114, %f385, %f384;
	ld.global.nc.f32 	%f387, [%rd22+456];
	fma.rn.f32 	%f388, %f115, %f387, %f386;
	ld.global.nc.f32 	%f389, [%rd22+460];
	fma.rn.f32 	%f390, %f116, %f389, %f388;
	ld.global.nc.f32 	%f391, [%rd22+464];
	fma.rn.f32 	%f392, %f117, %f391, %f390;
	ld.global.nc.f32 	%f393, [%rd22+468];
	fma.rn.f32 	%f394, %f118, %f393, %f392;
	ld.global.nc.f32 	%f395, [%rd22+472];
	fma.rn.f32 	%f396, %f119, %f395, %f394;
	ld.global.nc.f32 	%f397, [%rd22+476];
	fma.rn.f32 	%f398, %f120, %f397, %f396;
	ld.global.nc.f32 	%f399, [%rd22+480];
	fma.rn.f32 	%f400, %f121, %f399, %f398;
	ld.global.nc.f32 	%f401, [%rd22+484];
	fma.rn.f32 	%f402, %f122, %f401, %f400;
	ld.global.nc.f32 	%f403, [%rd22+488];
	fma.rn.f32 	%f404, %f123, %f403, %f402;
	ld.global.nc.f32 	%f405, [%rd22+492];
	fma.rn.f32 	%f406, %f124, %f405, %f404;
	ld.global.nc.f32 	%f407, [%rd22+496];
	fma.rn.f32 	%f408, %f125, %f407, %f406;
	ld.global.nc.f32 	%f409, [%rd22+500];
	fma.rn.f32 	%f410, %f126, %f409, %f408;
	ld.global.nc.f32 	%f411, [%rd22+504];
	fma.rn.f32 	%f412, %f127, %f411, %f410;
	ld.global.nc.f32 	%f413, [%rd22+508];
	fma.rn.f32 	%f414, %f128, %f413, %f412;
	mul.f32 	%f415, %f812, %f414;
	mul.wide.u32 	%rd23, %r112, 4;
	add.s64 	%rd24, %rd2, %rd23;
	st.local.f32 	[%rd24], %f415;
	max.f32 	%f814, %f814, %f415;
	add.s32 	%r112, %r112, 1;
	setp.ne.s32 	%p3, %r112, %r100;
	@%p3 bra 	$L__BB4_3;
$L__BB4_4:
	ld.param.u32 	%r101, [_Z22residual_attention_mlpPKfS0_S0_Pfiif_param_5];
	setp.lt.s32 	%p4, %r101, 1;
	mov.f32 	%f821, 0f00000000;
	@%p4 bra 	$L__BB4_16;
	ld.param.u32 	%r102, [_Z22residual_attention_mlpPKfS0_S0_Pfiif_param_5];
	setp.lt.u32 	%p5, %r102, 8;
	mov.f32 	%f821, 0f00000000;
	mov.b32 	%r114, 0;
	@%p5 bra 	$L__BB4_8;
	mov.f32 	%f821, 0f00000000;
	mov.b32 	%r121, 0;
$L__BB4_7:
	.pragma "nounroll";
	ld.param.u32 	%r103, [_Z22residual_attention_mlpPKfS0_S0_Pfiif_param_5];
	mul.wide.u32 	%rd25, %r121, 4;
	add.s64 	%rd26, %rd2, %rd25;
	ld.local.v4.f32 	{%f420, %f421, %f422, %f423}, [%rd26];
	sub.f32 	%f424, %f420, %f814;
	fma.rn.f32 	%f425, %f424, 0f3BBB989D, 0f3F000000;
	cvt.sat.f32.f32 	%f426, %f425;
	mov.f32 	%f427, 0f4B400001;
	mov.f32 	%f428, 0f437C0000;
	fma.rm.f32 	%f429, %f426, %f428, %f427;
	add.f32 	%f430, %f429, 0fCB40007F;
	neg.f32 	%f431, %f430;
	fma.rn.f32 	%f432, %f424, 0f3FB8AA3B, %f431;
	fma.rn.f32 	%f433, %f424, 0f32A57060, %f432;
	mov.b32 	%r41, %f429;
	shl.b32 	%r42, %r41, 23;
	mov.b32 	%f434, %r42;
	ex2.approx.ftz.f32 	%f435, %f433;
	mul.f32 	%f436, %f435, %f434;
	add.f32 	%f437, %f821, %f436;
	sub.f32 	%f438, %f421, %f814;
	fma.rn.f32 	%f439, %f438, 0f3BBB989D, 0f3F000000;
	cvt.sat.f32.f32 	%f440, %f439;
	fma.rm.f32 	%f441, %f440, %f428, %f427;
	add.f32 	%f442, %f441, 0fCB40007F;
	neg.f32 	%f443, %f442;
	fma.rn.f32 	%f444, %f438, 0f3FB8AA3B, %f443;
	fma.rn.f32 	%f445, %f438, 0f32A57060, %f444;
	mov.b32 	%r43, %f441;
	shl.b32 	%r44, %r43, 23;
	mov.b32 	%f446, %r44;
	ex2.approx.ftz.f32 	%f447, %f445;
	mul.f32 	%f448, %f447, %f446;
	add.f32 	%f449, %f437, %f448;
	sub.f32 	%f450, %f422, %f814;
	fma.rn.f32 	%f451, %f450, 0f3BBB989D, 0f3F000000;
	cvt.sat.f32.f32 	%f452, %f451;
	fma.rm.f32 	%f453, %f452, %f428, %f427;
	add.f32 	%f454, %f453, 0fCB40007F;
	neg.f32 	%f455, %f454;
	fma.rn.f32 	%f456, %f450, 0f3FB8AA3B, %f455;
	fma.rn.f32 	%f457, %f450, 0f32A57060, %f456;
	mov.b32 	%r45, %f453;
	shl.b32 	%r46, %r45, 23;
	mov.b32 	%f458, %r46;
	ex2.approx.ftz.f32 	%f459, %f457;
	mul.f32 	%f460, %f459, %f458;
	add.f32 	%f461, %f449, %f460;
	sub.f32 	%f462, %f423, %f814;
	fma.rn.f32 	%f463, %f462, 0f3BBB989D, 0f3F000000;
	cvt.sat.f32.f32 	%f464, %f463;
	fma.rm.f32 	%f465, %f464, %f428, %f427;
	add.f32 	%f466, %f465, 0fCB40007F;
	neg.f32 	%f467, %f466;
	fma.rn.f32 	%f468, %f462, 0f3FB8AA3B, %f467;
	fma.rn.f32 	%f469, %f462, 0f32A57060, %f468;
	mov.b32 	%r47, %f465;
	shl.b32 	%r48, %r47, 23;
	mov.b32 	%f470, %r48;
	ex2.approx.ftz.f32 	%f471, %f469;
	mul.f32 	%f472, %f471, %f470;
	st.local.v4.f32 	[%rd26], {%f436, %f448, %f460, %f472};
	add.f32 	%f473, %f461, %f472;
	ld.local.v4.f32 	{%f474, %f475, %f476, %f477}, [%rd26+16];
	sub.f32 	%f478, %f474, %f814;
	fma.rn.f32 	%f479, %f478, 0f3BBB989D, 0f3F000000;
	cvt.sat.f32.f32 	%f480, %f479;
	fma.rm.f32 	%f481, %f480, %f428, %f427;
	add.f32 	%f482, %f481, 0fCB40007F;
	neg.f32 	%f483, %f482;
	fma.rn.f32 	%f484, %f478, 0f3FB8AA3B, %f483;
	fma.rn.f32 	%f485, %f478, 0f32A57060, %f484;
	mov.b32 	%r49, %f481;
	shl.b32 	%r50, %r49, 23;
	mov.b32 	%f486, %r50;
	ex2.approx.ftz.f32 	%f487, %f485;
	mul.f32 	%f488, %f487, %f486;
	add.f32 	%f489, %f473, %f488;
	sub.f32 	%f490, %f475, %f814;
	fma.rn.f32 	%f491, %f490, 0f3BBB989D, 0f3F000000;
	cvt.sat.f32.f32 	%f492, %f491;
	fma.rm.f32 	%f493, %f492, %f428, %f427;
	add.f32 	%f494, %f493, 0fCB40007F;
	neg.f32 	%f495, %f494;
	fma.rn.f32 	%f496, %f490, 0f3FB8AA3B, %f495;
	fma.rn.f32 	%f497, %f490, 0f32A57060, %f496;
	mov.b32 	%r51, %f493;
	shl.b32 	%r52, %r51, 23;
	mov.b32 	%f498, %r52;
	ex2.approx.ftz.f32 	%f499, %f497;
	mul.f32 	%f500, %f499, %f498;
	add.f32 	%f501, %f489, %f500;
	sub.f32 	%f502, %f476, %f814;
	fma.rn.f32 	%f503, %f502, 0f3BBB989D, 0f3F000000;
	cvt.sat.f32.f32 	%f504, %f503;
	fma.rm.f32 	%f505, %f504, %f428, %f427;
	add.f32 	%f506, %f505, 0fCB40007F;
	neg.f32 	%f507, %f506;
	fma.rn.f32 	%f508, %f502, 0f3FB8AA3B, %f507;
	fma.rn.f32 	%f509, %f502, 0f32A57060, %f508;
	mov.b32 	%r53, %f505;
	shl.b32 	%r54, %r53, 23;
	mov.b32 	%f510, %r54;
	ex2.approx.ftz.f32 	%f511, %f509;
	mul.f32 	%f512, %f511, %f510;
	add.f32 	%f513, %f501, %f512;
	sub.f32 	%f514, %f477, %f814;
	fma.rn.f32 	%f515, %f514, 0f3BBB989D, 0f3F000000;
	cvt.sat.f32.f32 	%f516, %f515;
	fma.rm.f32 	%f517, %f516, %f428, %f427;
	add.f32 	%f518, %f517, 0fCB40007F;
	neg.f32 	%f519, %f518;
	fma.rn.f32 	%f520, %f514, 0f3FB8AA3B, %f519;
	fma.rn.f32 	%f521, %f514, 0f32A57060, %f520;
	mov.b32 	%r55, %f517;
	shl.b32 	%r56, %r55, 23;
	mov.b32 	%f522, %r56;
	ex2.approx.ftz.f32 	%f523, %f521;
	mul.f32 	%f524, %f523, %f522;
	st.local.v4.f32 	[%rd26+16], {%f488, %f500, %f512, %f524};
	add.f32 	%f821, %f513, %f524;
	add.s32 	%r121, %r121, 8;
	and.b32  	%r114, %r103, 2147483640;
	setp.eq.s32 	%p6, %r121, %r114;
	@%p6 bra 	$L__BB4_8;
	bra.uni 	$L__BB4_7;
$L__BB4_8:
	ld.param.u32 	%r104, [_Z22residual_attention_mlpPKfS0_S0_Pfiif_param_5];
	and.b32  	%r57, %r104, 7;
	setp.eq.s32 	%p7, %r57, 0;
	@%p7 bra 	$L__BB4_16;
	ld.param.u32 	%r105, [_Z22residual_attention_mlpPKfS0_S0_Pfiif_param_5];
	and.b32  	%r58, %r105, 7;
	setp.lt.u32 	%p8, %r58, 4;
	@%p8 bra 	$L__BB4_11;
	mul.wide.u32 	%rd27, %r114, 4;
	add.s64 	%rd28, %rd2, %rd27;
	ld.local.f32 	%f526, [%rd28];
	sub.f32 	%f527, %f526, %f814;
	fma.rn.f32 	%f528, %f527, 0f3BBB989D, 0f3F000000;
	cvt.sat.f32.f32 	%f529, %f528;
	mov.f32 	%f530, 0f4B400001;
	mov.f32 	%f531, 0f437C0000;
	fma.rm.f32 	%f532, %f529, %f531, %f530;
	add.f32 	%f533, %f532, 0fCB40007F;
	neg.f32 	%f534, %f533;
	fma.rn.f32 	%f535, %f527, 0f3FB8AA3B, %f534;
	fma.rn.f32 	%f536, %f527, 0f32A57060, %f535;
	mov.b32 	%r59, %f532;
	shl.b32 	%r60, %r59, 23;
	mov.b32 	%f537, %r60;
	ex2.approx.ftz.f32 	%f538, %f536;
	mul.f32 	%f539, %f538, %f537;
	st.local.f32 	[%rd28], %f539;
	add.f32 	%f540, %f821, %f539;
	ld.local.f32 	%f541, [%rd28+4];
	sub.f32 	%f542, %f541, %f814;
	fma.rn.f32 	%f543, %f542, 0f3BBB989D, 0f3F000000;
	cvt.sat.f32.f32 	%f544, %f543;
	fma.rm.f32 	%f545, %f544, %f531, %f530;
	add.f32 	%f546, %f545, 0fCB40007F;
	neg.f32 	%f547, %f546;
	fma.rn.f32 	%f548, %f542, 0f3FB8AA3B, %f547;
	fma.rn.f32 	%f549, %f542, 0f32A57060, %f548;
	mov.b32 	%r61, %f545;
	shl.b32 	%r62, %r61, 23;
	mov.b32 	%f550, %r62;
	ex2.approx.ftz.f32 	%f551, %f549;
	mul.f32 	%f552, %f551, %f550;
	st.local.f32 	[%rd28+4], %f552;
	add.f32 	%f553, %f540, %f552;
	ld.local.f32 	%f554, [%rd28+8];
	sub.f32 	%f555, %f554, %f814;
	fma.rn.f32 	%f556, %f555, 0f3BBB989D, 0f3F000000;
	cvt.sat.f32.f32 	%f557, %f556;
	fma.rm.f32 	%f558, %f557, %f531, %f530;
	add.f32 	%f559, %f558, 0fCB40007F;
	neg.f32 	%f560, %f559;
	fma.rn.f32 	%f561, %f555, 0f3FB8AA3B, %f560;
	fma.rn.f32 	%f562, %f555, 0f32A57060, %f561;
	mov.b32 	%r63, %f558;
	shl.b32 	%r64, %r63, 23;
	mov.b32 	%f563, %r64;
	ex2.approx.ftz.f32 	%f564, %f562;
	mul.f32 	%f565, %f564, %f563;
	st.local.f32 	[%rd28+8], %f565;
	add.f32 	%f566, %f553, %f565;
	ld.local.f32 	%f567, [%rd28+12];
	sub.f32 	%f568, %f567, %f814;
	fma.rn.f32 	%f569, %f568, 0f3BBB989D, 0f3F000000;
	cvt.sat.f32.f32 	%f570, %f569;
	fma.rm.f32 	%f571, %f570, %f531, %f530;
	add.f32 	%f572, %f571, 0fCB40007F;
	neg.f32 	%f573, %f572;
	fma.rn.f32 	%f574, %f568, 0f3FB8AA3B, %f573;
	fma.rn.f32 	%f575, %f568, 0f32A57060, %f574;
	mov.b32 	%r65, %f571;
	shl.b32 	%r66, %r65, 23;
	mov.b32 	%f576, %r66;
	ex2.approx.ftz.f32 	%f577, %f575;
	mul.f32 	%f578, %f577, %f576;
	st.local.f32 	[%rd28+12], %f578;
	add.f32 	%f821, %f566, %f578;
	add.s32 	%r114, %r114, 4;
$L__BB4_11:
	ld.param.u32 	%r106, [_Z22residual_attention_mlpPKfS0_S0_Pfiif_param_5];
	and.b32  	%r67, %r106, 3;
	setp.eq.s32 	%p9, %r67, 0;
	@%p9 bra 	$L__BB4_16;
	ld.param.u32 	%r107, [_Z22residual_attention_mlpPKfS0_S0_Pfiif_param_5];
	and.b32  	%r68, %r107, 3;
	setp.eq.s32 	%p10, %r68, 1;
	@%p10 bra 	$L__BB4_14;
	mul.wide.u32 	%rd29, %r114, 4;
	add.s64 	%rd30, %rd2, %rd29;
	ld.local.f32 	%f580, [%rd30];
	sub.f32 	%f581, %f580, %f814;
	fma.rn.f32 	%f582, %f581, 0f3BBB989D, 0f3F000000;
	cvt.sat.f32.f32 	%f583, %f582;
	mov.f32 	%f584, 0f4B400001;
	mov.f32 	%f585, 0f437C0000;
	fma.rm.f32 	%f586, %f583, %f585, %f584;
	add.f32 	%f587, %f586, 0fCB40007F;
	neg.f32 	%f588, %f587;
	fma.rn.f32 	%f589, %f581, 0f3FB8AA3B, %f588;
	fma.rn.f32 	%f590, %f581, 0f32A57060, %f589;
	mov.b32 	%r69, %f586;
	shl.b32 	%r70, %r69, 23;
	mov.b32 	%f591, %r70;
	ex2.approx.ftz.f32 	%f592, %f590;
	mul.f32 	%f593, %f592, %f591;
	st.local.f32 	[%rd30], %f593;
	add.f32 	%f594, %f821, %f593;
	ld.local.f32 	%f595, [%rd30+4];
	sub.f32 	%f596, %f595, %f814;
	fma.rn.f32 	%f597, %f596, 0f3BBB989D, 0f3F000000;
	cvt.sat.f32.f32 	%f598, %f597;
	fma.rm.f32 	%f599, %f598, %f585, %f584;
	add.f32 	%f600, %f599, 0fCB40007F;
	neg.f32 	%f601, %f600;
	fma.rn.f32 	%f602, %f596, 0f3FB8AA3B, %f601;
	fma.rn.f32 	%f603, %f596, 0f32A57060, %f602;
	mov.b32 	%r71, %f599;
	shl.b32 	%r72, %r71, 23;
	mov.b32 	%f604, %r72;
	ex2.approx.ftz.f32 	%f605, %f603;
	mul.f32 	%f606, %f605, %f604;
	st.local.f32 	[%rd30+4], %f606;
	add.f32 	%f821, %f594, %f606;
	add.s32 	%r114, %r114, 2;
$L__BB4_14:
	ld.param.u32 	%r108, [_Z22residual_attention_mlpPKfS0_S0_Pfiif_param_5];
	and.b32  	%r73, %r108, 1;
	setp.eq.b32 	%p11, %r73, 1;
	not.pred 	%p12, %p11;
	@%p12 bra 	$L__BB4_16;
	mul.wide.u32 	%rd31, %r114, 4;
	add.s64 	%rd32, %rd2, %rd31;
	ld.local.f32 	%f607, [%rd32];
	sub.f32 	%f608, %f607, %f814;
	fma.rn.f32 	%f609, %f608, 0f3BBB989D, 0f3F000000;
	cvt.sat.f32.f32 	%f610, %f609;
	mov.f32 	%f611, 0f4B400001;
	mov.f32 	%f612, 0f437C0000;
	fma.rm.f32 	%f613, %f610, %f612, %f611;
	add.f32 	%f614, %f613, 0fCB40007F;
	neg.f32 	%f615, %f614;
	fma.rn.f32 	%f616, %f608, 0f3FB8AA3B, %f615;
	fma.rn.f32 	%f617, %f608, 0f32A57060, %f616;
	mov.b32 	%r74, %f613;
	shl.b32 	%r75, %r74, 23;
	mov.b32 	%f618, %r75;
	ex2.approx.ftz.f32 	%f619, %f617;
	mul.f32 	%f620, %f619, %f618;
	st.local.f32 	[%rd32], %f620;
	add.f32 	%f821, %f821, %f620;
$L__BB4_16:
	ld.param.u32 	%r109, [_Z22residual_attention_mlpPKfS0_S0_Pfiif_param_5];
	setp.lt.s32 	%p13, %r109, 1;
	@%p13 bra 	$L__BB4_30;
	ld.param.u32 	%r110, [_Z22residual_attention_mlpPKfS0_S0_Pfiif_param_5];
	ld.param.u64 	%rd64, [_Z22residual_attention_mlpPKfS0_S0_Pfiif_param_2];
	and.b32  	%r8, %r110, 7;
	add.s32 	%r9, %r8, -1;
	and.b32  	%r10, %r110, 3;
	and.b32  	%r11, %r110, 2147483640;
	and.b32  	%r12, %r110, 1;
	neg.s32 	%r13, %r11;
	add.s64 	%rd3, %rd2, 16;
	cvta.to.global.u64 	%rd4, %rd64;
	add.s64 	%rd5, %rd4, 2048;
	mov.b32 	%r116, 0;
$L__BB4_18:
	ld.param.u32 	%r111, [_Z22residual_attention_mlpPKfS0_S0_Pfiif_param_5];
	setp.lt.u32 	%p14, %r111, 8;
	mov.f32 	%f829, 0f00000000;
	mov.b32 	%r119, 0;
	@%p14 bra 	$L__BB4_21;
	mul.wide.u32 	%rd36, %r116, 4;
	add.s64 	%rd67, %rd5, %rd36;
	mov.f32 	%f829, 0f00000000;
	mov.u64 	%rd68, %rd3;
	mov.u32 	%r117, %r13;
$L__BB4_20:
	.pragma "nounroll";
	ld.local.v4.f32 	{%f752, %f753, %f754, %f755}, [%rd68+-16];
	div.rn.f32 	%f756, %f752, %f821;
	ld.global.nc.f32 	%f757, [%rd67+-2048];
	fma.rn.f32 	%f758, %f756, %f757, %f829;
	div.rn.f32 	%f759, %f753, %f821;
	ld.global.nc.f32 	%f760, [%rd67+-1536];
	fma.rn.f32 	%f761, %f759, %f760, %f758;
	div.rn.f32 	%f762, %f754, %f821;
	ld.global.nc.f32 	%f763, [%rd67+-1024];
	fma.rn.f32 	%f764, %f762, %f763, %f761;
	div.rn.f32 	%f765, %f755, %f821;
	ld.global.nc.f32 	%f766, [%rd67+-512];
	fma.rn.f32 	%f767, %f765, %f766, %f764;
	ld.local.v4.f32 	{%f768, %f769, %f770, %f771}, [%rd68];
	div.rn.f32 	%f772, %f768, %f821;
	ld.global.nc.f32 	%f773, [%rd67];
	fma.rn.f32 	%f774, %f772, %f773, %f767;
	div.rn.f32 	%f775, %f769, %f821;
	ld.global.nc.f32 	%f776, [%rd67+512];
	fma.rn.f32 	%f777, %f775, %f776, %f774;
	div.rn.f32 	%f778, %f770, %f821;
	ld.global.nc.f32 	%f779, [%rd67+1024];
	fma.rn.f32 	%f780, %f778, %f779, %f777;
	div.rn.f32 	%f781, %f771, %f821;
	ld.global.nc.f32 	%f782, [%rd67+1536];
	fma.rn.f32 	%f829, %f781, %f782, %f780;
	add.s32 	%r117, %r117, 8;
	add.s64 	%rd68, %rd68, 32;
	add.s64 	%rd67, %rd67, 4096;
	setp.ne.s32 	%p15, %r117, 0;
	mov.u32 	%r119, %r11;
	@%p15 bra 	$L__BB4_20;
$L__BB4_21:
	setp.eq.s32 	%p16, %r8, 0;
	@%p16 bra 	$L__BB4_29;
	setp.lt.u32 	%p17, %r9, 3;
	@%p17 bra 	$L__BB4_24;
	mul.wide.u32 	%rd37, %r119, 4;
	add.s64 	%rd38, %rd2, %rd37;
	ld.local.f32 	%f784, [%rd38];
	div.rn.f32 	%f785, %f784, %f821;
	shl.b32 	%r83, %r119, 7;
	add.s32 	%r84, %r83, %r116;
	mul.wide.u32 	%rd39, %r84, 4;
	add.s64 	%rd40, %rd4, %rd39;
	ld.global.nc.f32 	%f786, [%rd40];
	fma.rn.f32 	%f787, %f785, %f786, %f829;
	ld.local.f32 	%f788, [%rd38+4];
	div.rn.f32 	%f789, %f788, %f821;
	add.s32 	%r85, %r84, 128;
	mul.wide.u32 	%rd41, %r85, 4;
	add.s64 	%rd42, %rd4, %rd41;
	ld.global.nc.f32 	%f790, [%rd42];
	fma.rn.f32 	%f791, %f789, %f790, %f787;
	ld.local.f32 	%f792, [%rd38+8];
	div.rn.f32 	%f793, %f792, %f821;
	add.s32 	%r86, %r84, 256;
	mul.wide.u32 	%rd43, %r86, 4;
	add.s64 	%rd44, %rd4, %rd43;
	ld.global.nc.f32 	%f794, [%rd44];
	fma.rn.f32 	%f795, %f793, %f794, %f791;
	ld.local.f32 	%f796, [%rd38+12];
	div.rn.f32 	%f797, %f796, %f821;
	add.s32 	%r87, %r84, 384;
	mul.wide.u32 	%rd45, %r87, 4;
	add.s64 	%rd46, %rd4, %rd45;
	ld.global.nc.f32 	%f798, [%rd46];
	fma.rn.f32 	%f829, %f797, %f798, %f795;
	add.s32 	%r119, %r119, 4;
$L__BB4_24:
	setp.eq.s32 	%p18, %r10, 0;
	@%p18 bra 	$L__BB4_29;
	setp.eq.s32 	%p19, %r10, 1;
	@%p19 bra 	$L__BB4_27;
	mul.wide.u32 	%rd47, %r119, 4;
	add.s64 	%rd48, %rd2, %rd47;
	ld.local.f32 	%f800, [%rd48];
	div.rn.f32 	%f801, %f800, %f821;
	shl.b32 	%r88, %r119, 7;
	add.s32 	%r89, %r88, %r116;
	mul.wide.u32 	%rd49, %r89, 4;
	add.s64 	%rd50, %rd4, %rd49;
	ld.global.nc.f32 	%f802, [%rd50];
	fma.rn.f32 	%f803, %f801, %f802, %f829;
	ld.local.f32 	%f804, [%rd48+4];
	div.rn.f32 	%f805, %f804, %f821;
	add.s32 	%r90, %r89, 128;
	mul.wide.u32 	%rd51, %r90, 4;
	add.s64 	%rd52, %rd4, %rd51;
	ld.global.nc.f32 	%f806, [%rd52];
	fma.rn.f32 	%f829, %f805, %f806, %f803;
	add.s32 	%r119, %r119, 2;
$L__BB4_27:
	setp.eq.s32 	%p20, %r12, 0;
	@%p20 bra 	$L__BB4_29;
	mul.wide.u32 	%rd53, %r119, 4;
	add.s64 	%rd54, %rd2, %rd53;
	ld.local.f32 	%f807, [%rd54];
	div.rn.f32 	%f808, %f807, %f821;
	shl.b32 	%r91, %r119, 7;
	add.s32 	%r92, %r91, %r116;
	mul.wide.u32 	%rd55, %r92, 4;
	add.s64 	%rd56, %rd4, %rd55;
	ld.global.nc.f32 	%f809, [%rd56];
	fma.rn.f32 	%f829, %f808, %f809, %f829;
$L__BB4_29:
	ld.param.u64 	%rd66, [_Z22residual_attention_mlpPKfS0_S0_Pfiif_param_3];
	mul.wide.u32 	%rd57, %r116, 4;
	add.s64 	%rd58, %rd1, %rd57;
	ld.local.f32 	%f810, [%rd58];
	add.f32 	%f811, %f829, %f810;
	mov.u32 	%r93, %ctaid.x;
	mov.u32 	%r94, %ntid.x;
	mov.u32 	%r95, %tid.x;
	mad.lo.s32 	%r96, %r93, %r94, %r95;
	shl.b32 	%r97, %r96, 7;
	add.s32 	%r98, %r97, %r116;
	cvta.to.global.u64 	%rd59, %rd66;
	mul.wide.s32 	%rd60, %r98, 4;
	add.s64 	%rd61, %rd59, %rd60;
	st.global.f32 	[%rd61], %f811;
	add.s32 	%r116, %r116, 1;
	setp.eq.s32 	%p21, %r116, 128;
	@%p21 bra 	$L__BB4_31;
	bra.uni 	$L__BB4_18;
$L__BB4_30:
	ld.param.u64 	%rd65, [_Z22residual_attention_mlpPKfS0_S0_Pfiif_param_3];
	mov.u32 	%r76, %ctaid.x;
	mov.u32 	%r77, %ntid.x;
	mov.u32 	%r78, %tid.x;
	mad.lo.s32 	%r79, %r76, %r77, %r78;
	shl.b32 	%r80, %r79, 7;
	add.f32 	%f621, %f1, 0f00000000;
	cvta.to.global.u64 	%rd33, %rd65;
	mul.wide.s32 	%rd34, %r80, 4;
	add.s64 	%rd35, %rd33, %rd34;
	st.global.f32 	[%rd35], %f621;
	add.f32 	%f622, %f2, 0f00000000;
	st.global.f32 	[%rd35+4], %f622;
	add.f32 	%f623, %f3, 0f00000000;
	st.global.f32 	[%rd35+8], %f623;
	add.f32 	%f624, %f4, 0f00000000;
	st.global.f32 	[%rd35+12], %f624;
	add.f32 	%f625, %f5, 0f00000000;
	st.global.f32 	[%rd35+16], %f625;
	add.f32 	%f626, %f6, 0f00000000;
	st.global.f32 	[%rd35+20], %f626;
	add.f32 	%f627, %f7, 0f00000000;
	st.global.f32 	[%rd35+24], %f627;
	add.f32 	%f628, %f8, 0f00000000;
	st.global.f32 	[%rd35+28], %f628;
	add.f32 	%f629, %f9, 0f00000000;
	st.global.f32 	[%rd35+32], %f629;
	add.f32 	%f630, %f10, 0f00000000;
	st.global.f32 	[%rd35+36], %f630;
	add.f32 	%f631, %f11, 0f00000000;
	st.global.f32 	[%rd35+40], %f631;
	add.f32 	%f632, %f12, 0f00000000;
	st.global.f32 	[%rd35+44], %f632;
	add.f32 	%f633, %f13, 0f00000000;
	st.global.f32 	[%rd35+48], %f633;
	add.f32 	%f634, %f14, 0f00000000;
	st.global.f32 	[%rd35+52], %f634;
	add.f32 	%f635, %f15, 0f00000000;
	st.global.f32 	[%rd35+56], %f635;
	add.f32 	%f636, %f16, 0f00000000;
	st.global.f32 	[%rd35+60], %f636;
	add.f32 	%f637, %f17, 0f00000000;
	st.global.f32 	[%rd35+64], %f637;
	add.f32 	%f638, %f18, 0f00000000;
	st.global.f32 	[%rd35+68], %f638;
	add.f32 	%f639, %f19, 0f00000000;
	st.global.f32 	[%rd35+72], %f639;
	add.f32 	%f640, %f20, 0f00000000;
	st.global.f32 	[%rd35+76], %f640;
	add.f32 	%f641, %f21, 0f00000000;
	st.global.f32 	[%rd35+80], %f641;
	add.f32 	%f642, %f22, 0f00000000;
	st.global.f32 	[%rd35+84], %f642;
	add.f32 	%f643, %f23, 0f00000000;
	st.global.f32 	[%rd35+88], %f643;
	add.f32 	%f644, %f24, 0f00000000;
	st.global.f32 	[%rd35+92], %f644;
	add.f32 	%f645, %f25, 0f00000000;
	st.global.f32 	[%rd35+96], %f645;
	add.f32 	%f646, %f26, 0f00000000;
	st.global.f32 	[%rd35+100], %f646;
	add.f32 	%f647, %f27, 0f00000000;
	st.global.f32 	[%rd35+104], %f647;
	add.f32 	%f648, %f28, 0f00000000;
	st.global.f32 	[%rd35+108], %f648;
	add.f32 	%f649, %f29, 0f00000000;
	st.global.f32 	[%rd35+112], %f649;
	add.f32 	%f650, %f30, 0f00000000;
	st.global.f32 	[%rd35+116], %f650;
	add.f32 	%f651, %f31, 0f00000000;
	st.global.f32 	[%rd35+120], %f651;
	add.f32 	%f652, %f32, 0f00000000;
	st.global.f32 	[%rd35+124], %f652;
	add.f32 	%f653, %f33, 0f00000000;
	st.global.f32 	[%rd35+128], %f653;
	add.f32 	%f654, %f34, 0f00000000;
	st.global.f32 	[%rd35+132], %f654;
	add.f32 	%f655, %f35, 0f00000000;
	st.global.f32 	[%rd35+136], %f655;
	add.f32 	%f656, %f36, 0f00000000;
	st.global.f32 	[%rd35+140], %f656;
	add.f32 	%f657, %f37, 0f00000000;
	st.global.f32 	[%rd35+144], %f657;
	add.f32 	%f658, %f38, 0f00000000;
	st.global.f32 	[%rd35+148], %f658;
	add.f32 	%f659, %f39, 0f00000000;
	st.global.f32 	[%rd35+152], %f659;
	add.f32 	%f660, %f40, 0f00000000;
	st.global.f32 	[%rd35+156], %f660;
	add.f32 	%f661, %f41, 0f00000000;
	st.global.f32 	[%rd35+160], %f661;
	add.f32 	%f662, %f42, 0f00000000;
	st.global.f32 	[%rd35+164], %f662;
	add.f32 	%f663, %f43, 0f00000000;
	st.global.f32 	[%rd35+168], %f663;
	add.f32 	%f664, %f44, 0f00000000;
	st.global.f32 	[%rd35+172], %f664;
	add.f32 	%f665, %f45, 0f00000000;
	st.global.f32 	[%rd35+176], %f665;
	add.f32 	%f666, %f46, 0f00000000;
	st.global.f32 	[%rd35+180], %f666;
	add.f32 	%f667, %f47, 0f00000000;
	st.global.f32 	[%rd35+184], %f667;
	add.f32 	%f668, %f48, 0f00000000;
	st.global.f32 	[%rd35+188], %f668;
	add.f32 	%f669, %f49, 0f00000000;
	st.global.f32 	[%rd35+192], %f669;
	add.f32 	%f670, %f50, 0f00000000;
	st.global.f32 	[%rd35+196], %f670;
	add.f32 	%f671, %f51, 0f00000000;
	st.global.f32 	[%rd35+200], %f671;
	add.f32 	%f672, %f52, 0f00000000;
	st.global.f32 	[%rd35+204], %f672;
	add.f32 	%f673, %f53, 0f00000000;
	st.global.f32 	[%rd35+208], %f673;
	add.f32 	%f674, %f54, 0f00000000;
	st.global.f32 	[%rd35+212], %f674;
	add.f32 	%f675, %f55, 0f00000000;
	st.global.f32 	[%rd35+216], %f675;
	add.f32 	%f676, %f56, 0f00000000;
	st.global.f32 	[%rd35+220], %f676;
	add.f32 	%f677, %f57, 0f00000000;
	st.global.f32 	[%rd35+224], %f677;
	add.f32 	%f678, %f58, 0f00000000;
	st.global.f32 	[%rd35+228], %f678;
	add.f32 	%f679, %f59, 0f00000000;
	st.global.f32 	[%rd35+232], %f679;
	add.f32 	%f680, %f60, 0f00000000;
	st.global.f32 	[%rd35+236], %f680;
	add.f32 	%f681, %f61, 0f00000000;
	st.global.f32 	[%rd35+240], %f681;
	add.f32 	%f682, %f62, 0f00000000;
	st.global.f32 	[%rd35+244], %f682;
	add.f32 	%f683, %f63, 0f00000000;
	st.global.f32 	[%rd35+248], %f683;
	add.f32 	%f684, %f64, 0f00000000;
	st.global.f32 	[%rd35+252], %f684;
	add.f32 	%f685, %f65, 0f00000000;
	st.global.f32 	[%rd35+256], %f685;
	add.f32 	%f686, %f66, 0f00000000;
	st.global.f32 	[%rd35+260], %f686;
	add.f32 	%f687, %f67, 0f00000000;
	st.global.f32 	[%rd35+264], %f687;
	add.f32 	%f688, %f68, 0f00000000;
	st.global.f32 	[%rd35+268], %f688;
	add.f32 	%f689, %f69, 0f00000000;
	st.global.f32 	[%rd35+272], %f689;
	add.f32 	%f690, %f70, 0f00000000;
	st.global.f32 	[%rd35+276], %f690;
	add.f32 	%f691, %f71, 0f00000000;
	st.global.f32 	[%rd35+280], %f691;
	add.f32 	%f692, %f72, 0f00000000;
	st.global.f32 	[%rd35+284], %f692;
	add.f32 	%f693, %f73, 0f00000000;
	st.global.f32 	[%rd35+288], %f693;
	add.f32 	%f694, %f74, 0f00000000;
	st.global.f32 	[%rd35+292], %f694;
	add.f32 	%f695, %f75, 0f00000000;
	st.global.f32 	[%rd35+296], %f695;
	add.f32 	%f696, %f76, 0f00000000;
	st.global.f32 	[%rd35+300], %f696;
	add.f32 	%f697, %f77, 0f00000000;
	st.global.f32 	[%rd35+304], %f697;
	add.f32 	%f698, %f78, 0f00000000;
	st.global.f32 	[%rd35+308], %f698;
	add.f32 	%f699, %f79, 0f00000000;
	st.global.f32 	[%rd35+312], %f699;
	add.f32 	%f700, %f80, 0f00000000;
	st.global.f32 	[%rd35+316], %f700;
	add.f32 	%f701, %f81, 0f00000000;
	st.global.f32 	[%rd35+320], %f701;
	add.f32 	%f702, %f82, 0f00000000;
	st.global.f32 	[%rd35+324], %f702;
	add.f32 	%f703, %f83, 0f00000000;
	st.global.f32 	[%rd35+328], %f703;
	add.f32 	%f704, %f84, 0f00000000;
	st.global.f32 	[%rd35+332], %f704;
	add.f32 	%f705, %f85, 0f00000000;
	st.global.f32 	[%rd35+336], %f705;
	add.f32 	%f706, %f86, 0f00000000;
	st.global.f32 	[%rd35+340], %f706;
	add.f32 	%f707, %f87, 0f00000000;
	st.global.f32 	[%rd35+344], %f707;
	add.f32 	%f708, %f88, 0f00000000;
	st.global.f32 	[%rd35+348], %f708;
	add.f32 	%f709, %f89, 0f00000000;
	st.global.f32 	[%rd35+352], %f709;
	add.f32 	%f710, %f90, 0f00000000;
	st.global.f32 	[%rd35+356], %f710;
	add.f32 	%f711, %f91, 0f00000000;
	st.global.f32 	[%rd35+360], %f711;
	add.f32 	%f712, %f92, 0f00000000;
	st.global.f32 	[%rd35+364], %f712;
	add.f32 	%f713, %f93, 0f00000000;
	st.global.f32 	[%rd35+368], %f713;
	add.f32 	%f714, %f94, 0f00000000;
	st.global.f32 	[%rd35+372], %f714;
	add.f32 	%f715, %f95, 0f00000000;
	st.global.f32 	[%rd35+376], %f715;
	add.f32 	%f716, %f96, 0f00000000;
	st.global.f32 	[%rd35+380], %f716;
	add.f32 	%f717, %f97, 0f00000000;
	st.global.f32 	[%rd35+384], %f717;
	add.f32 	%f718, %f98, 0f00000000;
	st.global.f32 	[%rd35+388], %f718;
	add.f32 	%f719, %f99, 0f00000000;
	st.global.f32 	[%rd35+392], %f719;
	add.f32 	%f720, %f100, 0f00000000;
	st.global.f32 	[%rd35+396], %f720;
	add.f32 	%f721, %f101, 0f00000000;
	st.global.f32 	[%rd35+400], %f721;
	add.f32 	%f722, %f102, 0f00000000;
	st.global.f32 	[%rd35+404], %f722;
	add.f32 	%f723, %f103, 0f00000000;
	st.global.f32 	[%rd35+408], %f723;
	add.f32 	%f724, %f104, 0f00000000;
	st.global.f32 	[%rd35+412], %f724;
	add.f32 	%f725, %f105, 0f00000000;
	st.global.f32 	[%rd35+416], %f725;
	add.f32 	%f726, %f106, 0f00000000;
	st.global.f32 	[%rd35+420], %f726;
	add.f32 	%f727, %f107, 0f00000000;
	st.global.f32 	[%rd35+424], %f727;
	add.f32 	%f728, %f108, 0f00000000;
	st.global.f32 	[%rd35+428], %f728;
	add.f32 	%f729, %f109, 0f00000000;
	st.global.f32 	[%rd35+432], %f729;
	add.f32 	%f730, %f110, 0f00000000;
	st.global.f32 	[%rd35+436], %f730;
	add.f32 	%f731, %f111, 0f00000000;
	st.global.f32 	[%rd35+440], %f731;
	add.f32 	%f732, %f112, 0f00000000;
	st.global.f32 	[%rd35+444], %f732;
	add.f32 	%f733, %f113, 0f00000000;
	st.global.f32 	[%rd35+448], %f733;
	add.f32 	%f734, %f114, 0f00000000;
	st.global.f32 	[%rd35+452], %f734;
	add.f32 	%f735, %f115, 0f00000000;
	st.global.f32 	[%rd35+456], %f735;
	add.f32 	%f736, %f116, 0f00000000;
	st.global.f32 	[%rd35+460], %f736;
	add.f32 	%f737, %f117, 0f00000000;
	st.global.f32 	[%rd35+464], %f737;
	add.f32 	%f738, %f118, 0f00000000;
	st.global.f32 	[%rd35+468], %f738;
	add.f32 	%f739, %f119, 0f00000000;
	st.global.f32 	[%rd35+472], %f739;
	add.f32 	%f740, %f120, 0f00000000;
	st.global.f32 	[%rd35+476], %f740;
	add.f32 	%f741, %f121, 0f00000000;
	st.global.f32 	[%rd35+480], %f741;
	add.f32 	%f742, %f122, 0f00000000;
	st.global.f32 	[%rd35+484], %f742;
	add.f32 	%f743, %f123, 0f00000000;
	st.global.f32 	[%rd35+488], %f743;
	add.f32 	%f744, %f124, 0f00000000;
	st.global.f32 	[%rd35+492], %f744;
	add.f32 	%f745, %f125, 0f00000000;
	st.global.f32 	[%rd35+496], %f745;
	add.f32 	%f746, %f126, 0f00000000;
	st.global.f32 	[%rd35+500], %f746;
	add.f32 	%f747, %f127, 0f00000000;
	st.global.f32 	[%rd35+504], %f747;
	add.f32 	%f748, %f128, 0f00000000;
	st.global.f32 	[%rd35+508], %f748;
$L__BB4_31:
	ret;

}
	// .globl	_Z11compute_msePKfS0_Pfi
.visible .entry _Z11compute_msePKfS0_Pfi(
	.param .u64 .ptr .align 1 _Z11compute_msePKfS0_Pfi_param_0,
	.param .u64 .ptr .align 1 _Z11compute_msePKfS0_Pfi_param_1,
	.param .u64 .ptr .align 1 _Z11compute_msePKfS0_Pfi_param_2,
	.param .u32 _Z11compute_msePKfS0_Pfi_param_3
)
{
	.reg .pred 	%p<2>;
	.reg .b32 	%r<6>;
	.reg .b32 	%f<5>;
	.reg .b64 	%rd<11>;

	ld.param.u64 	%rd1, [_Z11compute_msePKfS0_Pfi_param_0];
	ld.param.u64 	%rd2, [_Z11compute_msePKfS0_Pfi_param_1];
	ld.param.u64 	%rd3, [_Z11compute_msePKfS0_Pfi_param_2];
	ld.param.u32 	%r2, [_Z11compute_msePKfS0_Pfi_param_3];
	mov.u32 	%r3, %ctaid.x;
	mov.u32 	%r4, %ntid.x;
	mov.u32 	%r5, %tid.x;
	mad.lo.s32 	%r1, %r3, %r4, %r5;
	setp.ge.s32 	%p1, %r1, %r2;
	@%p1 bra 	$L__BB5_2;
	cvta.to.global.u64 	%rd4, %rd1;
	cvta.to.global.u64 	%rd5, %rd2;
	cvta.to.global.u64 	%rd6, %rd3;
	mul.wide.s32 	%rd7, %r1, 4;
	add.s64 	%rd8, %rd4, %rd7;
	ld.global.f32 	%f1, [%rd8];
	add.s64 	%rd9, %rd5, %rd7;
	ld.global.f32 	%f2, [%rd9];
	sub.f32 	%f3, %f1, %f2;
	mul.f32 	%f4, %f3, %f3;
	add.s64 	%rd10, %rd6, %rd7;
	st.global.f32 	[%rd10], %f4;
$L__BB5_2:
	ret;

}
	// .globl	_Z17compute_magnitudePKfPfi
.visible .entry _Z17compute_magnitudePKfPfi(
	.param .u64 .ptr .align 1 _Z17compute_magnitudePKfPfi_param_0,
	.param .u64 .ptr .align 1 _Z17compute_magnitudePKfPfi_param_1,
	.param .u32 _Z17compute_magnitudePKfPfi_param_2
)
{
	.reg .pred 	%p<2>;
	.reg .b32 	%r<6>;
	.reg .b32 	%f<3>;
	.reg .b64 	%rd<8>;

	ld.param.u64 	%rd1, [_Z17compute_magnitudePKfPfi_param_0];
	ld.param.u64 	%rd2, [_Z17compute_magnitudePKfPfi_param_1];
	ld.param.u32 	%r2, [_Z17compute_magnitudePKfPfi_param_2];
	mov.u32 	%r3, %ctaid.x;
	mov.u32 	%r4, %ntid.x;
	mov.u32 	%r5, %tid.x;
	mad.lo.s32 	%r1, %r3, %r4, %r5;
	setp.ge.s32 	%p1, %r1, %r2;
	@%p1 bra 	$L__BB6_2;
	cvta.to.global.u64 	%rd3, %rd1;
	cvta.to.global.u64 	%rd4, %rd2;
	mul.wide.s32 	%rd5, %r1, 4;
	add.s64 	%rd6, %rd3, %rd5;
	ld.global.f32 	%f1, [%rd6];
	mul.f32 	%f2, %f1, %f1;
	add.s64 	%rd7, %rd4, %rd5;
	st.global.f32 	[%rd7], %f2;
$L__BB6_2:
	ret;

}


// ===== COMPILED SASS (sm_100) =====

	.target	sm_100

	.elftype	@"ET_EXEC"


//--------------------- .note.nv.tkinfo           --------------------------
	.section	.note.nv.tkinfo,"",@"SHT_NOTE"
	.sectionflags	@"SHF_NOTE_NV_TKINFO"
	.tkinfo
        /*0018*/ 	.word	0x00000002
        /*0030*/ 	.string	""
        /*0030*/ 	.string	"ptxas"
        /*0030*/ 	.string	"Cuda compilation tools, release 13.0, V13.0.88"
        /*0030*/ 	.string	"Build cuda_13.0.r13.0/compiler.36424714_0"
        /*0030*/ 	.string	"-arch sm_100 -m 64 "



//--------------------- .note.nv.cuinfo           --------------------------
	.section	.note.nv.cuinfo,"",@"SHT_NOTE"
	.sectionflags	@"SHF_NOTE_NV_CUINFO"
        /*0018*/ 	.short	0x0002
        /*001a*/ 	.short	0x0064
        /*001c*/ 	.short	0x0082
	.zero		2


//--------------------- .nv.info                  --------------------------
	.section	.nv.info,"",@"SHT_CUDA_INFO"
	.align	4


	//----- nvinfo : EIATTR_REGCOUNT
	.align		4
        /*0000*/ 	.byte	0x04, 0x2f
        /*0002*/ 	.short	(.L_10 - .L_9)
	.align		4
.L_9:
        /*0004*/ 	.word	index@(_Z18init_random_scaledPfifm)
        /*0008*/ 	.word	0x0000001f


	//----- nvinfo : EIATTR_FRAME_SIZE
	.align		4
.L_10:
        /*000c*/ 	.byte	0x04, 0x11
        /*000e*/ 	.short	(.L_12 - .L_11)
	.align		4
.L_11:
        /*0010*/ 	.word	index@(_Z18init_random_scaledPfifm)
        /*0014*/ 	.word	0x00000030


	//----- nvinfo : EIATTR_REGCOUNT
	.align		4
.L_12:
        /*0018*/ 	.byte	0x04, 0x2f
        /*001a*/ 	.short	(.L_14 - .L_13)
	.align		4
.L_13:
        /*001c*/ 	.word	index@(_Z16mlp_ground_truthPKfS0_S0_Pfi)
        /*0020*/ 	.word	0x000000a6


	//----- nvinfo : EIATTR_FRAME_SIZE
	.align		4
.L_14:
        /*0024*/ 	.byte	0x04, 0x11
        /*0026*/ 	.short	(.L_16 - .L_15)
	.align		4
.L_15:
        /*0028*/ 	.word	index@(_Z16mlp_ground_truthPKfS0_S0_Pfi)
        /*002c*/ 	.word	0x00000800


	//----- nvinfo : EIATTR_REGCOUNT
	.align		4
.L_16:
        /*0030*/ 	.byte	0x04, 0x2f
        /*0032*/ 	.short	(.L_18 - .L_17)
	.align		4
.L_17:
        /*0034*/ 	.word	index@(_Z13attention_mlpPKfS0_S0_Pfiif)
        /*0038*/ 	.word	0x000000a8


	//----- nvinfo : EIATTR_FRAME_SIZE
	.align		4
.L_18:
        /*003c*/ 	.byte	0x04, 0x11
        /*003e*/ 	.short	(.L_20 - .L_19)
	.align		4
.L_19:
        /*0040*/ 	.word	index@($__internal_3_$__cuda_sm3x_div_rn_noftz_f32_slowpath)
        /*0044*/ 	.word	0x00000800


	//----- nvinfo : EIATTR_FRAME_SIZE
	.align		4
.L_20:
        /*0048*/ 	.byte	0x04, 0x11
        /*004a*/ 	.short	(.L_22 - .L_21)
	.align		4
.L_21:
        /*004c*/ 	.word	index@(_Z13attention_mlpPKfS0_S0_Pfiif)
        /*0050*/ 	.word	0x00000800


	//----- nvinfo : EIATTR_REGCOUNT
	.align		4
.L_22:
        /*0054*/ 	.byte	0x04, 0x2f
        /*0056*/ 	.short	(.L_24 - .L_23)
	.align		4
.L_23:
        /*0058*/ 	.word	index@(_Z19gated_attention_mlpPKfS0_S0_S0_Pfiif)
        /*005c*/ 	.word	0x000000a8


	//----- nvinfo : EIATTR_FRAME_SIZE
	.align		4
.L_24:
        /*0060*/ 	.byte	0x04, 0x11
        /*0062*/ 	.short	(.L_26 - .L_25)
	.align		4
.L_25:
        /*0064*/ 	.word	index@($__internal_2_$__cuda_sm3x_div_rn_noftz_f32_slowpath)
        /*0068*/ 	.word	0x00000800


	//----- nvinfo : EIATTR_FRAME_SIZE
	.align		4
.L_26:
        /*006c*/ 	.byte	0x04, 0x11
        /*006e*/ 	.short	(.L_28 - .L_27)
	.align		4
.L_27:
        /*0070*/ 	.word	index@($__internal_1_$__cuda_sm20_rcp_rn_f32_slowpath)
        /*0074*/ 	.word	0x00000800


	//----- nvinfo : EIATTR_FRAME_SIZE
	.align		4
.L_28:
        /*0078*/ 	.byte	0x04, 0x11
        /*007a*/ 	.short	(.L_30 - .L_29)
	.align		4
.L_29:
        /*007c*/ 	.word	index@(_Z19gated_attention_mlpPKfS0_S0_S0_Pfiif)
        /*0080*/ 	.word	0x00000800


	//----- nvinfo : EIATTR_REGCOUNT
	.align		4
.L_30:
        /*0084*/ 	.byte	0x04, 0x2f
        /*0086*/ 	.short	(.L_32 - .L_31)
	.align		4
.L_31:
        /*0088*/ 	.word	index@(_Z22residual_attention_mlpPKfS0_S0_Pfiif)
        /*008c*/ 	.word	0x000000a8


	//----- nvinfo : EIATTR_FRAME_SIZE
	.align		4
.L_32:
        /*0090*/ 	.byte	0x04, 0x11
        /*0092*/ 	.short	(.L_34 - .L_33)
	.align		4
.L_33:
        /*0094*/ 	.word	index@($__internal_0_$__cuda_sm3x_div_rn_noftz_f32_slowpath)
        /*0098*/ 	.word	0x00000a00


	//----- nvinfo : EIATTR_FRAME_SIZE
	.align		4
.L_34:
        /*009c*/ 	.byte	0x04, 0x11
        /*009e*/ 	.short	(.L_36 - .L_35)
	.align		4
.L_35:
        /*00a0*/ 	.word	index@(_Z22residual_attention_mlpPKfS0_S0_Pfiif)
        /*00a4*/ 	.word	0x00000a00


	//----- nvinfo : EIATTR_REGCOUNT
	.align		4
.L_36:
        /*00a8*/ 	.byte	0x04, 0x2f
        /*00aa*/ 	.short	(.L_38 - .L_37)
	.align		4
.L_37:
        /*00ac*/ 	.word	index@(_Z11compute_msePKfS0_Pfi)
        /*00b0*/ 	.word	0x0000000c


	//----- nvinfo : EIATTR_FRAME_SIZE
	.align		4
.L_38:
        /*00b4*/ 	.byte	0x04, 0x11
        /*00b6*/ 	.short	(.L_40 - .L_39)
	.align		4
.L_39:
        /*00b8*/ 	.word	index@(_Z11compute_msePKfS0_Pfi)
        /*00bc*/ 	.word	0x00000000


	//----- nvinfo : EIATTR_REGCOUNT
	.align		4
.L_40:
        /*00c0*/ 	.byte	0x04, 0x2f
        /*00c2*/ 	.short	(.L_42 - .L_41)
	.align		4
.L_41:
        /*00c4*/ 	.word	index@(_Z17compute_magnitudePKfPfi)
        /*00c8*/ 	.word	0x0000000a


	//----- nvinfo : EIATTR_FRAME_SIZE
	.align		4
.L_42:
        /*00cc*/ 	.byte	0x04, 0x11
        /*00ce*/ 	.short	(.L_44 - .L_43)
	.align		4
.L_43:
        /*00d0*/ 	.word	index@(_Z17compute_magnitudePKfPfi)
        /*00d4*/ 	.word	0x00000000


	//----- nvinfo : EIATTR_MIN_STACK_SIZE
	.align		4
.L_44:
        /*00d8*/ 	.byte	0x04, 0x12
        /*00da*/ 	.short	(.L_46 - .L_45)
	.align		4
.L_45:
        /*00dc*/ 	.word	index@(_Z17compute_magnitudePKfPfi)
        /*00e0*/ 	.word	0x00000000


	//----- nvinfo : EIATTR_MIN_STACK_SIZE
	.align		4
.L_46:
        /*00e4*/ 	.byte	0x04, 0x12
        /*00e6*/ 	.short	(.L_48 - .L_47)
	.align		4
.L_47:
        /*00e8*/ 	.word	index@(_Z11compute_msePKfS0_Pfi)
        /*00ec*/ 	.word	0x00000000


	//----- nvinfo : EIATTR_MIN_STACK_SIZE
	.align		4
.L_48:
        /*00f0*/ 	.byte	0x04, 0x12
        /*00f2*/ 	.short	(.L_50 - .L_49)
	.align		4
.L_49:
        /*00f4*/ 	.word	index@(_Z22residual_attention_mlpPKfS0_S0_Pfiif)
        /*00f8*/ 	.word	0x00000a00


	//----- nvinfo : EIATTR_MIN_STACK_SIZE
	.align		4
.L_50:
        /*00fc*/ 	.byte	0x04, 0x12
        /*00fe*/ 	.short	(.L_52 - .L_51)
	.align		4
.L_51:
        /*0100*/ 	.word	index@(_Z19gated_attention_mlpPKfS0_S0_S0_Pfiif)
        /*0104*/ 	.word	0x00000800


	//----- nvinfo : EIATTR_MIN_STACK_SIZE
	.align		4
.L_52:
        /*0108*/ 	.byte	0x04, 0x12
        /*010a*/ 	.short	(.L_54 - .L_53)
	.align		4
.L_53:
        /*010c*/ 	.word	index@(_Z13attention_mlpPKfS0_S0_Pfiif)
        /*0110*/ 	.word	0x00000800


	//----- nvinfo : EIATTR_MIN_STACK_SIZE
	.align		4
.L_54:
        /*0114*/ 	.byte	0x04, 0x12
        /*0116*/ 	.short	(.L_56 - .L_55)
	.align		4
.L_55:
        /*0118*/ 	.word	index@(_Z16mlp_ground_truthPKfS0_S0_Pfi)
        /*011c*/ 	.word	0x00000800


	//----- nvinfo : EIATTR_MIN_STACK_SIZE
	.align		4
.L_56:
        /*0120*/ 	.byte	0x04, 0x12
        /*0122*/ 	.short	(.L_58 - .L_57)
	.align		4
.L_57:
        /*0124*/ 	.word	index@(_Z18init_random_scaledPfifm)
        /*0128*/ 	.word	0x00000030
.L_58:


//--------------------- .nv.compat                --------------------------
	.section	.nv.compat,"",@"SHT_CUDA_COMPAT_INFO"
	.align	4
        /*0000*/ 	.byte	0x02, 0x09, 0x00, 0x00, 0x02, 0x02, 0x01, 0x00, 0x02, 0x05, 0x05, 0x00, 0x03, 0x07, 0x01, 0x01
        /*0010*/ 	.byte	0x02, 0x03, 0x00, 0x00, 0x02, 0x06, 0x01, 0x00, 0x04, 0x0b, 0x08, 0x00, 0x01, 0x00, 0x00, 0x00
        /*0020*/ 	.byte	0x00, 0x00, 0x00, 0x00


//--------------------- .nv.info._Z17compute_magnitudePKfPfi --------------------------
	.section	.nv.info._Z17compute_magnitudePKfPfi,"",@"SHT_CUDA_INFO"
	.sectionflags	@""
	.align	4


	//----- nvinfo : EIATTR_CUDA_API_VERSION
	.align		4
        /*0000*/ 	.byte	0x04, 0x37
        /*0002*/ 	.short	(.L_60 - .L_59)
.L_59:
        /*0004*/ 	.word	0x00000082


	//----- nvinfo : EIATTR_KPARAM_INFO
	.align		4
.L_60:
        /*0008*/ 	.byte	0x04, 0x17
        /*000a*/ 	.short	(.L_62 - .L_61)
.L_61:
        /*000c*/ 	.word	0x00000000
        /*0010*/ 	.short	0x0002
        /*0012*/ 	.short	0x0010
        /*0014*/ 	.byte	0x00, 0xf0, 0x11, 0x00


	//----- nvinfo : EIATTR_KPARAM_INFO
	.align		4
.L_62:
        /*0018*/ 	.byte	0x04, 0x17
        /*001a*/ 	.short	(.L_64 - .L_63)
.L_63:
        /*001c*/ 	.word	0x00000000
        /*0020*/ 	.short	0x0001
        /*0022*/ 	.short	0x0008
        /*0024*/ 	.byte	0x00, 0xf5, 0x21, 0x00


	//----- nvinfo : EIATTR_KPARAM_INFO
	.align		4
.L_64:
        /*0028*/ 	.byte	0x04, 0x17
        /*002a*/ 	.short	(.L_66 - .L_65)
.L_65:
        /*002c*/ 	.word	0x00000000
        /*0030*/ 	.short	0x0000
        /*0032*/ 	.short	0x0000
        /*0034*/ 	.byte	0x00, 0xf5, 0x21, 0x00


	//----- nvinfo : EIATTR_SPARSE_MMA_MASK
	.align		4
.L_66:
        /*0038*/ 	.byte	0x03, 0x50
        /*003a*/ 	.short	0x0000


	//----- nvinfo : EIATTR_MAXREG_COUNT
	.align		4
        /*003c*/ 	.byte	0x03, 0x1b
        /*003e*/ 	.short	0x00ff


	//----- nvinfo : EIATTR_MERCURY_ISA_VERSION
	.align		4
        /*0040*/ 	.byte	0x03, 0x5f
        /*0042*/ 	.short	0x0101


	//----- nvinfo : EIATTR_VRC_CTA_INIT_COUNT
	.align		4
        /*0044*/ 	.byte	0x02, 0x4a
	.zero		1
	.zero		1


	//----- nvinfo : EIATTR_EXIT_INSTR_OFFSETS
	.align		4
        /*0048*/ 	.byte	0x04, 0x1c
        /*004a*/ 	.short	(.L_68 - .L_67)


	//   ....[0]....
.L_67:
        /*004c*/ 	.word	0x00000070


	//   ....[1]....
        /*0050*/ 	.word	0x00000100


	//----- nvinfo : EIATTR_CBANK_PARAM_SIZE
	.align		4
.L_68:
        /*0054*/ 	.byte	0x03, 0x19
        /*0056*/ 	.short	0x0014


	//----- nvinfo : EIATTR_PARAM_CBANK
	.align		4
        /*0058*/ 	.byte	0x04, 0x0a
        /*005a*/ 	.short	(.L_70 - .L_69)
	.align		4
.L_69:
        /*005c*/ 	.word	index@(.nv.constant0._Z17compute_magnitudePKfPfi)
        /*0060*/ 	.short	0x0380
        /*0062*/ 	.short	0x0014


	//----- nvinfo : EIATTR_SW_WAR
	.align		4
.L_70:
        /*0064*/ 	.byte	0x04, 0x36
        /*0066*/ 	.short	(.L_72 - .L_71)
.L_71:
        /*0068*/ 	.word	0x00000008
.L_72:


//--------------------- .nv.info._Z11compute_msePKfS0_Pfi --------------------------
	.section	.nv.info._Z11compute_msePKfS0_Pfi,"",@"SHT_CUDA_INFO"
	.sectionflags	@""
	.align	4


	//----- nvinfo : EIATTR_CUDA_API_VERSION
	.align		4
        /*0000*/ 	.byte	0x04, 0x37
        /*0002*/ 	.short	(.L_74 - .L_73)
.L_73:
        /*0004*/ 	.word	0x00000082


	//----- nvinfo : EIATTR_KPARAM_INFO
	.align		4
.L_74:
        /*0008*/ 	.byte	0x04, 0x17
        /*000a*/ 	.short	(.L_76 - .L_75)
.L_75:
        /*000c*/ 	.word	0x00000000
        /*0010*/ 	.short	0x0003
        /*0012*/ 	.short	0x0018
        /*0014*/ 	.byte	0x00, 0xf0, 0x11, 0x00


	//----- nvinfo : EIATTR_KPARAM_INFO
	.align		4
.L_76:
        /*0018*/ 	.byte	0x04, 0x17
        /*001a*/ 	.short	(.L_78 - .L_77)
.L_77:
        /*001c*/ 	.word	0x00000000
        /*0020*/ 	.short	0x0002
        /*0022*/ 	.short	0x0010
        /*0024*/ 	.byte	0x00, 0xf5, 0x21, 0x00


	//----- nvinfo : EIATTR_KPARAM_INFO
	.align		4
.L_78:
        /*0028*/ 	.byte	0x04, 0x17
        /*002a*/ 	.short	(.L_80 - .L_79)
.L_79:
        /*002c*/ 	.word	0x00000000
        /*0030*/ 	.short	0x0001
        /*0032*/ 	.short	0x0008
        /*0034*/ 	.byte	0x00, 0xf5, 0x21, 0x00


	//----- nvinfo : EIATTR_KPARAM_INFO
	.align		4
.L_80:
        /*0038*/ 	.byte	0x04, 0x17
        /*003a*/ 	.short	(.L_82 - .L_81)
.L_81:
        /*003c*/ 	.word	0x00000000
        /*0040*/ 	.short	0x0000
        /*0042*/ 	.short	0x0000
        /*0044*/ 	.byte	0x00, 0xf5, 0x21, 0x00


	//----- nvinfo : EIATTR_SPARSE_MMA_MASK
	.align		4
.L_82:
        /*0048*/ 	.byte	0x03, 0x50
        /*004a*/ 	.short	0x0000


	//----- nvinfo : EIATTR_MAXREG_COUNT
	.align		4
        /*004c*/ 	.byte	0x03, 0x1b
        /*004e*/ 	.short	0x00ff


	//----- nvinfo : EIATTR_MERCURY_ISA_VERSION
	.align		4
        /*0050*/ 	.byte	0x03, 0x5f
        /*0052*/ 	.short	0x0101


	//----- nvinfo : EIATTR_VRC_CTA_INIT_COUNT
	.align		4
        /*0054*/ 	.byte	0x02, 0x4a
	.zero		1
	.zero		1


	//----- nvinfo : EIATTR_EXIT_INSTR_OFFSETS
	.align		4
        /*0058*/ 	.byte	0x04, 0x1c
        /*005a*/ 	.short	(.L_84 - .L_83)


	//   ....[0]....
.L_83:
        /*005c*/ 	.word	0x00000070


	//   ....[1]....
        /*0060*/ 	.word	0x00000140


	//----- nvinfo : EIATTR_CBANK_PARAM_SIZE
	.align		4
.L_84:
        /*0064*/ 	.byte	0x03, 0x19
        /*0066*/ 	.short	0x001c


	//----- nvinfo : EIATTR_PARAM_CBANK
	.align		4
        /*0068*/ 	.byte	0x04, 0x0a
        /*006a*/ 	.short	(.L_86 - .L_85)
	.align		4
.L_85:
        /*006c*/ 	.word	index@(.nv.constant0._Z11compute_msePKfS0_Pfi)
        /*0070*/ 	.short	0x0380
        /*0072*/ 	.short	0x001c


	//----- nvinfo : EIATTR_SW_WAR
	.align		4
.L_86:
        /*0074*/ 	.byte	0x04, 0x36
        /*0076*/ 	.short	(.L_88 - .L_87)
.L_87:
        /*0078*/ 	.word	0x00000008
.L_88:


//--------------------- .nv.info._Z22residual_attention_mlpPKfS0_S0_Pfiif --------------------------
	.section	.nv.info._Z22residual_attention_mlpPKfS0_S0_Pfiif,"",@"SHT_CUDA_INFO"
	.sectionflags	@""
	.align	4


	//----- nvinfo : EIATTR_CUDA_API_VERSION
	.align		4
        /*0000*/ 	.byte	0x04, 0x37
        /*0002*/ 	.short	(.L_90 - .L_89)
.L_89:
        /*0004*/ 	.word	0x00000082


	//----- nvinfo : EIATTR_KPARAM_INFO
	.align		4
.L_90:
        /*0008*/ 	.byte	0x04, 0x17
        /*000a*/ 	.short	(.L_92 - .L_91)
.L_91:
        /*000c*/ 	.word	0x00000000
        /*0010*/ 	.short	0x0006
        /*0012*/ 	.short	0x0028
        /*0014*/ 	.byte	0x00, 0xf0, 0x11, 0x00


	//----- nvinfo : EIATTR_KPARAM_INFO
	.align		4
.L_92:
        /*0018*/ 	.byte	0x04, 0x17
        /*001a*/ 	.short	(.L_94 - .L_93)
.L_93:
        /*001c*/ 	.word	0x00000000
        /*0020*/ 	.short	0x0005
        /*0022*/ 	.short	0x0024
        /*0024*/ 	.byte	0x00, 0xf0, 0x11, 0x00


	//----- nvinfo : EIATTR_KPARAM_INFO
	.align		4
.L_94:
        /*0028*/ 	.byte	0x04, 0x17
        /*002a*/ 	.short	(.L_96 - .L_95)
.L_95:
        /*002c*/ 	.word	0x00000000
        /*0030*/ 	.short	0x0004
        /*0032*/ 	.short	0x0020
        /*0034*/ 	.byte	0x00, 0xf0, 0x11, 0x00


	//----- nvinfo : EIATTR_KPARAM_INFO
	.align		4
.L_96:
        /*0038*/ 	.byte	0x04, 0x17
        /*003a*/ 	.short	(.L_98 - .L_97)
.L_97:
        /*003c*/ 	.word	0x00000000
        /*0040*/ 	.short	0x0003
        /*0042*/ 	.short	0x0018
        /*0044*/ 	.byte	0x00, 0xf5, 0x21, 0x00


	//----- nvinfo : EIATTR_KPARAM_INFO
	.align		4
.L_98:
        /*0048*/ 	.byte	0x04, 0x17
        /*004a*/ 	.short	(.L_100 - .L_99)
.L_99:
        /*004c*/ 	.word	0x00000000
        /*0050*/ 	.short	0x0002
        /*0052*/ 	.short	0x0010
        /*0054*/ 	.byte	0x00, 0xf5, 0x21, 0x00


	//----- nvinfo : EIATTR_KPARAM_INFO
	.align		4
.L_100:
        /*0058*/ 	.byte	0x04, 0x17
        /*005a*/ 	.short	(.L_102 - .L_101)
.L_101:
        /*005c*/ 	.word	0x00000000
        /*0060*/ 	.short	0x0001
        /*0062*/ 	.short	0x0008
        /*0064*/ 	.byte	0x00, 0xf5, 0x21, 0x00


	//----- nvinfo : EIATTR_KPARAM_INFO
	.align		4
.L_102:
        /*0068*/ 	.byte	0x04, 0x17
        /*006a*/ 	.short	(.L_104 - .L_103)
.L_103:
        /*006c*/ 	.word	0x00000000
        /*0070*/ 	.short	0x0000
        /*0072*/ 	.short	0x0000
        /*0074*/ 	.byte	0x00, 0xf5, 0x21, 0x00


	//----- nvinfo : EIATTR_SPARSE_MMA_MASK
	.align		4
.L_104:
        /*0078*/ 	.byte	0x03, 0x50
        /*007a*/ 	.short	0x0000


	//----- nvinfo : EIATTR_MAXREG_COUNT
	.align		4
        /*007c*/ 	.byte	0x03, 0x1b
        /*007e*/ 	.short	0x00ff


	//----- nvinfo : EIATTR_MERCURY_ISA_VERSION
	.align		4
        /*0080*/ 	.byte	0x03, 0x5f
        /*0082*/ 	.short	0x0101


	//----- nvinfo : EIATTR_VRC_CTA_INIT_COUNT
	.align		4
        /*0084*/ 	.byte	0x02, 0x4a
	.zero		1
	.zero		1


	//----- nvinfo : EIATTR_EXIT_INSTR_OFFSETS
	.align		4
        /*0088*/ 	.byte	0x04, 0x1c
        /*008a*/ 	.short	(.L_106 - .L_105)


	//   ....[0]....
.L_105:
        /*008c*/ 	.word	0x00000080


	//   ....[1]....
        /*0090*/ 	.word	0x00003e80


	//   ....[2]....
        /*0094*/ 	.word	0x00004f10


	//----- nvinfo : EIATTR_CRS_STACK_SIZE
	.align		4
.L_106:
        /*0098*/ 	.byte	0x04, 0x1e
        /*009a*/ 	.short	(.L_108 - .L_107)
.L_107:
        /*009c*/ 	.word	0x00000000


	//----- nvinfo : EIATTR_CBANK_PARAM_SIZE
	.align		4
.L_108:
        /*00a0*/ 	.byte	0x03, 0x19
        /*00a2*/ 	.short	0x002c


	//----- nvinfo : EIATTR_PARAM_CBANK
	.align		4
        /*00a4*/ 	.byte	0x04, 0x0a
        /*00a6*/ 	.short	(.L_110 - .L_109)
	.align		4
.L_109:
        /*00a8*/ 	.word	index@(.nv.constant0._Z22residual_attention_mlpPKfS0_S0_Pfiif)
        /*00ac*/ 	.short	0x0380
        /*00ae*/ 	.short	0x002c


	//----- nvinfo : EIATTR_SW_WAR
	.align		4
.L_110:
        /*00b0*/ 	.byte	0x04, 0x36
        /*00b2*/ 	.short	(.L_112 - .L_111)
.L_111:
        /*00b4*/ 	.word	0x00000008
.L_112:


//--------------------- .nv.info._Z19gated_attention_mlpPKfS0_S0_S0_Pfiif --------------------------
	.section	.nv.info._Z19gated_attention_mlpPKfS0_S0_S0_Pfiif,"",@"SHT_CUDA_INFO"
	.sectionflags	@""
	.align	4


	//----- nvinfo : EIATTR_CUDA_API_VERSION
	.align		4
        /*0000*/ 	.byte	0x04, 0x37
        /*0002*/ 	.short	(.L_114 - .L_113)
.L_113:
        /*0004*/ 	.word	0x00000082


	//----- nvinfo : EIATTR_KPARAM_INFO
	.align		4
.L_114:
        /*0008*/ 	.byte	0x04, 0x17
        /*000a*/ 	.short	(.L_116 - .L_115)
.L_115:
        /*000c*/ 	.word	0x00000000
        /*0010*/ 	.short	0x0007
        /*0012*/ 	.short	0x0030
        /*0014*/ 	.byte	0x00, 0xf0, 0x11, 0x00


	//----- nvinfo : EIATTR_KPARAM_INFO
	.align		4
.L_116:
        /*0018*/ 	.byte	0x04, 0x17
        /*001a*/ 	.short	(.L_118 - .L_117)
.L_117:
        /*001c*/ 	.word	0x00000000
        /*0020*/ 	.short	0x0006
        /*0022*/ 	.short	0x002c
        /*0024*/ 	.byte	0x00, 0xf0, 0x11, 0x00


	//----- nvinfo : EIATTR_KPARAM_INFO
	.align		4
.L_118:
        /*0028*/ 	.byte	0x04, 0x17
        /*002a*/ 	.short	(.L_120 - .L_119)
.L_119:
        /*002c*/ 	.word	0x00000000
        /*0030*/ 	.short	0x0005
        /*0032*/ 	.short	0x0028
        /*0034*/ 	.byte	0x00, 0xf0, 0x11, 0x00


	//----- nvinfo : EIATTR_KPARAM_INFO
	.align		4
.L_120:
        /*0038*/ 	.byte	0x04, 0x17
        /*003a*/ 	.short	(.L_122 - .L_121)
.L_121:
        /*003c*/ 	.word	0x00000000
        /*0040*/ 	.short	0x0004
        /*0042*/ 	.short	0x0020
        /*0044*/ 	.byte	0x00, 0xf5, 0x21, 0x00


	//----- nvinfo : EIATTR_KPARAM_INFO
	.align		4
.L_122:
        /*0048*/ 	.byte	0x04, 0x17
        /*004a*/ 	.short	(.L_124 - .L_123)
.L_123:
        /*004c*/ 	.word	0x00000000
        /*0050*/ 	.short	0x0003
        /*0052*/ 	.short	0x0018
        /*0054*/ 	.byte	0x00, 0xf5, 0x21, 0x00


	//----- nvinfo : EIATTR_KPARAM_INFO
	.align		4
.L_124:
        /*0058*/ 	.byte	0x04, 0x17
        /*005a*/ 	.short	(.L_126 - .L_125)
.L_125:
        /*005c*/ 	.word	0x00000000
        /*0060*/ 	.short	0x0002
        /*0062*/ 	.short	0x0010
        /*0064*/ 	.byte	0x00, 0xf5, 0x21, 0x00


	//----- nvinfo : EIATTR_KPARAM_INFO
	.align		4
.L_126:
        /*0068*/ 	.byte	0x04, 0x17
        /*006a*/ 	.short	(.L_128 - .L_127)
.L_127:
        /*006c*/ 	.word	0x00000000
        /*0070*/ 	.short	0x0001
        /*0072*/ 	.short	0x0008
        /*0074*/ 	.byte	0x00, 0xf5, 0x21, 0x00


	//----- nvinfo : EIATTR_KPARAM_INFO
	.align		4
.L_128:
        /*0078*/ 	.byte	0x04, 0x17
        /*007a*/ 	.short	(.L_130 - .L_129)
.L_129:
        /*007c*/ 	.word	0x00000000
        /*0080*/ 	.short	0x0000
        /*0082*/ 	.short	0x0000
        /*0084*/ 	.byte	0x00, 0xf5, 0x21, 0x00


	//----- nvinfo : EIATTR_SPARSE_MMA_MASK
	.align		4
.L_130:
        /*0088*/ 	.byte	0x03, 0x50
        /*008a*/ 	.short	0x0000


	//----- nvinfo : EIATTR_MAXREG_COUNT
	.align		4
        /*008c*/ 	.byte	0x03, 0x1b
        /*008e*/ 	.short	0x00ff


	//----- nvinfo : EIATTR_MERCURY_ISA_VERSION
	.align		4
        /*0090*/ 	.byte	0x03, 0x5f
        /*0092*/ 	.short	0x0101


	//----- nvinfo : EIATTR_VRC_CTA_INIT_COUNT
	.align		4
        /*0094*/ 	.byte	0x02, 0x4a
	.zero		1
	.zero		1


	//----- nvinfo : EIATTR_EXIT_INSTR_OFFSETS
	.align		4
        /*0098*/ 	.byte	0x04, 0x1c
        /*009a*/ 	.short	(.L_132 - .L_131)


	//   ....[0]....
.L_131:
        /*009c*/ 	.word	0x000000a0


	//   ....[1]....
        /*00a0*/ 	.word	0x00004890


	//----- nvinfo : EIATTR_CRS_STACK_SIZE
	.align		4
.L_132:
        /*00a4*/ 	.byte	0x04, 0x1e
        /*00a6*/ 	.short	(.L_134 - .L_133)
.L_133:
        /*00a8*/ 	.word	0x00000000


	//----- nvinfo : EIATTR_CBANK_PARAM_SIZE
	.align		4
.L_134:
        /*00ac*/ 	.byte	0x03, 0x19
        /*00ae*/ 	.short	0x0034


	//----- nvinfo : EIATTR_PARAM_CBANK
	.align		4
        /*00b0*/ 	.byte	0x04, 0x0a
        /*00b2*/ 	.short	(.L_136 - .L_135)
	.align		4
.L_135:
        /*00b4*/ 	.word	index@(.nv.constant0._Z19gated_attention_mlpPKfS0_S0_S0_Pfiif)
        /*00b8*/ 	.short	0x0380
        /*00ba*/ 	.short	0x0034


	//----- nvinfo : EIATTR_SW_WAR
	.align		4
.L_136:
        /*00bc*/ 	.byte	0x04, 0x36
        /*00be*/ 	.short	(.L_138 - .L_137)
.L_137:
        /*00c0*/ 	.word	0x00000008
.L_138:


//--------------------- .nv.info._Z13attention_mlpPKfS0_S0_Pfiif --------------------------
	.section	.nv.info._Z13attention_mlpPKfS0_S0_Pfiif,"",@"SHT_CUDA_INFO"
	.sectionflags	@""
	.align	4


	//----- nvinfo : EIATTR_CUDA_API_VERSION
	.align		4
        /*0000*/ 	.byte	0x04, 0x37
        /*0002*/ 	.short	(.L_140 - .L_139)
.L_139:
        /*0004*/ 	.word	0x00000082


	//----- nvinfo : EIATTR_KPARAM_INFO
	.align		4
.L_140:
        /*0008*/ 	.byte	0x04, 0x17
        /*000a*/ 	.short	(.L_142 - .L_141)
.L_141:
        /*000c*/ 	.word	0x00000000
        /*0010*/ 	.short	0x0006
        /*0012*/ 	.short	0x0028
        /*0014*/ 	.byte	0x00, 0xf0, 0x11, 0x00


	//----- nvinfo : EIATTR_KPARAM_INFO
	.align		4
.L_142:
        /*0018*/ 	.byte	0x04, 0x17
        /*001a*/ 	.short	(.L_144 - .L_143)
.L_143:
        /*001c*/ 	.word	0x00000000
        /*0020*/ 	.short	0x0005
        /*0022*/ 	.short	0x0024
        /*0024*/ 	.byte	0x00, 0xf0, 0x11, 0x00


	//----- nvinfo : EIATTR_KPARAM_INFO
	.align		4
.L_144:
        /*0028*/ 	.byte	0x04, 0x17
        /*002a*/ 	.short	(.L_146 - .L_145)
.L_145:
        /*002c*/ 	.word	0x00000000
        /*0030*/ 	.short	0x0004
        /*0032*/ 	.short	0x0020
        /*0034*/ 	.byte	0x00, 0xf0, 0x11, 0x00


	//----- nvinfo : EIATTR_KPARAM_INFO
	.align		4
.L_146:
        /*0038*/ 	.byte	0x04, 0x17
        /*003a*/ 	.short	(.L_148 - .L_147)
.L_147:
        /*003c*/ 	.word	0x00000000
        /*0040*/ 	.short	0x0003
        /*0042*/ 	.short	0x0018
        /*0044*/ 	.byte	0x00, 0xf5, 0x21, 0x00


	//----- nvinfo : EIATTR_KPARAM_INFO
	.align		4
.L_148:
        /*0048*/ 	.byte	0x04, 0x17
        /*004a*/ 	.short	(.L_150 - .L_149)
.L_149:
        /*004c*/ 	.word	0x00000000
        /*0050*/ 	.short	0x0002
        /*0052*/ 	.short	0x0010
        /*0054*/ 	.byte	0x00, 0xf5, 0x21, 0x00


	//----- nvinfo : EIATTR_KPARAM_INFO
	.align		4
.L_150:
        /*0058*/ 	.byte	0x04, 0x17
        /*005a*/ 	.short	(.L_152 - .L_151)
.L_151:
        /*005c*/ 	.word	0x00000000
        /*0060*/ 	.short	0x0001
        /*0062*/ 	.short	0x0008
        /*0064*/ 	.byte	0x00, 0xf5, 0x21, 0x00


	//----- nvinfo : EIATTR_KPARAM_INFO
	.align		4
.L_152:
        /*0068*/ 	.byte	0x04, 0x17
        /*006a*/ 	.short	(.L_154 - .L_153)
.L_153:
        /*006c*/ 	.word	0x00000000
        /*0070*/ 	.short	0x0000
        /*0072*/ 	.short	0x0000
        /*0074*/ 	.byte	0x00, 0xf5, 0x21, 0x00


	//----- nvinfo : EIATTR_SPARSE_MMA_MASK
	.align		4
.L_154:
        /*0078*/ 	.byte	0x03, 0x50
        /*007a*/ 	.short	0x0000


	//----- nvinfo : EIATTR_MAXREG_COUNT
	.align		4
        /*007c*/ 	.byte	0x03, 0x1b
        /*007e*/ 	.short	0x00ff


	//----- nvinfo : EIATTR_MERCURY_ISA_VERSION
	.align		4
        /*0080*/ 	.byte	0x03, 0x5f
        /*0082*/ 	.short	0x0101


	//----- nvinfo : EIATTR_VRC_CTA_INIT_COUNT
	.align		4
        /*0084*/ 	.byte	0x02, 0x4a
	.zero		1
	.zero		1


	//----- nvinfo : EIATTR_EXIT_INSTR_OFFSETS
	.align		4
        /*0088*/ 	.byte	0x04, 0x1c
        /*008a*/ 	.short	(.L_156 - .L_155)


	//   ....[0]....
.L_155:
        /*008c*/ 	.word	0x000000a0


	//   ....[1]....
        /*0090*/ 	.word	0x000046c0


	//----- nvinfo : EIATTR_CRS_STACK_SIZE
	.align		4
.L_156:
        /*0094*/ 	.byte	0x04, 0x1e
        /*0096*/ 	.short	(.L_158 - .L_157)
.L_157:
        /*0098*/ 	.word	0x00000000


	//----- nvinfo : EIATTR_CBANK_PARAM_SIZE
	.align		4
.L_158:
        /*009c*/ 	.byte	0x03, 0x19
        /*009e*/ 	.short	0x002c


	//----- nvinfo : EIATTR_PARAM_CBANK
	.align		4
        /*00a0*/ 	.byte	0x04, 0x0a
        /*00a2*/ 	.short	(.L_160 - .L_159)
	.align		4
.L_159:
        /*00a4*/ 	.word	index@(.nv.constant0._Z13attention_mlpPKfS0_S0_Pfiif)
        /*00a8*/ 	.short	0x0380
        /*00aa*/ 	.short	0x002c


	//----- nvinfo : EIATTR_SW_WAR
	.align		4
.L_160:
        /*00ac*/ 	.byte	0x04, 0x36
        /*00ae*/ 	.short	(.L_162 - .L_161)
.L_161:
        /*00b0*/ 	.word	0x00000008
.L_162:


//--------------------- .nv.info._Z16mlp_ground_truthPKfS0_S0_Pfi --------------------------
	.section	.nv.info._Z16mlp_ground_truthPKfS0_S0_Pfi,"",@"SHT_CUDA_INFO"
	.sectionflags	@""
	.align	4


	//----- nvinfo : EIATTR_CUDA_API_VERSION
	.align		4
        /*0000*/ 	.byte	0x04, 0x37
        /*0002*/ 	.short	(.L_164 - .L_163)
.L_163:
        /*0004*/ 	.word	0x00000082


	//----- nvinfo : EIATTR_KPARAM_INFO
	.align		4
.L_164:
        /*0008*/ 	.byte	0x04, 0x17
        /*000a*/ 	.short	(.L_166 - .L_165)
.L_165:
        /*000c*/ 	.word	0x00000000
        /*0010*/ 	.short	0x0004
        /*0012*/ 	.short	0x0020
        /*0014*/ 	.byte	0x00, 0xf0, 0x11, 0x00


	//----- nvinfo : EIATTR_KPARAM_INFO
	.align		4
.L_166:
        /*0018*/ 	.byte	0x04, 0x17
        /*001a*/ 	.short	(.L_168 - .L_167)
.L_167:
        /*001c*/ 	.word	0x00000000
        /*0020*/ 	.short	0x0003
        /*0022*/ 	.short	0x0018
        /*0024*/ 	.byte	0x00, 0xf5, 0x21, 0x00


	//----- nvinfo : EIATTR_KPARAM_INFO
	.align		4
.L_168:
        /*0028*/ 	.byte	0x04, 0x17
        /*002a*/ 	.short	(.L_170 - .L_169)
.L_169:
        /*002c*/ 	.word	0x00000000
        /*0030*/ 	.short	0x0002
        /*0032*/ 	.short	0x0010
        /*0034*/ 	.byte	0x00, 0xf5, 0x21, 0x00


	//----- nvinfo : EIATTR_KPARAM_INFO
	.align		4
.L_170:
        /*0038*/ 	.byte	0x04, 0x17
        /*003a*/ 	.short	(.L_172 - .L_171)
.L_171:
        /*003c*/ 	.word	0x00000000
        /*0040*/ 	.short	0x0001
        /*0042*/ 	.short	0x0008
        /*0044*/ 	.byte	0x00, 0xf5, 0x21, 0x00


	//----- nvinfo : EIATTR_KPARAM_INFO
	.align		4
.L_172:
        /*0048*/ 	.byte	0x04, 0x17
        /*004a*/ 	.short	(.L_174 - .L_173)
.L_173:
        /*004c*/ 	.word	0x00000000
        /*0050*/ 	.short	0x0000
        /*0052*/ 	.short	0x0000
        /*0054*/ 	.byte	0x00, 0xf5, 0x21, 0x00


	//----- nvinfo : EIATTR_SPARSE_MMA_MASK
	.align		4
.L_174:
        /*0058*/ 	.byte	0x03, 0x50
        /*005a*/ 	.short	0x0000


	//----- nvinfo : EIATTR_MAXREG_COUNT
	.align		4
        /*005c*/ 	.byte	0x03, 0x1b
        /*005e*/ 	.short	0x00ff


	//----- nvinfo : EIATTR_MERCURY_ISA_VERSION
	.align		4
        /*0060*/ 	.byte	0x03, 0x5f
        /*0062*/ 	.short	0x0101


	//----- nvinfo : EIATTR_VRC_CTA_INIT_COUNT
	.align		4
        /*0064*/ 	.byte	0x02, 0x4a
	.zero		1
	.zero		1


	//----- nvinfo : EIATTR_EXIT_INSTR_OFFSETS
	.align		4
        /*0068*/ 	.byte	0x04, 0x1c
        /*006a*/ 	.short	(.L_176 - .L_175)


	//   ....[0]....
.L_175:
        /*006c*/ 	.word	0x00000080


	//   ....[1]....
        /*0070*/ 	.word	0x000025e0


	//----- nvinfo : EIATTR_CBANK_PARAM_SIZE
	.align		4
.L_176:
        /*0074*/ 	.byte	0x03, 0x19
        /*0076*/ 	.short	0x0024


	//----- nvinfo : EIATTR_PARAM_CBANK
	.align		4
        /*0078*/ 	.byte	0x04, 0x0a
        /*007a*/ 	.short	(.L_178 - .L_177)
	.align		4
.L_177:
        /*007c*/ 	.word	index@(.nv.constant0._Z16mlp_ground_truthPKfS0_S0_Pfi)
        /*0080*/ 	.short	0x0380
        /*0082*/ 	.short	0x0024


	//----- nvinfo : EIATTR_SW_WAR
	.align		4
.L_178:
        /*0084*/ 	.byte	0x04, 0x36
        /*0086*/ 	.short	(.L_180 - .L_179)
.L_179:
        /*0088*/ 	.word	0x00000008
.L_180:


//--------------------- .nv.info._Z18init_random_scaledPfifm --------------------------
	.section	.nv.info._Z18init_random_scaledPfifm,"",@"SHT_CUDA_INFO"
	.sectionflags	@""
	.align	4


	//----- nvinfo : EIATTR_CUDA_API_VERSION
	.align		4
        /*0000*/ 	.byte	0x04, 0x37
        /*0002*/ 	.short	(.L_182 - .L_181)
.L_181:
        /*0004*/ 	.word	0x00000082


	//----- nvinfo : EIATTR_KPARAM_INFO
	.align		4
.L_182:
        /*0008*/ 	.byte	0x04, 0x17
        /*000a*/ 	.short	(.L_184 - .L_183)
.L_183:
        /*000c*/ 	.word	0x00000000
        /*0010*/ 	.short	0x0003
        /*0012*/ 	.short	0x0010
        /*0014*/ 	.byte	0x00, 0xf0, 0x21, 0x00


	//----- nvinfo : EIATTR_KPARAM_INFO
	.align		4
.L_184:
        /*0018*/ 	.byte	0x04, 0x17
        /*001a*/ 	.short	(.L_186 - .L_185)
.L_185:
        /*001c*/ 	.word	0x00000000
        /*0020*/ 	.short	0x0002
        /*0022*/ 	.short	0x000c
        /*0024*/ 	.byte	0x00, 0xf0, 0x11, 0x00


	//----- nvinfo : EIATTR_KPARAM_INFO
	.align		4
.L_186:
        /*0028*/ 	.byte	0x04, 0x17
        /*002a*/ 	.short	(.L_188 - .L_187)
.L_187:
        /*002c*/ 	.word	0x00000000
        /*0030*/ 	.short	0x0001
        /*0032*/ 	.short	0x0008
        /*0034*/ 	.byte	0x00, 0xf0, 0x11, 0x00


	//----- nvinfo : EIATTR_KPARAM_INFO
	.align		4
.L_188:
        /*0038*/ 	.byte	0x04, 0x17
        /*003a*/ 	.short	(.L_190 - .L_189)
.L_189:
        /*003c*/ 	.word	0x00000000
        /*0040*/ 	.short	0x0000
        /*0042*/ 	.short	0x0000
        /*0044*/ 	.byte	0x00, 0xf5, 0x21, 0x00


	//----- nvinfo : EIATTR_SPARSE_MMA_MASK
	.align		4
.L_190:
        /*0048*/ 	.byte	0x03, 0x50
        /*004a*/ 	.short	0x0000


	//----- nvinfo : EIATTR_MAXREG_COUNT
	.align		4
        /*004c*/ 	.byte	0x03, 0x1b
        /*004e*/ 	.short	0x00ff


	//----- nvinfo : EIATTR_MERCURY_ISA_VERSION
	.align		4
        /*0050*/ 	.byte	0x03, 0x5f
        /*0052*/ 	.short	0x0101


	//----- nvinfo : EIATTR_VRC_CTA_INIT_COUNT
	.align		4
        /*0054*/ 	.byte	0x02, 0x4a
	.zero		1
	.zero		1


	//----- nvinfo : EIATTR_EXIT_INSTR_OFFSETS
	.align		4
        /*0058*/ 	.byte	0x04, 0x1c
        /*005a*/ 	.short	(.L_192 - .L_191)


	//   ....[0]....
.L_191:
        /*005c*/ 	.word	0x00000080


	//   ....[1]....
        /*0060*/ 	.word	0x00002830


	//----- nvinfo : EIATTR_CRS_STACK_SIZE
	.align		4
.L_192:
        /*0064*/ 	.byte	0x04, 0x1e
        /*0066*/ 	.short	(.L_194 - .L_193)
.L_193:
        /*0068*/ 	.word	0x00000000


	//----- nvinfo : EIATTR_CBANK_PARAM_SIZE
	.align		4
.L_194:
        /*006c*/ 	.byte	0x03, 0x19
        /*006e*/ 	.short	0x0018


	//----- nvinfo : EIATTR_PARAM_CBANK
	.align		4
        /*0070*/ 	.byte	0x04, 0x0a
        /*0072*/ 	.short	(.L_196 - .L_195)
	.align		4
.L_195:
        /*0074*/ 	.word	index@(.nv.constant0._Z18init_random_scaledPfifm)
        /*0078*/ 	.short	0x0380
        /*007a*/ 	.short	0x0018


	//----- nvinfo : EIATTR_SW_WAR
	.align		4
.L_196:
        /*007c*/ 	.byte	0x04, 0x36
        /*007e*/ 	.short	(.L_198 - .L_197)
.L_197:
        /*0080*/ 	.word	0x00000008
.L_198:


//--------------------- .nv.callgraph             --------------------------
	.section	.nv.callgraph,"",@"SHT_CUDA_CALLGRAPH"
	.align	4
	.sectionentsize	8
	.align		4
        /*0000*/ 	.word	0x00000000
	.align		4
        /*0004*/ 	.word	0xffffffff
	.align		4
        /*0008*/ 	.word	0x00000000
	.align		4
        /*000c*/ 	.word	0xfffffffe
	.align		4
        /*0010*/ 	.word	0x00000000
	.align		4
        /*0014*/ 	.word	0xfffffffd
	.align		4
        /*0018*/ 	.word	0x00000000
	.align		4
        /*001c*/ 	.word	0xfffffffc


//--------------------- .nv.constant4             --------------------------
	.section	.nv.constant4,"a",@progbits
	.align	8
	.align		8
.nv.constant4:
        /*0000*/ 	.dword	precalc_xorwow_matrix
	.align		8
        /*0008*/ 	.dword	precalc_xorwow_offset_matrix
	.align		8
        /*0010*/ 	.dword	mrg32k3aM1
	.align		8
        /*0018*/ 	.dword	mrg32k3aM2
	.align		8
        /*0020*/ 	.dword	mrg32k3aM1SubSeq
	.align		8
        /*0028*/ 	.dword	mrg32k3aM2SubSeq
	.align		8
        /*0030*/ 	.dword	mrg32k3aM1Seq
	.align		8
        /*0038*/ 	.dword	mrg32k3aM2Seq


//--------------------- .nv.constant3             --------------------------
	.section	.nv.constant3,"a",@progbits
	.align	8
.nv.constant3:
	.type		__cr_lgamma_table,@object
	.size		__cr_lgamma_table,(.L_8 - __cr_lgamma_table)
__cr_lgamma_table:
        /*0000*/ 	.byte	0x00, 0x00, 0x00, 0x00, 0x00, 0x00, 0x00, 0x00, 0x00, 0x00, 0x00, 0x00, 0x00, 0x00, 0x00, 0x00
        /*0010*/ 	.byte	0xef, 0x39, 0xfa, 0xfe, 0x42, 0x2e, 0xe6, 0x3f, 0x02, 0x20, 0x2a, 0xfa, 0x0b, 0xab, 0xfc, 0x3f
        /*0020*/ 	.byte	0xf9, 0x2c, 0x92, 0x7c, 0xa7, 0x6c, 0x09, 0x40, 0xc9, 0x79, 0x44, 0x3c, 0x64, 0x26, 0x13, 0x40
        /*0030*/ 	.byte	0xca, 0x01, 0xcf, 0x3a, 0x27, 0x51, 0x1a, 0x40, 0x30, 0xcc, 0x2d, 0xf3, 0xe1, 0x0c, 0x21, 0x40
        /*0040*/ 	.byte	0x0d, 0xb7, 0xfc, 0x82, 0x8e, 0x35, 0x25, 0x40
.L_8:


//--------------------- .text._Z17compute_magnitudePKfPfi --------------------------
	.section	.text._Z17compute_magnitudePKfPfi,"ax",@progbits
	.align	128
        .global         _Z17compute_magnitudePKfPfi
        .type           _Z17compute_magnitudePKfPfi,@function
        .size           _Z17compute_magnitudePKfPfi,(.L_x_129 - _Z17compute_magnitudePKfPfi)
        .other          _Z17compute_magnitudePKfPfi,@"STO_CUDA_ENTRY STV_DEFAULT"
_Z17compute_magnitudePKfPfi:
.text._Z17compute_magnitudePKfPfi:
[----:B------:R-:W-:Y:S01]  /*0000*/  LDC R1, c[0x0][0x37c] ;  /* 0x0000df00ff017b82 */ /* 0x000fe20000000800 */
[----:B------:R-:W0:Y:S07]  /*0010*/  S2R R0, SR_TID.X ;  /* 0x0000000000007919 */ /* 0x000e2e0000002100 */
[----:B------:R-:W0:Y:S01]  /*0020*/  S2UR UR4, SR_CTAID.X ;  /* 0x00000000000479c3 */ /* 0x000e220000002500 */
[----:B------:R-:W1:Y:S07]  /*0030*/  LDCU UR5, c[0x0][0x390] ;  /* 0x00007200ff0577ac */ /* 0x000e6e0008000800 */
[----:B------:R-:W0:Y:S02]  /*0040*/  LDC R7, c[0x0][0x360] ;  /* 0x0000d800ff077b82 */ /* 0x000e240000000800 */
[----:B0-----:R-:W-:-:S05]  /*0050*/  IMAD R7, R7, UR4, R0 ;  /* 0x0000000407077c24 */ /* 0x001fca000f8e0200 */
[----:B-1----:R-:W-:-:S13]  /*0060*/  ISETP.GE.AND P0, PT, R7, UR5, PT ;  /* 0x0000000507007c0c */ /* 0x002fda000bf06270 */
[----:B------:R-:W-:Y:S05]  /*0070*/  @P0 EXIT ;  /* 0x000000000000094d */ /* 0x000fea0003800000 */
[----:B------:R-:W0:Y:S01]  /*0080*/  LDC.64 R2, c[0x0][0x380] ;  /* 0x0000e000ff027b82 */ /* 0x000e220000000a00 */
[----:B------:R-:W1:Y:S07]  /*0090*/  LDCU.64 UR4, c[0x0][0x358] ;  /* 0x00006b00ff0477ac */ /* 0x000e6e0008000a00 */
[----:B------:R-:W2:Y:S01]  /*00a0*/  LDC.64 R4, c[0x0][0x388] ;  /* 0x0000e200ff047b82 */ /* 0x000ea20000000a00 */
[----:B0-----:R-:W-:-:S06]  /*00b0*/  IMAD.WIDE R2, R7, 0x4, R2 ;  /* 0x0000000407027825 */ /* 0x001fcc00078e0202 */
[----:B-1----:R-:W3:Y:S01]  /*00c0*/  LDG.E R2, desc[UR4][R2.64] ;  /* 0x0000000402027981 */ /* 0x002ee2000c1e1900 */
[----:B--2---:R-:W-:-:S04]  /*00d0*/  IMAD.WIDE R4, R7, 0x4, R4 ;  /* 0x0000000407047825 */ /* 0x004fc800078e0204 */
[----:B---3--:R-:W-:-:S05]  /*00e0*/  FMUL R7, R2, R2 ;  /* 0x0000000202077220 */ /* 0x008fca0000400000 */
[----:B------:R-:W-:Y:S01]  /*00f0*/  STG.E desc[UR4][R4.64], R7 ;  /* 0x0000000704007986 */ /* 0x000fe2000c101904 */
[----:B------:R-:W-:Y:S05]  /*0100*/  EXIT ;  /* 0x000000000000794d */ /* 0x000fea0003800000 */
.L_x_0:
[----:B------:R-:W-:-:S00]  /*0110*/  BRA `(.L_x_0) ;  /* 0xfffffffc00fc7947 */ /* 0x000fc0000383ffff */
[----:B------:R-:W-:-:S00]  /*0120*/  NOP ;  /* 0x0000000000007918 */ /* 0x000fc00000000000 */
        /* <DEDUP_REMOVED lines=13> */
.L_x_129:


//--------------------- .text._Z11compute_msePKfS0_Pfi --------------------------
	.section	.text._Z11compute_msePKfS0_Pfi,"ax",@progbits
	.align	128
        .global         _Z11compute_msePKfS0_Pfi
        .type           _Z11compute_msePKfS0_Pfi,@function
        .size           _Z11compute_msePKfS0_Pfi,(.L_x_130 - _Z11compute_msePKfS0_Pfi)
        .other          _Z11compute_msePKfS0_Pfi,@"STO_CUDA_ENTRY STV_DEFAULT"
_Z11compute_msePKfS0_Pfi:
.text._Z11compute_msePKfS0_Pfi:
        /* <DEDUP_REMOVED lines=10> */
[----:B------:R-:W2:Y:S08]  /*00a0*/  LDC.64 R4, c[0x0][0x388] ;  /* 0x0000e200ff047b82 */ /* 0x000eb00000000a00 */
[----:B------:R-:W3:Y:S01]  /*00b0*/  LDC.64 R6, c[0x0][0x390] ;  /* 0x0000e400ff067b82 */ /* 0x000ee20000000a00 */
[----:B0-----:R-:W-:-:S06]  /*00c0*/  IMAD.WIDE R2, R9, 0x4, R2 ;  /* 0x0000000409027825 */ /* 0x001fcc00078e0202 */
[----:B-1----:R-:W4:Y:S01]  /*00d0*/  LDG.E R2, desc[UR4][R2.64] ;  /* 0x0000000402027981 */ /* 0x002f22000c1e1900 */
[----:B--2---:R-:W-:-:S06]  /*00e0*/  IMAD.WIDE R4, R9, 0x4, R4 ;  /* 0x0000000409047825 */ /* 0x004fcc00078e0204 */
[----:B------:R-:W4:Y:S01]  /*00f0*/  LDG.E R5, desc[UR4][R4.64] ;  /* 0x0000000404057981 */ /* 0x000f22000c1e1900 */
[----:B---3--:R-:W-:-:S04]  /*0100*/  IMAD.WIDE R6, R9, 0x4, R6 ;  /* 0x0000000409067825 */ /* 0x008fc800078e0206 */
[----:B----4-:R-:W-:-:S04]  /*0110*/  FADD R0, R2, -R5 ;  /* 0x8000000502007221 */ /* 0x010fc80000000000 */
[----:B------:R-:W-:-:S05]  /*0120*/  FMUL R9, R0, R0 ;  /* 0x0000000000097220 */ /* 0x000fca0000400000 */
[----:B------:R-:W-:Y:S01]  /*0130*/  STG.E desc[UR4][R6.64], R9 ;  /* 0x0000000906007986 */ /* 0x000fe2000c101904 */
[----:B------:R-:W-:Y:S05]  /*0140*/  EXIT ;  /* 0x000000000000794d */ /* 0x000fea0003800000 */
.L_x_1:
        /* <DEDUP_REMOVED lines=11> */
.L_x_130:


//--------------------- .text._Z22residual_attention_mlpPKfS0_S0_Pfiif --------------------------
	.section	.text._Z22residual_attention_mlpPKfS0_S0_Pfiif,"ax",@progbits
	.align	128
        .global         _Z22residual_attention_mlpPKfS0_S0_Pfiif
        .type           _Z22residual_attention_mlpPKfS0_S0_Pfiif,@function
        .size           _Z22residual_attention_mlpPKfS0_S0_Pfiif,(.L_x_125 - _Z22residual_attention_mlpPKfS0_S0_Pfiif)
        .other          _Z22residual_attention_mlpPKfS0_S0_Pfiif,@"STO_CUDA_ENTRY STV_DEFAULT"
_Z22residual_attention_mlpPKfS0_S0_Pfiif:
.text._Z22residual_attention_mlpPKfS0_S0_Pfiif:
[----:B------:R-:W0:Y:S01]  /*0000*/  LDC R1, c[0x0][0x37c] ;  /* 0x0000df00ff017b82 */ /* 0x000e220000000800 */
[----:B------:R-:W1:Y:S07]  /*0010*/  S2R R5, SR_TID.X ;  /* 0x0000000000057919 */ /* 0x000e6e0000002100 */
[----:B------:R-:W1:Y:S01]  /*0020*/  S2UR UR4, SR_CTAID.X ;  /* 0x00000000000479c3 */ /* 0x000e620000002500 */
[----:B------:R-:W2:Y:S01]  /*0030*/  LDCU UR5, c[0x0][0x3a0] ;  /* 0x00007400ff0577ac */ /* 0x000ea20008000800 */
[----:B0-----:R-:W-:-:S06]  /*0040*/  IADD3 R1, PT, PT, R1, -0xa00, RZ ;  /* 0xfffff60001017810 */ /* 0x001fcc0007ffe0ff */
[----:B------:R-:W1:Y:S02]  /*0050*/  LDC R0, c[0x0][0x360] ;  /* 0x0000d800ff007b82 */ /* 0x000e640000000800 */
[----:B-1----:R-:W-:-:S05]  /*0060*/  IMAD R0, R0, UR4, R5 ;  /* 0x0000000400007c24 */ /* 0x002fca000f8e0205 */
[----:B--2---:R-:W-:-:S13]  /*0070*/  ISETP.GE.AND P0, PT, R0, UR5, PT ;  /* 0x0000000500007c0c */ /* 0x004fda000bf06270 */
[----:B------:R-:W-:Y:S05]  /*0080*/  @P0 EXIT ;  /* 0x000000000000094d */ /* 0x000fea0003800000 */
[----:B------:R-:W0:Y:S01]  /*0090*/  LDC R0, c[0x0][0x360] ;  /* 0x0000d800ff007b82 */ /* 0x000e220000000800 */
[----:B------:R-:W1:Y:S07]  /*00a0*/  LDCU.64 UR10, c[0x0][0x358] ;  /* 0x00006b00ff0a77ac */ /* 0x000e6e0008000a00 */
[----:B------:R-:W2:Y:S01]  /*00b0*/  LDC.64 R2, c[0x0][0x380] ;  /* 0x0000e000ff027b82 */ /* 0x000ea20000000a00 */
[----:B0-----:R-:W-:Y:S01]  /*00c0*/  IMAD R0, R0, UR4, R5 ;  /* 0x0000000400007c24 */ /* 0x001fe2000f8e0205 */
[----:B------:R-:W0:Y:S04]  /*00d0*/  LDCU UR4, c[0x0][0x3a4] ;  /* 0x00007480ff0477ac */ /* 0x000e280008000800 */
[----:B------:R-:W-:-:S05]  /*00e0*/  SHF.L.U32 R5, R0, 0x7, RZ ;  /* 0x0000000700057819 */ /* 0x000fca00000006ff */
[----:B--2---:R-:W-:-:S05]  /*00f0*/  IMAD.WIDE R2, R5, 0x4, R2 ;  /* 0x0000000405027825 */ /* 0x004fca00078e0202 */
[----:B-1----:R-:W2:Y:S04]  /*0100*/  LDG.E.CONSTANT R4, desc[UR10][R2.64] ;  /* 0x0000000a02047981 */ /* 0x002ea8000c1e9900 */
[----:B------:R-:W2:Y:S04]  /*0110*/  LDG.E.CONSTANT R5, desc[UR10][R2.64+0x4] ;  /* 0x0000040a02057981 */ /* 0x000ea8000c1e9900 */
[----:B------:R-:W2:Y:S04]  /*0120*/  LDG.E.CONSTANT R6, desc[UR10][R2.64+0x8] ;  /* 0x0000080a02067981 */ /* 0x000ea8000c1e9900 */
[----:B------:R-:W2:Y:S04]  /*0130*/  LDG.E.CONSTANT R7, desc[UR10][R2.64+0xc] ;  /* 0x00000c0a02077981 */ /* 0x000ea8000c1e9900 */
[----:B------:R-:W3:Y:S04]  /*0140*/  LDG.E.CONSTANT R8, desc[UR10][R2.64+0x10] ;  /* 0x0000100a02087981 */ /* 0x000ee8000c1e9900 */
[----:B------:R-:W3:Y:S04]  /*0150*/  LDG.E.CONSTANT R9, desc[UR10][R2.64+0x14] ;  /* 0x0000140a02097981 */ /* 0x000ee8000c1e9900 */
[----:B------:R-:W3:Y:S04]  /*0160*/  LDG.E.CONSTANT R10, desc[UR10][R2.64+0x18] ;  /* 0x0000180a020a7981 */ /* 0x000ee8000c1e9900 */
[----:B------:R-:W3:Y:S04]  /*0170*/  LDG.E.CONSTANT R11, desc[UR10][R2.64+0x1c] ;  /* 0x00001c0a020b7981 */ /* 0x000ee8000c1e9900 */
[----:B------:R-:W4:Y:S04]  /*0180*/  LDG.E.CONSTANT R12, desc[UR10][R2.64+0x20] ;  /* 0x0000200a020c7981 */ /* 0x000f28000c1e9900 */
[----:B------:R-:W4:Y:S04]  /*0190*/  LDG.E.CONSTANT R13, desc[UR10][R2.64+0x24] ;  /* 0x0000240a020d7981 */ /* 0x000f28000c1e9900 */
[----:B------:R-:W4:Y:S04]  /*01a0*/  LDG.E.CONSTANT R14, desc[UR10][R2.64+0x28] ;  /* 0x0000280a020e7981 */ /* 0x000f28000c1e9900 */
[----:B------:R-:W4:Y:S04]  /*01b0*/  LDG.E.CONSTANT R15, desc[UR10][R2.64+0x2c] ;  /* 0x00002c0a020f7981 */ /* 0x000f28000c1e9900 */
[----:B------:R-:W5:Y:S04]  /*01c0*/  LDG.E.CONSTANT R16, desc[UR10][R2.64+0x30] ;  /* 0x0000300a02107981 */ /* 0x000f68000c1e9900 */
        /* <DEDUP_REMOVED lines=114> */
[----:B------:R1:W5:Y:S01]  /*08f0*/  LDG.E.CONSTANT R130, desc[UR10][R2.64+0x1f8] ;  /* 0x0001f80a02827981 */ /* 0x000362000c1e9900 */
[----:B0-----:R-:W-:Y:S01]  /*0900*/  UISETP.GE.AND UP0, UPT, UR4, 0x1, UPT ;  /* 0x000000010400788c */ /* 0x001fe2000bf06270 */
[----:B------:R-:W-:-:S02]  /*0910*/  IADD3 R0, PT, PT, R1, 0x200, RZ ;  /* 0x0000020001007810 */ /* 0x000fc40007ffe0ff */
[----:B--2---:R0:W-:Y:S04]  /*0920*/  STL.128 [R1], R4 ;  /* 0x0000000401007387 */ /* 0x0041e80000100c00 */
[----:B---3--:R0:W-:Y:S01]  /*0930*/  STL.128 [R1+0x10], R8 ;  /* 0x0000100801007387 */ /* 0x0081e20000100c00 */
[----:B-1----:R-:W-:-:S03]  /*0940*/  HFMA2 R2, -RZ, RZ, -10824, -13904 ;  /* 0xf149f2caff027431 */ /* 0x002fc600000001ff */
[----:B----4-:R0:W-:Y:S04]  /*0950*/  STL.128 [R1+0x20], R12 ;  /* 0x0000200c01007387 */ /* 0x0101e80000100c00 */
[----:B-----5:R0:W-:Y:S04]  /*0960*/  STL.128 [R1+0x30], R16 ;  /* 0x0000301001007387 */ /* 0x0201e80000100c00 */
[----:B------:R0:W-:Y:S04]  /*0970*/  STL.128 [R1+0x40], R20 ;  /* 0x0000401401007387 */ /* 0x0001e80000100c00 */
        /* <DEDUP_REMOVED lines=26> */
[----:B------:R0:W-:Y:S01]  /*0b20*/  STL.128 [R1+0x1f0], R128 ;  /* 0x0001f08001007387 */ /* 0x0001e20000100c00 */
[----:B------:R-:W-:Y:S05]  /*0b30*/  BRA.U !UP0, `(.L_x_2) ;  /* 0x0000001108347547 */ /* 0x000fea000b800000 */
[----:B------:R-:W-:Y:S01]  /*0b40*/  MOV R2, 0xf149f2ca ;  /* 0xf149f2ca00027802 */ /* 0x000fe20000000f00 */
[----:B------:R-:W1:Y:S01]  /*0b50*/  LDCU UR5, c[0x0][0x3a8] ;  /* 0x00007500ff0577ac */ /* 0x000e620008000800 */
[----:B------:R-:W-:-:S07]  /*0b60*/  MOV R3, RZ ;  /* 0x000000ff00037202 */ /* 0x000fce0000000f00 */
.L_x_3:
[----:B------:R-:W2:Y:S01]  /*0b70*/  LDC.64 R132, c[0x0][0x388] ;  /* 0x0000e200ff847b82 */ /* 0x000ea20000000a00 */
[----:B------:R-:W-:-:S05]  /*0b80*/  SHF.L.U32 R135, R3, 0x7, RZ ;  /* 0x0000000703877819 */ /* 0x000fca00000006ff */
[----:B--2---:R-:W-:-:S05]  /*0b90*/  IMAD.WIDE.U32 R132, R135, 0x4, R132 ;  /* 0x0000000487847825 */ /* 0x004fca00078e0084 */
[----:B------:R-:W2:Y:S04]  /*0ba0*/  LDG.E.CONSTANT R151, desc[UR10][R132.64] ;  /* 0x0000000a84977981 */ /* 0x000ea8000c1e9900 */
[----:B------:R-:W3:Y:S04]  /*0bb0*/  LDG.E.CONSTANT R150, desc[UR10][R132.64+0x4] ;  /* 0x0000040a84967981 */ /* 0x000ee8000c1e9900 */
        /* <DEDUP_REMOVED lines=22> */
[----:B------:R-:W5:Y:S01]  /*0d20*/  LDG.E.CONSTANT R159, desc[UR10][R132.64+0x80] ;  /* 0x0000800a849f7981 */ /* 0x000f62000c1e9900 */
[----:B--2---:R-:W-:-:S04]  /*0d30*/  FFMA R148, R4, R151, RZ ;  /* 0x0000009704947223 */ /* 0x004fc800000000ff */
[----:B---3--:R-:W-:Y:S02]  /*0d40*/  FFMA R151, R5, R150, R148 ;  /* 0x0000009605977223 */ /* 0x008fe40000000094 */
[----:B------:R-:W2:Y:S02]  /*0d50*/  LDG.E.CONSTANT R150, desc[UR10][R132.64+0x5c] ;  /* 0x00005c0a84967981 */ /* 0x000ea4000c1e9900 */
[----:B----4-:R-:W-:Y:S02]  /*0d60*/  FFMA R152, R6, R152, R151 ;  /* 0x0000009806987223 */ /* 0x010fe40000000097 */
[----:B------:R-:W3:Y:S02]  /*0d70*/  LDG.E.CONSTANT R151, desc[UR10][R132.64+0x60] ;  /* 0x0000600a84977981 */ /* 0x000ee4000c1e9900 */
[----:B-----5:R-:W-:Y:S02]  /*0d80*/  FFMA R153, R7, R153, R152 ;  /* 0x0000009907997223 */ /* 0x020fe40000000098 */
[----:B------:R-:W4:Y:S02]  /*0d90*/  LDG.E.CONSTANT R152, desc[UR10][R132.64+0x64] ;  /* 0x0000640a84987981 */ /* 0x000f24000c1e9900 */
[----:B------:R-:W-:-:S02]  /*0da0*/  FFMA R154, R8, R154, R153 ;  /* 0x0000009a089a7223 */ /* 0x000fc40000000099 */
[----:B------:R-:W5:Y:S02]  /*0db0*/  LDG.E.CONSTANT R153, desc[UR10][R132.64+0x68] ;  /* 0x0000680a84997981 */ /* 0x000f64000c1e9900 */
[----:B------:R-:W-:Y:S02]  /*0dc0*/  FFMA R155, R9, R155, R154 ;  /* 0x0000009b099b7223 */ /* 0x000fe4000000009a */
[----:B------:R-:W5:Y:S02]  /*0dd0*/  LDG.E.CONSTANT R154, desc[UR10][R132.64+0x6c] ;  /* 0x00006c0a849a7981 */ /* 0x000f64000c1e9900 */
[----:B------:R-:W-:Y:S02]  /*0de0*/  FFMA R156, R10, R156, R155 ;  /* 0x0000009c0a9c7223 */ /* 0x000fe4000000009b */
[----:B------:R-:W5:Y:S02]  /*0df0*/  LDG.E.CONSTANT R155, desc[UR10][R132.64+0x70] ;  /* 0x0000700a849b7981 */ /* 0x000f64000c1e9900 */
        /* <DEDUP_REMOVED lines=31> */
[----:B------:R-:W5:Y:S04]  /*0ff0*/  LDG.E.CONSTANT R137, desc[UR10][R132.64+0xb8] ;  /* 0x0000b80a84897981 */ /* 0x000f68000c1e9900 */
[----:B------:R-:W5:Y:S04]  /*1000*/  LDG.E.CONSTANT R134, desc[UR10][R132.64+0xbc] ;  /* 0x0000bc0a84867981 */ /* 0x000f68000c1e9900 */
[----:B------:R-:W5:Y:S01]  /*1010*/  LDG.E.CONSTANT R135, desc[UR10][R132.64+0xc0] ;  /* 0x0000c00a84877981 */ /* 0x000f62000c1e9900 */
[----:B--2---:R-:W-:-:S04]  /*1020*/  FFMA R161, R27, R150, R160 ;  /* 0x000000961ba17223 */ /* 0x004fc800000000a0 */
[----:B---3--:R-:W-:-:S04]  /*1030*/  FFMA R150, R28, R151, R161 ;  /* 0x000000971c967223 */ /* 0x008fc800000000a1 */
[----:B----4-:R-:W-:-:S04]  /*1040*/  FFMA R151, R29, R152, R150 ;  /* 0x000000981d977223 */ /* 0x010fc80000000096 */
[----:B-----5:R-:W-:-:S04]  /*1050*/  FFMA R150, R30, R153, R151 ;  /* 0x000000991e967223 */ /* 0x020fc80000000097 */
[----:B------:R-:W-:Y:S02]  /*1060*/  FFMA R151, R31, R154, R150 ;  /* 0x0000009a1f977223 */ /* 0x000fe40000000096 */
[----:B------:R-:W2:Y:S02]  /*1070*/  LDG.E.CONSTANT R154, desc[UR10][R132.64+0xd4] ;  /* 0x0000d40a849a7981 */ /* 0x000ea4000c1e9900 */
[----:B------:R-:W-:Y:S02]  /*1080*/  FFMA R150, R32, R155, R151 ;  /* 0x0000009b20967223 */ /* 0x000fe40000000097 */
[----:B------:R-:W3:Y:S02]  /*1090*/  LDG.E.CONSTANT R155, desc[UR10][R132.64+0xd8] ;  /* 0x0000d80a849b7981 */ /* 0x000ee4000c1e9900 */
[----:B------:R-:W-:Y:S02]  /*10a0*/  FFMA R151, R33, R156, R150 ;  /* 0x0000009c21977223 */ /* 0x000fe40000000096 */
[----:B------:R-:W4:Y:S02]  /*10b0*/  LDG.E.CONSTANT R156, desc[UR10][R132.64+0xdc] ;  /* 0x0000dc0a849c7981 */ /* 0x000f24000c1e9900 */
[----:B------:R-:W-:-:S02]  /*10c0*/  FFMA R150, R34, R157, R151 ;  /* 0x0000009d22967223 */ /* 0x000fc40000000097 */
[----:B------:R-:W5:Y:S02]  /*10d0*/  LDG.E.CONSTANT R157, desc[UR10][R132.64+0xe0] ;  /* 0x0000e00a849d7981 */ /* 0x000f64000c1e9900 */
[----:B------:R-:W-:Y:S02]  /*10e0*/  FFMA R151, R35, R158, R150 ;  /* 0x0000009e23977223 */ /* 0x000fe40000000096 */
[----:B------:R-:W2:Y:S02]  /*10f0*/  LDG.E.CONSTANT R150, desc[UR10][R132.64+0xc4] ;  /* 0x0000c40a84967981 */ /* 0x000ea4000c1e9900 */
[----:B------:R-:W-:Y:S02]  /*1100*/  FFMA R152, R36, R159, R151 ;  /* 0x0000009f24987223 */ /* 0x000fe40000000097 */
[----:B------:R-:W3:Y:S02]  /*1110*/  LDG.E.CONSTANT R151, desc[UR10][R132.64+0xc8] ;  /* 0x0000c80a84977981 */ /* 0x000ee4000c1e9900 */
[----:B------:R-:W-:-:S02]  /*1120*/  FFMA R153, R37, R148, R152 ;  /* 0x0000009425997223 */ /* 0x000fc40000000098 */
[----:B------:R-:W4:Y:S02]  /*1130*/  LDG.E.CONSTANT R152, desc[UR10][R132.64+0xcc] ;  /* 0x0000cc0a84987981 */ /* 0x000f24000c1e9900 */
        /* <DEDUP_REMOVED lines=86> */
[----:B--2---:R-:W-:-:S03]  /*16a0*/  FFMA R161, R79, R150, R160 ;  /* 0x000000964fa17223 */ /* 0x004fc600000000a0 */
[----:B------:R-:W2:Y:S01]  /*16b0*/  LDG.E.CONSTANT R160, desc[UR10][R132.64+0x1fc] ;  /* 0x0001fc0a84a07981 */ /* 0x000ea2000c1e9900 */
[----:B---3--:R-:W-:-:S04]  /*16c0*/  FFMA R150, R80, R151, R161 ;  /* 0x0000009750967223 */ /* 0x008fc800000000a1 */
[----:B----4-:R-:W-:-:S04]  /*16d0*/  FFMA R151, R81, R148, R150 ;  /* 0x0000009451977223 */ /* 0x010fc80000000096 */
[----:B-----5:R-:W-:-:S04]  /*16e0*/  FFMA R148, R82, R149, R151 ;  /* 0x0000009552947223 */ /* 0x020fc80000000097 */
[----:B------:R-:W-:-:S04]  /*16f0*/  FFMA R149, R83, R146, R148 ;  /* 0x0000009253957223 */ /* 0x000fc80000000094 */
[----:B------:R-:W-:-:S04]  /*1700*/  FFMA R146, R84, R147, R149 ;  /* 0x0000009354927223 */ /* 0x000fc80000000095 */
[----:B------:R-:W-:-:S04]  /*1710*/  FFMA R147, R85, R144, R146 ;  /* 0x0000009055937223 */ /* 0x000fc80000000092 */
[----:B------:R-:W-:-:S04]  /*1720*/  FFMA R144, R86, R145, R147 ;  /* 0x0000009156907223 */ /* 0x000fc80000000093 */
[----:B------:R-:W-:Y:S02]  /*1730*/  FFMA R145, R87, R142, R144 ;  /* 0x0000008e57917223 */ /* 0x000fe40000000090 */
[----:B------:R-:W3:Y:S02]  /*1740*/  LDG.E.CONSTANT R142, desc[UR10][R132.64+0x194] ;  /* 0x0001940a848e7981 */ /* 0x000ee4000c1e9900 */
[----:B------:R-:W-:Y:S02]  /*1750*/  FFMA R144, R88, R141, R145 ;  /* 0x0000008d58907223 */ /* 0x000fe40000000091 */
[----:B------:R-:W4:Y:S02]  /*1760*/  LDG.E.CONSTANT R141, desc[UR10][R132.64+0x198] ;  /* 0x0001980a848d7981 */ /* 0x000f24000c1e9900 */
[----:B------:R-:W-:Y:S02]  /*1770*/  FFMA R145, R89, R140, R144 ;  /* 0x0000008c59917223 */ /* 0x000fe40000000090 */
[----:B------:R-:W5:Y:S02]  /*1780*/  LDG.E.CONSTANT R140, desc[UR10][R132.64+0x19c] ;  /* 0x00019c0a848c7981 */ /* 0x000f64000c1e9900 */
[----:B------:R-:W-:-:S02]  /*1790*/  FFMA R144, R90, R143, R145 ;  /* 0x0000008f5a907223 */ /* 0x000fc40000000091 */
[----:B------:R-:W2:Y:S02]  /*17a0*/  LDG.E.CONSTANT R143, desc[UR10][R132.64+0x1a0] ;  /* 0x0001a00a848f7981 */ /* 0x000ea4000c1e9900 */
[----:B------:R-:W-:Y:S02]  /*17b0*/  FFMA R145, R91, R134, R144 ;  /* 0x000000865b917223 */ /* 0x000fe40000000090 */
[----:B------:R-:W2:Y:S02]  /*17c0*/  LDG.E.CONSTANT R134, desc[UR10][R132.64+0x1a4] ;  /* 0x0001a40a84867981 */ /* 0x000ea4000c1e9900 */
[----:B------:R-:W-:Y:S02]  /*17d0*/  FFMA R144, R92, R135, R145 ;  /* 0x000000875c907223 */ /* 0x000fe40000000091 */
[----:B------:R-:W2:Y:S02]  /*17e0*/  LDG.E.CONSTANT R135, desc[UR10][R132.64+0x1a8] ;  /* 0x0001a80a84877981 */ /* 0x000ea4000c1e9900 */
        /* <DEDUP_REMOVED lines=19> */
[----:B------:R-:W2:Y:S04]  /*1920*/  LDG.E.CONSTANT R149, desc[UR10][R132.64+0x1d0] ;  /* 0x0001d00a84957981 */ /* 0x000ea8000c1e9900 */
[----:B------:R-:W2:Y:S04]  /*1930*/  LDG.E.CONSTANT R158, desc[UR10][R132.64+0x1d4] ;  /* 0x0001d40a849e7981 */ /* 0x000ea8000c1e9900 */
[----:B------:R-:W2:Y:S04]  /*1940*/  LDG.E.CONSTANT R159, desc[UR10][R132.64+0x1d8] ;  /* 0x0001d80a849f7981 */ /* 0x000ea8000c1e9900 */
[----:B------:R-:W2:Y:S01]  /*1950*/  LDG.E.CONSTANT R156, desc[UR10][R132.64+0x1dc] ;  /* 0x0001dc0a849c7981 */ /* 0x000ea2000c1e9900 */
[----:B------:R-:W-:-:S03]  /*1960*/  FFMA R151, R103, R152, R150 ;  /* 0x0000009867977223 */ /* 0x000fc60000000096 */
[----:B------:R-:W2:Y:S01]  /*1970*/  LDG.E.CONSTANT R157, desc[UR10][R132.64+0x1e0] ;  /* 0x0001e00a849d7981 */ /* 0x000ea2000c1e9900 */
[----:B------:R-:W-:-:S03]  /*1980*/  FFMA R162, R104, R155, R151 ;  /* 0x0000009b68a27223 */ /* 0x000fc60000000097 */
[----:B------:R-:W2:Y:S04]  /*1990*/  LDG.E.CONSTANT R154, desc[UR10][R132.64+0x1e4] ;  /* 0x0001e40a849a7981 */ /* 0x000ea8000c1e9900 */
[----:B------:R-:W2:Y:S04]  /*19a0*/  LDG.E.CONSTANT R155, desc[UR10][R132.64+0x1e8] ;  /* 0x0001e80a849b7981 */ /* 0x000ea8000c1e9900 */
[----:B------:R-:W2:Y:S04]  /*19b0*/  LDG.E.CONSTANT R152, desc[UR10][R132.64+0x1ec] ;  /* 0x0001ec0a84987981 */ /* 0x000ea8000c1e9900 */
[----:B------:R-:W2:Y:S04]  /*19c0*/  LDG.E.CONSTANT R153, desc[UR10][R132.64+0x1f0] ;  /* 0x0001f00a84997981 */ /* 0x000ea8000c1e9900 */
[----:B------:R-:W2:Y:S04]  /*19d0*/  LDG.E.CONSTANT R150, desc[UR10][R132.64+0x1f4] ;  /* 0x0001f40a84967981 */ /* 0x000ea8000c1e9900 */
[----:B------:R0:W2:Y:S01]  /*19e0*/  LDG.E.CONSTANT R151, desc[UR10][R132.64+0x1f8] ;  /* 0x0001f80a84977981 */ /* 0x0000a2000c1e9900 */
[----:B---3--:R-:W-:-:S04]  /*19f0*/  FFMA R161, R105, R142, R162 ;  /* 0x0000008e69a17223 */ /* 0x008fc800000000a2 */
[----:B----4-:R-:W-:-:S04]  /*1a00*/  FFMA R142, R106, R141, R161 ;  /* 0x0000008d6a8e7223 */ /* 0x010fc800000000a1 */
[----:B-----5:R-:W-:-:S04]  /*1a10*/  FFMA R141, R107, R140, R142 ;  /* 0x0000008c6b8d7223 */ /* 0x020fc8000000008e */
[----:B--2---:R-:W-:-:S04]  /*1a20*/  FFMA R140, R108, R143, R141 ;  /* 0x0000008f6c8c7223 */ /* 0x004fc8000000008d */
[----:B------:R-:W-:-:S04]  /*1a30*/  FFMA R141, R109, R134, R140 ;  /* 0x000000866d8d7223 */ /* 0x000fc8000000008c */
[----:B------:R-:W-:-:S04]  /*1a40*/  FFMA R134, R110, R135, R141 ;  /* 0x000000876e867223 */ /* 0x000fc8000000008d */
[----:B------:R-:W-:-:S04]  /*1a50*/  FFMA R135, R111, R136, R134 ;  /* 0x000000886f877223 */ /* 0x000fc80000000086 */
[----:B------:R-:W-:-:S04]  /*1a60*/  FFMA R134, R112, R137, R135 ;  /* 0x0000008970867223 */ /* 0x000fc80000000087 */
[----:B------:R-:W-:-:S04]  /*1a70*/  FFMA R135, R113, R144, R134 ;  /* 0x0000009071877223 */ /* 0x000fc80000000086 */
[----:B------:R-:W-:-:S04]  /*1a80*/  FFMA R134, R114, R145, R135 ;  /* 0x0000009172867223 */ /* 0x000fc80000000087 */
[----:B0-----:R-:W-:-:S04]  /*1a90*/  FFMA R133, R115, R138, R134 ;  /* 0x0000008a73857223 */ /* 0x001fc80000000086 */
[----:B------:R-:W-:-:S04]  /*1aa0*/  FFMA R132, R116, R139, R133 ;  /* 0x0000008b74847223 */ /* 0x000fc80000000085 */
        /* <DEDUP_REMOVED lines=14> */
[----:B------:R-:W-:Y:S01]  /*1b90*/  FFMA R132, R131, R160, R132 ;  /* 0x000000a083847223 */ /* 0x000fe20000000084 */
[----:B------:R-:W-:-:S03]  /*1ba0*/  LEA R134, R3, R0, 0x2 ;  /* 0x0000000003867211 */ /* 0x000fc600078e10ff */
[----:B-1----:R-:W-:Y:S01]  /*1bb0*/  FMUL R133, R132, UR5 ;  /* 0x0000000584857c20 */ /* 0x002fe20008400000 */
[----:B------:R-:W-:-:S04]  /*1bc0*/  IADD3 R3, PT, PT, R3, 0x1, RZ ;  /* 0x0000000103037810 */ /* 0x000fc80007ffe0ff */
[----:B------:R2:W-:Y:S01]  /*1bd0*/  STL [R134], R133 ;  /* 0x0000008586007387 */ /* 0x0005e20000100800 */
[----:B------:R-:W-:Y:S02]  /*1be0*/  ISETP.NE.AND P0, PT, R3, UR4, PT ;  /* 0x0000000403007c0c */ /* 0x000fe4000bf05270 */
[----:B------:R-:W-:-:S11]  /*1bf0*/  FMNMX R2, R133, R2, !PT ;  /* 0x0000000285027209 */ /* 0x000fd60007800000 */
[----:B--2---:R-:W-:Y:S05]  /*1c00*/  @P0 BRA `(.L_x_3) ;  /* 0xffffffec00d80947 */ /* 0x004fea000383ffff */
.L_x_2:
[----:B------:R-:W-:Y:S01]  /*1c10*/  MOV R141, RZ ;  /* 0x000000ff008d7202 */ /* 0x000fe20000000f00 */
[----:B------:R-:W-:Y:S06]  /*1c20*/  BRA.U !UP0, `(.L_x_4) ;  /* 0x0000000d083c7547 */ /* 0x000fec000b800000 */
[----:B------:R-:W-:Y:S01]  /*1c30*/  UISETP.GE.U32.AND UP0, UPT, UR4, 0x8, UPT ;  /* 0x000000080400788c */ /* 0x000fe2000bf06070 */
[----:B------:R-:W-:Y:S01]  /*1c40*/  HFMA2 R3, -RZ, RZ, 0, 0 ;  /* 0x00000000ff037431 */ /* 0x000fe200000001ff */
[----:B------:R-:W-:-:S07]  /*1c50*/  MOV R141, RZ ;  /* 0x000000ff008d7202 */ /* 0x000fce0000000f00 */
[----:B------:R-:W-:Y:S05]  /*1c60*/  BRA.U !UP0, `(.L_x_5) ;  /* 0x00000005087c7547 */ /* 0x000fea000b800000 */
[----:B------:R-:W-:Y:S01]  /*1c70*/  MOV R141, RZ ;  /* 0x000000ff008d7202 */ /* 0x000fe20000000f00 */
[----:B------:R-:W1:Y:S01]  /*1c80*/  LDCU UR4, c[0x0][0x3a4] ;  /* 0x00007480ff0477ac */ /* 0x000e620008000800 */
[----:B------:R-:W-:-:S07]  /*1c90*/  MOV R3, RZ ;  /* 0x000000ff00037202 */ /* 0x000fce0000000f00 */
.L_x_6:
[----:B----4-:R-:W-:-:S05]  /*1ca0*/  LEA R140, R3, R0, 0x2 ;  /* 0x00000000038c7211 */ /* 0x010fca00078e10ff */
[----:B------:R-:W2:Y:S04]  /*1cb0*/  LDL.128 R132, [R140] ;  /* 0x000000008c847983 */ /* 0x000ea80000100c00 */
[----:B------:R-:W3:Y:S01]  /*1cc0*/  LDL.128 R136, [R140+0x10] ;  /* 0x000010008c887983 */ /* 0x000ee20000100c00 */
[----:B------:R-:W-:Y:S01]  /*1cd0*/  HFMA2 R143, -RZ, RZ, 3.7421875, 0 ;  /* 0x437c0000ff8f7431 */ /* 0x000fe200000001ff */
[----:B------:R-:W-:Y:S01]  /*1ce0*/  MOV R142, 0x3bbb989d ;  /* 0x3bbb989d008e7802 */ /* 0x000fe20000000f00 */
[----:B-1----:R-:W-:Y:S01]  /*1cf0*/  ULOP3.LUT UR5, UR4, 0x7ffffff8, URZ, 0xc0, !UPT ;  /* 0x7ffffff804057892 */ /* 0x002fe2000f8ec0ff */
[----:B------:R-:W-:-:S05]  /*1d00*/  IADD3 R3, PT, PT, R3, 0x8, RZ ;  /* 0x0000000803037810 */ /* 0x000fca0007ffe0ff */
[----:B------:R-:W-:Y:S01]  /*1d10*/  ISETP.NE.AND P0, PT, R3, UR5, PT ;  /* 0x0000000503007c0c */ /* 0x000fe2000bf05270 */
[--C-:B--2---:R-:W-:Y:S01]  /*1d20*/  FADD R145, R132, -R2.reuse ;  /* 0x8000000284917221 */ /* 0x104fe20000000000 */
[--C-:B------:R-:W-:Y:S01]  /*1d30*/  FADD R147, R133, -R2.reuse ;  /* 0x8000000285937221 */ /* 0x100fe20000000000 */
[--C-:B------:R-:W-:Y:S01]  /*1d40*/  FADD R149, R134, -R2.reuse ;  /* 0x8000000286957221 */ /* 0x100fe20000000000 */
[--C-:B------:R-:W-:Y:S01]  /*1d50*/  FADD R151, R135, -R2.reuse ;  /* 0x8000000287977221 */ /* 0x100fe20000000000 */
[-C--:B------:R-:W-:Y:S01]  /*1d60*/  FFMA.SAT R132, R145, R142.reuse, 0.5 ;  /* 0x3f00000091847423 */ /* 0x080fe2000000208e */
[-C--:B------:R-:W-:Y:S01]  /*1d70*/  FFMA.SAT R144, R147, R142.reuse, 0.5 ;  /* 0x3f00000093907423 */ /* 0x080fe2000000208e */
[-C--:B------:R-:W-:Y:S01]  /*1d80*/  FFMA.SAT R148, R149, R142.reuse, 0.5 ;  /* 0x3f00000095947423 */ /* 0x080fe2000000208e */
[----:B------:R-:W-:Y:S01]  /*1d90*/  FFMA.SAT R150, R151, R142, 0.5 ;  /* 0x3f00000097967423 */ /* 0x000fe2000000208e */
[-C--:B------:R-:W-:Y:S01]  /*1da0*/  FFMA.RM R132, R132, R143.reuse, 12582913 ;  /* 0x4b40000184847423 */ /* 0x080fe2000000408f */
[-C--:B------:R-:W-:Y:S01]  /*1db0*/  FFMA.RM R133, R144, R143.reuse, 12582913 ;  /* 0x4b40000190857423 */ /* 0x080fe2000000408f */
[--C-:B---3--:R-:W-:Y:S01]  /*1dc0*/  FADD R153, R137, -R2.reuse ;  /* 0x8000000289997221 */ /* 0x108fe20000000000 */
[----:B------:R-:W-:Y:S01]  /*1dd0*/  FFMA.RM R135, R150, R143, 12582913 ;  /* 0x4b40000196877423 */ /* 0x000fe2000000408f */
[----:B------:R-:W-:Y:S01]  /*1de0*/  FADD R134, R132, -12583039 ;  /* 0xcb40007f84867421 */ /* 0x000fe20000000000 */
[----:B------:R-:W-:Y:S01]  /*1df0*/  FADD R146, R133, -12583039 ;  /* 0xcb40007f85927421 */ /* 0x000fe20000000000 */
[----:B------:R-:W-:-:S02]  /*1e00*/  FADD R155, R138, -R2 ;  /* 0x800000028a9b7221 */ /* 0x000fc40000000000 */
[----:B------:R-:W-:Y:S01]  /*1e10*/  FFMA R144, R145, 1.4426950216293334961, -R134 ;  /* 0x3fb8aa3b91907823 */ /* 0x000fe20000000886 */
[----:B------:R-:W-:Y:S01]  /*1e20*/  FFMA.RM R134, R148, R143, 12582913 ;  /* 0x4b40000194867423 */ /* 0x000fe2000000408f */
[----:B------:R-:W-:Y:S02]  /*1e30*/  FFMA R146, R147, 1.4426950216293334961, -R146 ;  /* 0x3fb8aa3b93927823 */ /* 0x000fe40000000892 */
[----:B------:R-:W-:Y:S01]  /*1e40*/  FFMA R144, R145, 1.925963033500011079e-08, R144 ;  /* 0x32a5706091907823 */ /* 0x000fe20000000090 */
[----:B------:R-:W-:Y:S01]  /*1e50*/  FADD R148, R134, -12583039 ;  /* 0xcb40007f86947421 */ /* 0x000fe20000000000 */
[----:B------:R-:W-:Y:S01]  /*1e60*/  FFMA R145, R147, 1.925963033500011079e-08, R146 ;  /* 0x32a5706093917823 */ /* 0x000fe20000000092 */
[----:B------:R-:W-:Y:S01]  /*1e70*/  FADD R147, R136, -R2 ;  /* 0x8000000288937221 */ /* 0x000fe20000000000 */
[----:B------:R-:W-:Y:S01]  /*1e80*/  FADD R136, R135, -12583039 ;  /* 0xcb40007f87887421 */ /* 0x000fe20000000000 */
[----:B------:R-:W-:Y:S01]  /*1e90*/  FFMA R148, R149, 1.4426950216293334961, -R148 ;  /* 0x3fb8aa3b95947823 */ /* 0x000fe20000000894 */
[----:B------:R-:W-:Y:S01]  /*1ea0*/  MUFU.EX2 R144, R144 ;  /* 0x0000009000907308 */ /* 0x000fe20000000800 */
[----:B------:R-:W-:-:S02]  /*1eb0*/  FFMA.SAT R150, R147, R142, 0.5 ;  /* 0x3f00000093967423 */ /* 0x000fc4000000208e */
[----:B------:R-:W-:Y:S01]  /*1ec0*/  FFMA R146, R149, 1.925963033500011079e-08, R148 ;  /* 0x32a5706095927823 */ /* 0x000fe20000000094 */
[----:B------:R-:W-:Y:S01]  /*1ed0*/  FFMA R148, R151, 1.4426950216293334961, -R136 ;  /* 0x3fb8aa3b97947823 */ /* 0x000fe20000000888 */
[----:B------:R-:W-:Y:S01]  /*1ee0*/  FFMA.RM R136, R150, R143, 12582913 ;  /* 0x4b40000196887423 */ /* 0x000fe2000000408f */
[----:B------:R-:W-:Y:S02]  /*1ef0*/  FADD R149, R139, -R2 ;  /* 0x800000028b957221 */ /* 0x000fe40000000000 */
[----:B------:R-:W-:Y:S01]  /*1f00*/  FFMA R148, R151, 1.925963033500011079e-08, R148 ;  /* 0x32a5706097947823 */ /* 0x000fe20000000094 */
[----:B------:R-:W-:Y:S01]  /*1f10*/  FADD R150, R136, -12583039 ;  /* 0xcb40007f88967421 */ /* 0x000fe20000000000 */
[----:B------:R-:W-:Y:S01]  /*1f20*/  FFMA.SAT R152, R149, R142, 0.5 ;  /* 0x3f00000095987423 */ /* 0x000fe2000000208e */
[----:B------:R-:W-:Y:S02]  /*1f30*/  MUFU.EX2 R145, R145 ;  /* 0x0000009100917308 */ /* 0x000fe40000000800 */
[----:B------:R-:W-:-:S04]  /*1f40*/  FFMA R150, R147, 1.4426950216293334961, -R150 ;  /* 0x3fb8aa3b93967823 */ /* 0x000fc80000000896 */
[----:B------:R-:W-:Y:S01]  /*1f50*/  FFMA R151, R147, 1.925963033500011079e-08, R150 ;  /* 0x32a5706093977823 */ /* 0x000fe20000000096 */
[-C--:B------:R-:W-:Y:S01]  /*1f60*/  FFMA.SAT R150, R153, R142.reuse, 0.5 ;  /* 0x3f00000099967423 */ /* 0x080fe2000000208e */
[----:B------:R-:W1:Y:S03]  /*1f70*/  MUFU.EX2 R139, R148 ;  /* 0x00000094008b7308 */ /* 0x000e660000000800 */
[----:B------:R-:W-:Y:S01]  /*1f80*/  FFMA.RM R137, R150, R143, 12582913 ;  /* 0x4b40000196897423 */ /* 0x000fe2000000408f */
[----:B------:R-:W-:-:S03]  /*1f90*/  FFMA.SAT R150, R155, R142, 0.5 ;  /* 0x3f0000009b967423 */ /* 0x000fc6000000208e */
[----:B------:R-:W-:Y:S01]  /*1fa0*/  FADD R138, R137, -12583039 ;  /* 0xcb40007f898a7421 */ /* 0x000fe20000000000 */
[----:B------:R-:W2:Y:S03]  /*1fb0*/  MUFU.EX2 R146, R146 ;  /* 0x0000009200927308 */ /* 0x000ea60000000800 */
[----:B------:R-:W-:Y:S01]  /*1fc0*/  FFMA R142, R153, 1.4426950216293334961, -R138 ;  /* 0x3fb8aa3b998e7823 */ /* 0x000fe2000000088a */
[-C--:B------:R-:W-:Y:S01]  /*1fd0*/  FFMA.RM R138, R150, R143.reuse, 12582913 ;  /* 0x4b400001968a7423 */ /* 0x080fe2000000408f */
[----:B------:R-:W-:Y:S01]  /*1fe0*/  FFMA.RM R143, R152, R143, 12582913 ;  /* 0x4b400001988f7423 */ /* 0x000fe2000000408f */
[----:B------:R-:W-:Y:S01]  /*1ff0*/  SHF.L.U32 R152, R135, 0x17, RZ ;  /* 0x0000001787987819 */ /* 0x000fe200000006ff */
[----:B------:R-:W-:Y:S01]  /*2000*/  FFMA R147, R153, 1.925963033500011079e-08, R142 ;  /* 0x32a5706099937823 */ /* 0x000fe2000000008e */
[----:B------:R-:W-:Y:S01]  /*2010*/  FADD R150, R138, -12583039 ;  /* 0xcb40007f8a967421 */ /* 0x000fe20000000000 */
[----:B------:R3:W4:Y:S02]  /*2020*/  MUFU.EX2 R142, R151 ;  /* 0x00000097008e7308 */ /* 0x0007240000000800 */
[----:B-1----:R-:W-:Y:S01]  /*2030*/  FMUL R135, R152, R139 ;  /* 0x0000008b98877220 */ /* 0x002fe20000400000 */
[----:B------:R-:W-:Y:S01]  /*2040*/  FFMA R150, R155, 1.4426950216293334961, -R150 ;  /* 0x3fb8aa3b9b967823 */ /* 0x000fe20000000896 */
[----:B------:R-:W-:-:S03]  /*2050*/  SHF.L.U32 R139, R136, 0x17, RZ ;  /* 0x00000017888b7819 */ /* 0x000fc600000006ff */
[----:B------:R-:W-:Y:S01]  /*2060*/  FFMA R148, R155, 1.925963033500011079e-08, R150 ;  /* 0x32a570609b947823 */ /* 0x000fe20000000096 */
[----:B------:R-:W-:Y:S01]  /*2070*/  FADD R150, R143, -12583039 ;  /* 0xcb40007f8f967421 */ /* 0x000fe20000000000 */
[----:B------:R-:W1:Y:S01]  /*2080*/  MUFU.EX2 R147, R147 ;  /* 0x0000009300937308 */ /* 0x000e620000000800 */
[----:B---3--:R-:W-:Y:S02]  /*2090*/  SHF.L.U32 R151, R134, 0x17, RZ ;  /* 0x0000001786977819 */ /* 0x008fe400000006ff */
[----:B------:R-:W-:Y:S01]  /*20a0*/  FFMA R150, R149, 1.4426950216293334961, -R150 ;  /* 0x3fb8aa3b95967823 */ /* 0x000fe20000000896 */
[----:B------:R-:W-:Y:S02]  /*20b0*/  SHF.L.U32 R143, R143, 0x17, RZ ;  /* 0x000000178f8f7819 */ /* 0x000fe400000006ff */
[----:B--2---:R-:W-:Y:S01]  /*20c0*/  FMUL R134, R151, R146 ;  /* 0x0000009297867220 */ /* 0x004fe20000400000 */
[----:B------:R-:W-:Y:S01]  /*20d0*/  FFMA R153, R149, 1.925963033500011079e-08, R150 ;  /* 0x32a5706095997823 */ /* 0x000fe20000000096 */
[----:B------:R-:W2:Y:S01]  /*20e0*/  MUFU.EX2 R148, R148 ;  /* 0x0000009400947308 */ /* 0x000ea20000000800 */
[----:B------:R-:W-:Y:S01]  /*20f0*/  SHF.L.U32 R149, R132, 0x17, RZ ;  /* 0x0000001784957819 */ /* 0x000fe200000006ff */
[----:B----4-:R-:W-:Y:S01]  /*2100*/  FMUL R136, R139, R142 ;  /* 0x0000008e8b887220 */ /* 0x010fe20000400000 */
[----:B------:R-:W-:-:S03]  /*2110*/  SHF.L.U32 R150, R133, 0x17, RZ ;  /* 0x0000001785967819 */ /* 0x000fc600000006ff */
[----:B------:R-:W-:Y:S01]  /*2120*/  FMUL R132, R149, R144 ;  /* 0x0000009095847220 */ /* 0x000fe20000400000 */
[----:B------:R-:W-:Y:S01]  /*2130*/  SHF.L.U32 R144, R137, 0x17, RZ ;  /* 0x0000001789907819 */ /* 0x000fe200000006ff */
[----:B------:R-:W3:Y:S01]  /*2140*/  MUFU.EX2 R154, R153 ;  /* 0x00000099009a7308 */ /* 0x000ee20000000800 */
[----:B------:R-:W-:Y:S01]  /*2150*/  FMUL R133, R150, R145 ;  /* 0x0000009196857220 */ /* 0x000fe20000400000 */
[----:B------:R-:W-:Y:S01]  /*2160*/  SHF.L.U32 R145, R138, 0x17, RZ ;  /* 0x000000178a917819 */ /* 0x000fe200000006ff */
[----:B------:R-:W-:Y:S01]  /*2170*/  FADD R138, R132, R141 ;  /* 0x0000008d848a7221 */ /* 0x000fe20000000000 */
[----:B-1----:R-:W-:Y:S02]  /*2180*/  FMUL R137, R144, R147 ;  /* 0x0000009390897220 */ /* 0x002fe40000400000 */
[----:B------:R4:W-:Y:S01]  /*2190*/  STL.128 [R140], R132 ;  /* 0x000000848c007387 */ /* 0x0009e20000100c00 */
[----:B------:R-:W-:Y:S01]  /*21a0*/  FADD R141, R138, R133 ;  /* 0x000000858a8d7221 */ /* 0x000fe20000000000 */
[----:B--2---:R-:W-:-:S03]  /*21b0*/  FMUL R138, R145, R148 ;  /* 0x00000094918a7220 */ /* 0x004fc60000400000 */
[----:B------:R-:W-:-:S04]  /*21c0*/  FADD R142, R141, R134 ;  /* 0x000000868d8e7221 */ /* 0x000fc80000000000 */
[----:B------:R-:W-:Y:S01]  /*21d0*/  FADD R141, R142, R135 ;  /* 0x000000878e8d7221 */ /* 0x000fe20000000000 */
[----:B---3--:R-:W-:-:S03]  /*21e0*/  FMUL R139, R143, R154 ;  /* 0x0000009a8f8b7220 */ /* 0x008fc60000400000 */
[----:B------:R-:W-:Y:S02]  /*21f0*/  FADD R142, R141, R136 ;  /* 0x000000888d8e7221 */ /* 0x000fe40000000000 */
[----:B------:R4:W-:Y:S02]  /*2200*/  STL.128 [R140+0x10], R136 ;  /* 0x000010888c007387 */ /* 0x0009e40000100c00 */
[----:B------:R-:W-:-:S04]  /*2210*/  FADD R141, R142, R137 ;  /* 0x000000898e8d7221 */ /* 0x000fc80000000000 */
[----:B------:R-:W-:-:S04]  /*2220*/  FADD R142, R141, R138 ;  /* 0x0000008a8d8e7221 */ /* 0x000fc80000000000 */
[----:B------:R-:W-:Y:S01]  /*2230*/  FADD R141, R142, R139 ;  /* 0x0000008b8e8d7221 */ /* 0x000fe20000000000 */
[----:B------:R-:W-:Y:S06]  /*2240*/  @P0 BRA `(.L_x_6) ;  /* 0xfffffff800940947 */ /* 0x000fec000383ffff */
[----:B------:R-:W-:-:S07]  /*2250*/  MOV R3, UR5 ;  /* 0x0000000500037c02 */ /* 0x000fce0008000f00 */
.L_x_5:
[----:B------:R-:W-:-:S09]  /*2260*/  ULOP3.LUT UP0, URZ, UR4, 0x7, URZ, 0xc0, !UPT ;  /* 0x0000000704ff7892 */ /* 0x000fd2000f80c0ff */
[----:B------:R-:W-:Y:S05]  /*2270*/  BRA.U !UP0, `(.L_x_4) ;  /* 0x0000000508a87547 */ /* 0x000fea000b800000 */
[----:B------:R-:W-:Y:S02]  /*2280*/  ULOP3.LUT UR5, UR4, 0x7, URZ, 0xc0, !UPT ;  /* 0x0000000704057892 */ /* 0x000fe4000f8ec0ff */
[----:B------:R-:W-:Y:S02]  /*2290*/  ULOP3.LUT UP1, URZ, UR4, 0x3, URZ, 0xc0, !UPT ;  /* 0x0000000304ff7892 */ /* 0x000fe4000f82c0ff */
[----:B------:R-:W-:-:S09]  /*22a0*/  UISETP.GE.U32.AND UP0, UPT, UR5, 0x4, UPT ;  /* 0x000000040500788c */ /* 0x000fd2000bf06070 */
[----:B------:R-:W-:Y:S05]  /*22b0*/  BRA.U !UP0, `(.L_x_7) ;  /* 0x0000000108d07547 */ /* 0x000fea000b800000 */
[----:B----4-:R-:W-:-:S05]  /*22c0*/  LEA R132, R3, R0, 0x2 ;  /* 0x0000000003847211 */ /* 0x010fca00078e10ff */
[----:B------:R-:W2:Y:S04]  /*22d0*/  LDL R135, [R132+0x4] ;  /* 0x0000040084877983 */ /* 0x000ea80000100800 */
[----:B------:R-:W3:Y:S04]  /*22e0*/  LDL R133, [R132] ;  /* 0x0000000084857983 */ /* 0x000ee80000100800 */
[----:B------:R-:W4:Y:S04]  /*22f0*/  LDL R139, [R132+0x8] ;  /* 0x00000800848b7983 */ /* 0x000f280000100800 */
[----:B------:R-:W5:Y:S01]  /*2300*/  LDL R143, [R132+0xc] ;  /* 0x00000c00848f7983 */ /* 0x000f620000100800 */
[----:B------:R-:W-:Y:S01]  /*2310*/  HFMA2 R145, -RZ, RZ, 3.7421875, 0 ;  /* 0x437c0000ff917431 */ /* 0x000fe200000001ff */
[----:B------:R-:W-:-:S02]  /*2320*/  MOV R144, 0x3bbb989d ;  /* 0x3bbb989d00907802 */ /* 0x000fc40000000f00 */
[----:B------:R-:W-:Y:S01]  /*2330*/  IADD3 R3, PT, PT, R3, 0x4, RZ ;  /* 0x0000000403037810 */ /* 0x000fe20007ffe0ff */
[----:B--2---:R-:W-:Y:S01]  /*2340*/  FADD R135, -R2, R135 ;  /* 0x0000008702877221 */ /* 0x004fe20000000100 */
[----:B---3--:R-:W-:-:S03]  /*2350*/  FADD R133, R133, -R2 ;  /* 0x8000000285857221 */ /* 0x008fc60000000000 */
[-C--:B------:R-:W-:Y:S01]  /*2360*/  FFMA.SAT R137, R135, R144.reuse, 0.5 ;  /* 0x3f00000087897423 */ /* 0x080fe20000002090 */
[----:B----4-:R-:W-:Y:S01]  /*2370*/  FADD R139, R139, -R2 ;  /* 0x800000028b8b7221 */ /* 0x010fe20000000000 */
[-C--:B------:R-:W-:Y:S01]  /*2380*/  FFMA.SAT R134, R133, R144.reuse, 0.5 ;  /* 0x3f00000085867423 */ /* 0x080fe20000002090 */
[----:B-----5:R-:W-:Y:S02]  /*2390*/  FADD R143, -R2, R143 ;  /* 0x0000008f028f7221 */ /* 0x020fe40000000100 */
[-C--:B------:R-:W-:Y:S01]  /*23a0*/  FFMA.SAT R140, R139, R144.reuse, 0.5 ;  /* 0x3f0000008b8c7423 */ /* 0x080fe20000002090 */
[-C--:B------:R-:W-:Y:S01]  /*23b0*/  FFMA.RM R137, R137, R145.reuse, 12582913 ;  /* 0x4b40000189897423 */ /* 0x080fe20000004091 */
[----:B------:R-:W-:Y:S01]  /*23c0*/  FFMA.SAT R144, R143, R144, 0.5 ;  /* 0x3f0000008f907423 */ /* 0x000fe20000002090 */
[-C--:B------:R-:W-:Y:S01]  /*23d0*/  FFMA.RM R134, R134, R145.reuse, 12582913 ;  /* 0x4b40000186867423 */ /* 0x080fe20000004091 */
[-C--:B------:R-:W-:Y:S02]  /*23e0*/  FFMA.RM R140, R140, R145.reuse, 12582913 ;  /* 0x4b4000018c8c7423 */ /* 0x080fe40000004091 */
[----:B------:R-:W-:Y:S01]  /*23f0*/  FFMA.RM R144, R144, R145, 12582913 ;  /* 0x4b40000190907423 */ /* 0x000fe20000004091 */
[----:B------:R-:W-:Y:S01]  /*2400*/  FADD R138, R137, -12583039 ;  /* 0xcb40007f898a7421 */ /* 0x000fe20000000000 */
[----:B------:R-:W-:Y:S01]  /*2410*/  FADD R136, R134, -12583039 ;  /* 0xcb40007f86887421 */ /* 0x000fe20000000000 */
[----:B------:R-:W-:Y:S01]  /*2420*/  FADD R142, R140, -12583039 ;  /* 0xcb40007f8c8e7421 */ /* 0x000fe20000000000 */
[----:B------:R-:W-:Y:S01]  /*2430*/  FADD R146, R144, -12583039 ;  /* 0xcb40007f90927421 */ /* 0x000fe20000000000 */
[----:B------:R-:W-:Y:S01]  /*2440*/  FFMA R138, R135, 1.4426950216293334961, -R138 ;  /* 0x3fb8aa3b878a7823 */ /* 0x000fe2000000088a */
[----:B------:R-:W-:Y:S01]  /*2450*/  FFMA R136, R133, 1.4426950216293334961, -R136 ;  /* 0x3fb8aa3b85887823 */ /* 0x000fe20000000888 */
[----:B------:R-:W-:Y:S01]  /*2460*/  FFMA R142, R139, 1.4426950216293334961, -R142 ;  /* 0x3fb8aa3b8b8e7823 */ /* 0x000fe2000000088e */
[----:B------:R-:W-:Y:S01]  /*2470*/  FFMA R146, R143, 1.4426950216293334961, -R146 ;  /* 0x3fb8aa3b8f927823 */ /* 0x000fe20000000892 */
[----:B------:R-:W-:Y:S01]  /*2480*/  FFMA R138, R135, 1.925963033500011079e-08, R138 ;  /* 0x32a57060878a7823 */ /* 0x000fe2000000008a */
[----:B------:R-:W-:Y:S01]  /*2490*/  FFMA R136, R133, 1.925963033500011079e-08, R136 ;  /* 0x32a5706085887823 */ /* 0x000fe20000000088 */
[----:B------:R-:W-:Y:S01]  /*24a0*/  FFMA R142, R139, 1.925963033500011079e-08, R142 ;  /* 0x32a570608b8e7823 */ /* 0x000fe2000000008e */
[----:B------:R-:W-:-:S02]  /*24b0*/  FFMA R146, R143, 1.925963033500011079e-08, R146 ;  /* 0x32a570608f927823 */ /* 0x000fc40000000092 */
[----:B------:R-:W1:Y:S08]  /*24c0*/  MUFU.EX2 R133, R136 ;  /* 0x0000008800857308 */ /* 0x000e700000000800 */
[----:B------:R-:W2:Y:S08]  /*24d0*/  MUFU.EX2 R138, R138 ;  /* 0x0000008a008a7308 */ /* 0x000eb00000000800 */
[----:B------:R-:W3:Y:S08]  /*24e0*/  MUFU.EX2 R135, R142 ;  /* 0x0000008e00877308 */ /* 0x000ef00000000800 */
[----:B------:R-:W4:Y:S01]  /*24f0*/  MUFU.EX2 R139, R146 ;  /* 0x00000092008b7308 */ /* 0x000f220000000800 */
[----:B------:R-:W-:-:S02]  /*2500*/  SHF.L.U32 R134, R134, 0x17, RZ ;  /* 0x0000001786867819 */ /* 0x000fc400000006ff */
[----:B------:R-:W-:Y:S02]  /*2510*/  SHF.L.U32 R137, R137, 0x17, RZ ;  /* 0x0000001789897819 */ /* 0x000fe400000006ff */
[----:B------:R-:W-:Y:S02]  /*2520*/  SHF.L.U32 R140, R140, 0x17, RZ ;  /* 0x000000178c8c7819 */ /* 0x000fe400000006ff */
[----:B------:R-:W-:Y:S01]  /*2530*/  SHF.L.U32 R144, R144, 0x17, RZ ;  /* 0x0000001790907819 */ /* 0x000fe200000006ff */
[----:B-1----:R-:W-:Y:S01]  /*2540*/  FMUL R133, R134, R133 ;  /* 0x0000008586857220 */ /* 0x002fe20000400000 */
[----:B--2---:R-:W-:Y:S01]  /*2550*/  FMUL R137, R137, R138 ;  /* 0x0000008a89897220 */ /* 0x004fe20000400000 */
[----:B---3--:R-:W-:Y:S02]  /*2560*/  FMUL R135, R140, R135 ;  /* 0x000000878c877220 */ /* 0x008fe40000400000 */
[----:B----4-:R-:W-:Y:S01]  /*2570*/  FMUL R139, R144, R139 ;  /* 0x0000008b908b7220 */ /* 0x010fe20000400000 */
[----:B------:R1:W-:Y:S04]  /*2580*/  STL [R132], R133 ;  /* 0x0000008584007387 */ /* 0x0003e80000100800 */
[----:B------:R1:W-:Y:S04]  /*2590*/  STL [R132+0x4], R137 ;  /* 0x0000048984007387 */ /* 0x0003e80000100800 */
[----:B------:R1:W-:Y:S04]  /*25a0*/  STL [R132+0x8], R135 ;  /* 0x0000088784007387 */ /* 0x0003e80000100800 */
[----:B------:R1:W-:Y:S01]  /*25b0*/  STL [R132+0xc], R139 ;  /* 0x00000c8b84007387 */ /* 0x0003e20000100800 */
[----:B------:R-:W-:-:S04]  /*25c0*/  FADD R141, R141, R133 ;  /* 0x000000858d8d7221 */ /* 0x000fc80000000000 */
[----:B------:R-:W-:-:S04]  /*25d0*/  FADD R141, R141, R137 ;  /* 0x000000898d8d7221 */ /* 0x000fc80000000000 */
[----:B------:R-:W-:-:S04]  /*25e0*/  FADD R141, R141, R135 ;  /* 0x000000878d8d7221 */ /* 0x000fc80000000000 */
[----:B-1----:R-:W-:-:S07]  /*25f0*/  FADD R141, R141, R139 ;  /* 0x0000008b8d8d7221 */ /* 0x002fce0000000000 */
.L_x_7:
[----:B------:R-:W-:Y:S05]  /*2600*/  BRA.U !UP1, `(.L_x_4) ;  /* 0x0000000109c47547 */ /* 0x000fea000b800000 */
[----:B------:R-:W-:Y:S02]  /*2610*/  ULOP3.LUT UR5, UR4, 0x3, URZ, 0xc0, !UPT ;  /* 0x0000000304057892 */ /* 0x000fe4000f8ec0ff */
[----:B------:R-:W-:Y:S02]  /*2620*/  ULOP3.LUT UR6, UR4, 0x1, URZ, 0xc0, !UPT ;  /* 0x0000000104067892 */ /* 0x000fe4000f8ec0ff */
[----:B------:R-:W-:Y:S02]  /*2630*/  UISETP.NE.AND UP0, UPT, UR5, 0x1, UPT ;  /* 0x000000010500788c */ /* 0x000fe4000bf05270 */
[----:B------:R-:W-:-:S07]  /*2640*/  UISETP.NE.U32.AND UP1, UPT, UR6, 0x1, UPT ;  /* 0x000000010600788c */ /* 0x000fce000bf25070 */
[----:B------:R-:W-:Y:S05]  /*2650*/  BRA.U !UP0, `(.L_x_8) ;  /* 0x0000000108707547 */ /* 0x000fea000b800000 */
[----:B----4-:R-:W-:-:S05]  /*2660*/  LEA R137, R3, R0, 0x2 ;  /* 0x0000000003897211 */ /* 0x010fca00078e10ff */
[----:B------:R-:W2:Y:S04]  /*2670*/  LDL R133, [R137] ;  /* 0x0000000089857983 */ /* 0x000ea80000100800 */
[----:B------:R-:W3:Y:S01]  /*2680*/  LDL R135, [R137+0x4] ;  /* 0x0000040089877983 */ /* 0x000ee20000100800 */
[----:B------:R-:W-:Y:S01]  /*2690*/  MOV R136, 0x3bbb989d ;  /* 0x3bbb989d00887802 */ /* 0x000fe20000000f00 */
[----:B------:R-:W-:Y:S01]  /*26a0*/  HFMA2 R139, -RZ, RZ, 3.7421875, 0 ;  /* 0x437c0000ff8b7431 */ /* 0x000fe200000001ff */
[----:B------:R-:W-:Y:S01]  /*26b0*/  IADD3 R3, PT, PT, R3, 0x2, RZ ;  /* 0x0000000203037810 */ /* 0x000fe20007ffe0ff */
[----:B--2---:R-:W-:Y:S01]  /*26c0*/  FADD R133, R133, -R2 ;  /* 0x8000000285857221 */ /* 0x004fe20000000000 */
[----:B---3--:R-:W-:-:S03]  /*26d0*/  FADD R135, -R2, R135 ;  /* 0x0000008702877221 */ /* 0x008fc60000000100 */
[-C--:B------:R-:W-:Y:S01]  /*26e0*/  FFMA.SAT R132, R133, R136.reuse, 0.5 ;  /* 0x3f00000085847423 */ /* 0x080fe20000002088 */
[----:B------:R-:W-:-:S03]  /*26f0*/  FFMA.SAT R136, R135, R136, 0.5 ;  /* 0x3f00000087887423 */ /* 0x000fc60000002088 */
[-C--:B------:R-:W-:Y:S01]  /*2700*/  FFMA.RM R132, R132, R139.reuse, 12582913 ;  /* 0x4b40000184847423 */ /* 0x080fe2000000408b */
[----:B------:R-:W-:-:S03]  /*2710*/  FFMA.RM R136, R136, R139, 12582913 ;  /* 0x4b40000188887423 */ /* 0x000fc6000000408b */
[C---:B------:R-:W-:Y:S01]  /*2720*/  FADD R134, R132.reuse, -12583039 ;  /* 0xcb40007f84867421 */ /* 0x040fe20000000000 */
[----:B------:R-:W-:Y:S01]  /*2730*/  SHF.L.U32 R132, R132, 0x17, RZ ;  /* 0x0000001784847819 */ /* 0x000fe200000006ff */
[C---:B------:R-:W-:Y:S02]  /*2740*/  FADD R138, R136.reuse, -12583039 ;  /* 0xcb40007f888a7421 */ /* 0x040fe40000000000 */
[----:B------:R-:W-:Y:S01]  /*2750*/  FFMA R134, R133, 1.4426950216293334961, -R134 ;  /* 0x3fb8aa3b85867823 */ /* 0x000fe20000000886 */
[----:B------:R-:W-:Y:S01]  /*2760*/  SHF.L.U32 R136, R136, 0x17, RZ ;  /* 0x0000001788887819 */ /* 0x000fe200000006ff */
[----:B------:R-:W-:Y:S02]  /*2770*/  FFMA R138, R135, 1.4426950216293334961, -R138 ;  /* 0x3fb8aa3b878a7823 */ /* 0x000fe4000000088a */
[----:B------:R-:W-:Y:S02]  /*2780*/  FFMA R134, R133, 1.925963033500011079e-08, R134 ;  /* 0x32a5706085867823 */ /* 0x000fe40000000086 */
[----:B------:R-:W-:-:S02]  /*2790*/  FFMA R138, R135, 1.925963033500011079e-08, R138 ;  /* 0x32a57060878a7823 */ /* 0x000fc4000000008a */
[----:B------:R-:W1:Y:S08]  /*27a0*/  MUFU.EX2 R133, R134 ;  /* 0x0000008600857308 */ /* 0x000e700000000800 */
[----:B------:R-:W2:Y:S01]  /*27b0*/  MUFU.EX2 R135, R138 ;  /* 0x0000008a00877308 */ /* 0x000ea20000000800 */
[----:B-1----:R-:W-:-:S04]  /*27c0*/  FMUL R132, R132, R133 ;  /* 0x0000008584847220 */ /* 0x002fc80000400000 */
[----:B------:R-:W-:Y:S01]  /*27d0*/  FADD R141, R141, R132 ;  /* 0x000000848d8d7221 */ /* 0x000fe20000000000 */
[----:B------:R1:W-:Y:S01]  /*27e0*/  STL [R137], R132 ;  /* 0x0000008489007387 */ /* 0x0003e20000100800 */
[----:B--2---:R-:W-:-:S04]  /*27f0*/  FMUL R136, R136, R135 ;  /* 0x0000008788887220 */ /* 0x004fc80000400000 */
[----:B------:R-:W-:Y:S01]  /*2800*/  FADD R141, R141, R136 ;  /* 0x000000888d8d7221 */ /* 0x000fe20000000000 */
[----:B------:R1:W-:Y:S06]  /*2810*/  STL [R137+0x4], R136 ;  /* 0x0000048889007387 */ /* 0x0003ec0000100800 */
.L_x_8:
[----:B------:R-:W-:Y:S05]  /*2820*/  BRA.U UP1, `(.L_x_4) ;  /* 0x00000001013c7547 */ /* 0x000fea000b800000 */
[----:B------:R-:W-:-:S05]  /*2830*/  LEA R3, R3, R0, 0x2 ;  /* 0x0000000003037211 */ /* 0x000fca00078e10ff */
[----:B----4-:R-:W2:Y:S01]  /*2840*/  LDL R133, [R3] ;  /* 0x0000000003857983 */ /* 0x010ea20000100800 */
[----:B------:R-:W-:Y:S01]  /*2850*/  HFMA2 R135, -RZ, RZ, 3.7421875, 0 ;  /* 0x437c0000ff877431 */ /* 0x000fe200000001ff */
[----:B-1----:R-:W-:Y:S01]  /*2860*/  MOV R132, 0x3bbb989d ;  /* 0x3bbb989d00847802 */ /* 0x002fe20000000f00 */
[----:B--2---:R-:W-:-:S04]  /*2870*/  FADD R133, R133, -R2 ;  /* 0x8000000285857221 */ /* 0x004fc80000000000 */
[----:B------:R-:W-:-:S04]  /*2880*/  FFMA.SAT R2, R133, R132, 0.5 ;  /* 0x3f00000085027423 */ /* 0x000fc80000002084 */
[----:B------:R-:W-:-:S04]  /*2890*/  FFMA.RM R2, R2, R135, 12582913 ;  /* 0x4b40000102027423 */ /* 0x000fc80000004087 */
[C---:B------:R-:W-:Y:S01]  /*28a0*/  FADD R132, R2.reuse, -12583039 ;  /* 0xcb40007f02847421 */ /* 0x040fe20000000000 */
[----:B------:R-:W-:-:S03]  /*28b0*/  SHF.L.U32 R2, R2, 0x17, RZ ;  /* 0x0000001702027819 */ /* 0x000fc600000006ff */
[----:B------:R-:W-:-:S04]  /*28c0*/  FFMA R132, R133, 1.4426950216293334961, -R132 ;  /* 0x3fb8aa3b85847823 */ /* 0x000fc80000000884 */
[----:B------:R-:W-:-:S04]  /*28d0*/  FFMA R132, R133, 1.925963033500011079e-08, R132 ;  /* 0x32a5706085847823 */ /* 0x000fc80000000084 */
[----:B------:R-:W1:Y:S02]  /*28e0*/  MUFU.EX2 R133, R132 ;  /* 0x0000008400857308 */ /* 0x000e640000000800 */
[----:B-1----:R-:W-:-:S04]  /*28f0*/  FMUL R2, R2, R133 ;  /* 0x0000008502027220 */ /* 0x002fc80000400000 */
[----:B------:R-:W-:Y:S01]  /*2900*/  FADD R141, R141, R2 ;  /* 0x000000028d8d7221 */ /* 0x000fe20000000000 */
[----:B------:R2:W-:Y:S06]  /*2910*/  STL [R3], R2 ;  /* 0x0000000203007387 */ /* 0x0005ec0000100800 */
.L_x_4:
[----:B------:R-:W-:-:S09]  /*2920*/  UISETP.GE.AND UP0, UPT, UR4, 0x1, UPT ;  /* 0x000000010400788c */ /* 0x000fd2000bf06270 */
[----:B------:R-:W-:Y:S05]  /*2930*/  BRA.U !UP0, `(.L_x_9) ;  /* 0x0000001508587547 */ /* 0x000fea000b800000 */
[----:B------:R-:W3:Y:S01]  /*2940*/  LDCU.64 UR6, c[0x0][0x390] ;  /* 0x00007200ff0677ac */ /* 0x000ee20008000a00 */
[----:B0-----:R-:W-:Y:S02]  /*2950*/  IADD3 R8, PT, PT, R1, 0x210, RZ ;  /* 0x0000021001087810 */ /* 0x001fe40007ffe0ff */
[----:B------:R-:W-:Y:S01]  /*2960*/  MOV R10, RZ ;  /* 0x000000ff000a7202 */ /* 0x000fe20000000f00 */
[----:B------:R-:W-:Y:S02]  /*2970*/  ULOP3.LUT UR12, UR4, 0x7, URZ, 0xc0, !UPT ;  /* 0x00000007040c7892 */ /* 0x000fe4000f8ec0ff */
[----:B------:R-:W-:Y:S02]  /*2980*/  ULOP3.LUT UR13, UR4, 0x7ffffff8, URZ, 0xc0, !UPT ;  /* 0x7ffffff8040d7892 */ /* 0x000fe4000f8ec0ff */
[----:B------:R-:W-:Y:S02]  /*2990*/  ULOP3.LUT UR8, UR4, 0x3, URZ, 0xc0, !UPT ;  /* 0x0000000304087892 */ /* 0x000fe4000f8ec0ff */
[----:B------:R-:W-:-:S02]  /*29a0*/  UIADD3 UR9, UPT, UPT, UR12, -0x1, URZ ;  /* 0xffffffff0c097890 */ /* 0x000fc4000fffe0ff */
[----:B---3--:R-:W-:-:S04]  /*29b0*/  UIADD3 UR5, UP0, UPT, UR6, 0x800, URZ ;  /* 0x0000080006057890 */ /* 0x008fc8000ff1e0ff */
[----:B------:R-:W-:Y:S02]  /*29c0*/  UIADD3.X UR6, UPT, UPT, URZ, UR7, URZ, UP0, !UPT ;  /* 0x00000007ff067290 */ /* 0x000fe400087fe4ff */
[----:B------:R-:W-:-:S12]  /*29d0*/  UIADD3 UR7, UPT, UPT, -UR13, URZ, URZ ;  /* 0x000000ff0d077290 */ /* 0x000fd8000fffe1ff */
.L_x_45:
[----:B0-----:R-:W0:Y:S01]  /*29e0*/  LDCU UR4, c[0x0][0x3a4] ;  /* 0x00007480ff0477ac */ /* 0x001e220008000800 */
[----:B------:R-:W-:Y:S01]  /*29f0*/  HFMA2 R9, -RZ, RZ, 0, 0 ;  /* 0x00000000ff097431 */ /* 0x000fe200000001ff */
[----:B------:R-:W-:Y:S01]  /*2a00*/  MOV R7, RZ ;  /* 0x000000ff00077202 */ /* 0x000fe20000000f00 */
[----:B0-----:R-:W-:-:S09]  /*2a10*/  UISETP.GE.U32.AND UP0, UPT, UR4, 0x8, UPT ;  /* 0x000000080400788c */ /* 0x001fd2000bf06070 */
[----:B------:R-:W-:Y:S05]  /*2a20*/  BRA.U !UP0, `(.L_x_10) ;  /* 0x0000000908587547 */ /* 0x000fea000b800000 */
[----:B--2---:R-:W-:Y:S01]  /*2a30*/  MOV R2, UR5 ;  /* 0x0000000500027c02 */ /* 0x004fe20008000f00 */
[----:B------:R-:W-:Y:S01]  /*2a40*/  UMOV UR4, UR7 ;  /* 0x0000000700047c82 */ /* 0x000fe20008000000 */
[----:B------:R-:W-:Y:S02]  /*2a50*/  MOV R3, UR6 ;  /* 0x0000000600037c02 */ /* 0x000fe40008000f00 */
[----:B------:R-:W-:Y:S02]  /*2a60*/  MOV R9, RZ ;  /* 0x000000ff00097202 */ /* 0x000fe40000000f00 */
[----:B------:R-:W-:Y:S01]  /*2a70*/  MOV R19, R8 ;  /* 0x0000000800137202 */ /* 0x000fe20000000f00 */
[----:B------:R-:W-:-:S03]  /*2a80*/  IMAD.WIDE.U32 R2, R10, 0x4, R2 ;  /* 0x000000040a027825 */ /* 0x000fc600078e0002 */
[----:B------:R-:W-:Y:S02]  /*2a90*/  MOV R12, R2 ;  /* 0x00000002000c7202 */ /* 0x000fe40000000f00 */
[----:B------:R-:W-:-:S07]  /*2aa0*/  MOV R13, R3 ;  /* 0x00000003000d7202 */ /* 0x000fce0000000f00 */
.L_x_27:
[----:B------:R-:W2:Y:S01]  /*2ab0*/  LDL.128 R4, [R19+-0x10] ;  /* 0xfffff00013047983 */ /* 0x000ea20000100c00 */
[----:B------:R-:W0:Y:S01]  /*2ac0*/  MUFU.RCP R2, R141 ;  /* 0x0000008d00027308 */ /* 0x000e220000001000 */
[----:B------:R-:W-:Y:S01]  /*2ad0*/  BSSY.RECONVERGENT B2, `(.L_x_11) ;  /* 0x000000c000027945 */ /* 0x000fe20003800200 */
[----:B0-----:R-:W-:-:S04]  /*2ae0*/  FFMA R3, R2, -R141, 1 ;  /* 0x3f80000002037423 */ /* 0x001fc8000000088d */
[----:B------:R-:W-:Y:S02]  /*2af0*/  FFMA R3, R2, R3, R2 ;  /* 0x0000000302037223 */ /* 0x000fe40000000002 */
[----:B--2---:R-:W0:Y:S02]  /*2b00*/  FCHK P0, R4, R141 ;  /* 0x0000008d04007302 */ /* 0x004e240000000000 */
[----:B------:R-:W-:-:S04]  /*2b10*/  FFMA R2, R4, R3, RZ ;  /* 0x0000000304027223 */ /* 0x000fc800000000ff */
[----:B------:R-:W-:-:S04]  /*2b20*/  FFMA R11, R2, -R141, R4 ;  /* 0x8000008d020b7223 */ /* 0x000fc80000000004 */
[----:B------:R-:W-:Y:S01]  /*2b30*/  FFMA R2, R3, R11, R2 ;  /* 0x0000000b03027223 */ /* 0x000fe20000000002 */
[----:B0-----:R-:W-:Y:S06]  /*2b40*/  @!P0 BRA `(.L_x_12) ;  /* 0x0000000000108947 */ /* 0x001fec0003800000 */
[----:B------:R-:W-:Y:S02]  /*2b50*/  MOV R3, R141 ;  /* 0x0000008d00037202 */ /* 0x000fe40000000f00 */
[----:B------:R-:W-:-:S07]  /*2b60*/  MOV R18, 0x2b80 ;  /* 0x00002b8000127802 */ /* 0x000fce0000000f00 */
[----:B-1--4-:R-:W-:Y:S05]  /*2b70*/  CALL.REL.NOINC `($__internal_0_$__cuda_sm3x_div_rn_noftz_f32_slowpath) ;  /* 0x0000002000e87944 */ /* 0x012fea0003c00000 */
[----:B------:R-:W-:-:S07]  /*2b80*/  MOV R2, R4 ;  /* 0x0000000400027202 */ /* 0x000fce0000000f00 */
.L_x_12:
[----:B------:R-:W-:Y:S05]  /*2b90*/  BSYNC.RECONVERGENT B2 ;  /* 0x0000000000027941 */ /* 0x000fea0003800200 */
.L_x_11:
[----:B------:R-:W2:Y:S01]  /*2ba0*/  LDG.E.CONSTANT R4, desc[UR10][R12.64+-0x800] ;  /* 0xfff8000a0c047981 */ /* 0x000ea2000c1e9900 */
[----:B------:R-:W0:Y:S01]  /*2bb0*/  MUFU.RCP R14, R141 ;  /* 0x0000008d000e7308 */ /* 0x000e220000001000 */
[----:B------:R-:W-:Y:S07]  /*2bc0*/  BSSY.RECONVERGENT B2, `(.L_x_13) ;  /* 0x000000e000027945 */ /* 0x000fee0003800200 */
[----:B------:R-:W3:Y:S01]  /*2bd0*/  FCHK P0, R5, R141 ;  /* 0x0000008d05007302 */ /* 0x000ee20000000000 */
[----:B0-----:R-:W-:-:S04]  /*2be0*/  FFMA R3, R14, -R141, 1 ;  /* 0x3f8000000e037423 */ /* 0x001fc8000000088d */
[----:B------:R-:W-:-:S04]  /*2bf0*/  FFMA R11, R14, R3, R14 ;  /* 0x000000030e0b7223 */ /* 0x000fc8000000000e */
[----:B------:R-:W-:-:S04]  /*2c00*/  FFMA R14, R5, R11, RZ ;  /* 0x0000000b050e7223 */ /* 0x000fc800000000ff */
[----:B------:R-:W-:-:S04]  /*2c10*/  FFMA R3, R14, -R141, R5 ;  /* 0x8000008d0e037223 */ /* 0x000fc80000000005 */
[----:B------:R-:W-:Y:S01]  /*2c20*/  FFMA R3, R11, R3, R14 ;  /* 0x000000030b037223 */ /* 0x000fe2000000000e */
[----:B--2---:R-:W-:Y:S01]  /*2c30*/  FFMA R9, R4, R2, R9 ;  /* 0x0000000204097223 */ /* 0x004fe20000000009 */
[----:B---3--:R-:W-:Y:S06]  /*2c40*/  @!P0 BRA `(.L_x_14) ;  /* 0x0000000000148947 */ /* 0x008fec0003800000 */
[----:B------:R-:W-:Y:S02]  /*2c50*/  MOV R4, R5 ;  /* 0x0000000500047202 */ /* 0x000fe40000000f00 */
[----:B------:R-:W-:Y:S02]  /*2c60*/  MOV R3, R141 ;  /* 0x0000008d00037202 */ /* 0x000fe40000000f00 */
[----:B------:R-:W-:-:S07]  /*2c70*/  MOV R18, 0x2c90 ;  /* 0x00002c9000127802 */ /* 0x000fce0000000f00 */
[----:B-1--4-:R-:W-:Y:S05]  /*2c80*/  CALL.REL.NOINC `($__internal_0_$__cuda_sm3x_div_rn_noftz_f32_slowpath) ;  /* 0x0000002000a47944 */ /* 0x012fea0003c00000 */
[----:B------:R-:W-:-:S07]  /*2c90*/  MOV R3, R4 ;  /* 0x0000000400037202 */ /* 0x000fce0000000f00 */
.L_x_14:
[----:B------:R-:W-:Y:S05]  /*2ca0*/  BSYNC.RECONVERGENT B2 ;  /* 0x0000000000027941 */ /* 0x000fea0003800200 */
.L_x_13:
        /* <DEDUP_REMOVED lines=15> */
.L_x_16:
[----:B------:R-:W-:Y:S05]  /*2da0*/  BSYNC.RECONVERGENT B2 ;  /* 0x0000000000027941 */ /* 0x000fea0003800200 */
.L_x_15:
        /* <DEDUP_REMOVED lines=16> */
.L_x_18:
[----:B------:R-:W-:Y:S05]  /*2eb0*/  BSYNC.RECONVERGENT B2 ;  /* 0x0000000000027941 */ /* 0x000fea0003800200 */
.L_x_17:
[----:B------:R-:W2:Y:S04]  /*2ec0*/  LDL.128 R4, [R19] ;  /* 0x0000000013047983 */ /* 0x000ea80000100c00 */
[----:B------:R-:W3:Y:S01]  /*2ed0*/  LDG.E.CONSTANT R9, desc[UR10][R12.64+-0x200] ;  /* 0xfffe000a0c097981 */ /* 0x000ee2000c1e9900 */
[----:B------:R-:W0:Y:S01]  /*2ee0*/  MUFU.RCP R14, R141 ;  /* 0x0000008d000e7308 */ /* 0x000e220000001000 */
[----:B------:R-:W-:Y:S01]  /*2ef0*/  BSSY.RECONVERGENT B2, `(.L_x_19) ;  /* 0x000000d000027945 */ /* 0x000fe20003800200 */
[----:B0-----:R-:W-:-:S04]  /*2f00*/  FFMA R3, R14, -R141, 1 ;  /* 0x3f8000000e037423 */ /* 0x001fc8000000088d */
[----:B------:R-:W-:Y:S02]  /*2f10*/  FFMA R3, R14, R3, R14 ;  /* 0x000000030e037223 */ /* 0x000fe4000000000e */
[----:B--2---:R-:W0:Y:S02]  /*2f20*/  FCHK P0, R4, R141 ;  /* 0x0000008d04007302 */ /* 0x004e240000000000 */
[----:B------:R-:W-:Y:S01]  /*2f30*/  FFMA R11, R3, R4, RZ ;  /* 0x00000004030b7223 */ /* 0x000fe200000000ff */
[----:B---3--:R-:W-:-:S03]  /*2f40*/  FFMA R21, R9, R2, R20 ;  /* 0x0000000209157223 */ /* 0x008fc60000000014 */
[----:B------:R-:W-:-:S04]  /*2f50*/  FFMA R14, R11, -R141, R4 ;  /* 0x8000008d0b0e7223 */ /* 0x000fc80000000004 */
[----:B------:R-:W-:Y:S01]  /*2f60*/  FFMA R3, R3, R14, R11 ;  /* 0x0000000e03037223 */ /* 0x000fe2000000000b */
[----:B0-----:R-:W-:Y:S06]  /*2f70*/  @!P0 BRA `(.L_x_20) ;  /* 0x0000000000108947 */ /* 0x001fec0003800000 */
[----:B------:R-:W-:Y:S02]  /*2f80*/  MOV R3, R141 ;  /* 0x0000008d00037202 */ /* 0x000fe40000000f00 */
[----:B------:R-:W-:-:S07]  /*2f90*/  MOV R18, 0x2fb0 ;  /* 0x00002fb000127802 */ /* 0x000fce0000000f00 */
[----:B-1--4-:R-:W-:Y:S05]  /*2fa0*/  CALL.REL.NOINC `($__internal_0_$__cuda_sm3x_div_rn_noftz_f32_slowpath) ;  /* 0x0000001c00dc7944 */ /* 0x012fea0003c00000 */
[----:B------:R-:W-:-:S07]  /*2fb0*/  MOV R3, R4 ;  /* 0x0000000400037202 */ /* 0x000fce0000000f00 */
.L_x_20:
[----:B------:R-:W-:Y:S05]  /*2fc0*/  BSYNC.RECONVERGENT B2 ;  /* 0x0000000000027941 */ /* 0x000fea0003800200 */
.L_x_19:
        /* <DEDUP_REMOVED lines=16> */
.L_x_22:
[----:B------:R-:W-:Y:S05]  /*30d0*/  BSYNC.RECONVERGENT B2 ;  /* 0x0000000000027941 */ /* 0x000fea0003800200 */
.L_x_21:
        /* <DEDUP_REMOVED lines=16> */
.L_x_24:
[----:B------:R-:W-:Y:S05]  /*31e0*/  BSYNC.RECONVERGENT B2 ;  /* 0x0000000000027941 */ /* 0x000fea0003800200 */
.L_x_23:
        /* <DEDUP_REMOVED lines=16> */
.L_x_26:
[----:B------:R-:W-:Y:S05]  /*32f0*/  BSYNC.RECONVERGENT B2 ;  /* 0x0000000000027941 */ /* 0x000fea0003800200 */
.L_x_25:
[----:B------:R0:W2:Y:S01]  /*3300*/  LDG.E.CONSTANT R9, desc[UR10][R12.64+0x600] ;  /* 0x0006000a0c097981 */ /* 0x0000a2000c1e9900 */
[----:B------:R-:W-:Y:S01]  /*3310*/  UIADD3 UR4, UPT, UPT, UR4, 0x8, URZ ;  /* 0x0000000804047890 */ /* 0x000fe2000fffe0ff */
[----:B------:R-:W-:-:S03]  /*3320*/  IADD3 R19, PT, PT, R19, 0x20, RZ ;  /* 0x0000002013137810 */ /* 0x000fc60007ffe0ff */
[----:B------:R-:W-:Y:S01]  /*3330*/  UISETP.NE.AND UP0, UPT, UR4, URZ, UPT ;  /* 0x000000ff0400728c */ /* 0x000fe2000bf05270 */
[----:B0-----:R-:W-:-:S04]  /*3340*/  IADD3 R12, P0, PT, R12, 0x1000, RZ ;  /* 0x000010000c0c7810 */ /* 0x001fc80007f1e0ff */
[----:B------:R-:W-:Y:S01]  /*3350*/  IADD3.X R13, PT, PT, RZ, R13, RZ, P0, !PT ;  /* 0x0000000dff0d7210 */ /* 0x000fe200007fe4ff */
[----:B--2---:R-:W-:-:S03]  /*3360*/  FFMA R9, R9, R2, R20 ;  /* 0x0000000209097223 */ /* 0x004fc60000000014 */
[----:B------:R-:W-:Y:S05]  /*3370*/  BRA.U UP0, `(.L_x_27) ;  /* 0xfffffff500cc7547 */ /* 0x000fea000b83ffff */
[----:B------:R-:W-:-:S07]  /*3380*/  MOV R7, UR13 ;  /* 0x0000000d00077c02 */ /* 0x000fce0008000f00 */
.L_x_10:
[----:B------:R-:W-:-:S09]  /*3390*/  UISETP.NE.AND UP0, UPT, UR12, URZ, UPT ;  /* 0x000000ff0c00728c */ /* 0x000fd2000bf05270 */
[----:B------:R-:W-:Y:S05]  /*33a0*/  BRA.U !UP0, `(.L_x_28) ;  /* 0x0000000908807547 */ /* 0x000fea000b800000 */
[----:B------:R-:W-:-:S09]  /*33b0*/  UISETP.GE.U32.AND UP0, UPT, UR9, 0x3, UPT ;  /* 0x000000030900788c */ /* 0x000fd2000bf06070 */
[----:B------:R-:W-:Y:S05]  /*33c0*/  BRA.U !UP0, `(.L_x_29) ;  /* 0x0000000508587547 */ /* 0x000fea000b800000 */
[----:B------:R-:W-:-:S05]  /*33d0*/  LEA R6, R7, R0, 0x2 ;  /* 0x0000000007067211 */ /* 0x000fca00078e10ff */
[----:B------:R-:W3:Y:S01]  /*33e0*/  LDL R14, [R6] ;  /* 0x00000000060e7983 */ /* 0x000ee20000100800 */
[----:B--2---:R-:W0:Y:S01]  /*33f0*/  MUFU.RCP R2, R141 ;  /* 0x0000008d00027308 */ /* 0x004e220000001000 */
[----:B------:R-:W-:Y:S01]  /*3400*/  BSSY.RECONVERGENT B2, `(.L_x_30) ;  /* 0x000000d000027945 */ /* 0x000fe20003800200 */
[----:B0-----:R-:W-:-:S04]  /*3410*/  FFMA R3, R2, -R141, 1 ;  /* 0x3f80000002037423 */ /* 0x001fc8000000088d */
[----:B------:R-:W-:Y:S02]  /*3420*/  FFMA R2, R2, R3, R2 ;  /* 0x0000000302027223 */ /* 0x000fe40000000002 */
[----:B---3--:R-:W0:Y:S02]  /*3430*/  FCHK P0, R14, R141 ;  /* 0x0000008d0e007302 */ /* 0x008e240000000000 */
[----:B------:R-:W-:-:S04]  /*3440*/  FFMA R3, R2, R14, RZ ;  /* 0x0000000e02037223 */ /* 0x000fc800000000ff */
[----:B------:R-:W-:-:S04]  /*3450*/  FFMA R4, R3, -R141, R14 ;  /* 0x8000008d03047223 */ /* 0x000fc8000000000e */
[----:B------:R-:W-:Y:S01]  /*3460*/  FFMA R12, R2, R4, R3 ;  /* 0x00000004020c7223 */ /* 0x000fe20000000003 */
[----:B0-----:R-:W-:Y:S06]  /*3470*/  @!P0 BRA `(.L_x_31) ;  /* 0x0000000000148947 */ /* 0x001fec0003800000 */
[----:B------:R-:W-:Y:S02]  /*3480*/  MOV R4, R14 ;  /* 0x0000000e00047202 */ /* 0x000fe40000000f00 */
[----:B------:R-:W-:Y:S02]  /*3490*/  MOV R3, R141 ;  /* 0x0000008d00037202 */ /* 0x000fe40000000f00 */
[----:B------:R-:W-:-:S07]  /*34a0*/  MOV R18, 0x34c0 ;  /* 0x000034c000127802 */ /* 0x000fce0000000f00 */
[----:B-1--4-:R-:W-:Y:S05]  /*34b0*/  CALL.REL.NOINC `($__internal_0_$__cuda_sm3x_div_rn_noftz_f32_slowpath) ;  /* 0x0000001800987944 */ /* 0x012fea0003c00000 */
[----:B------:R-:W-:-:S07]  /*34c0*/  MOV R12, R4 ;  /* 0x00000004000c7202 */ /* 0x000fce0000000f00 */
.L_x_31:
[----:B------:R-:W-:Y:S05]  /*34d0*/  BSYNC.RECONVERGENT B2 ;  /* 0x0000000000027941 */ /* 0x000fea0003800200 */
.L_x_30:
[----:B------:R-:W0:Y:S01]  /*34e0*/  LDC.64 R4, c[0x0][0x390] ;  /* 0x0000e400ff047b82 */ /* 0x000e220000000a00 */
[----:B------:R-:W2:Y:S01]  /*34f0*/  LDL R16, [R6+0x4] ;  /* 0x0000040006107983 */ /* 0x000ea20000100800 */
[----:B------:R-:W-:-:S05]  /*3500*/  LEA R13, R7, R10, 0x7 ;  /* 0x0000000a070d7211 */ /* 0x000fca00078e38ff */
[----:B0-----:R-:W-:-:S06]  /*3510*/  IMAD.WIDE.U32 R4, R13, 0x4, R4 ;  /* 0x000000040d047825 */ /* 0x001fcc00078e0004 */
[----:B------:R-:W3:Y:S01]  /*3520*/  LDG.E.CONSTANT R4, desc[UR10][R4.64] ;  /* 0x0000000a04047981 */ /* 0x000ee2000c1e9900 */
        /* <DEDUP_REMOVED lines=8> */
[----:B---3--:R-:W-:Y:S01]  /*35b0*/  FFMA R19, R4, R12, R9 ;  /* 0x0000000c04137223 */ /* 0x008fe20000000009 */
[----:B0-----:R-:W-:Y:S06]  /*35c0*/  @!P0 BRA `(.L_x_33) ;  /* 0x0000000000148947 */ /* 0x001fec0003800000 */
[----:B------:R-:W-:Y:S02]  /*35d0*/  MOV R4, R16 ;  /* 0x0000001000047202 */ /* 0x000fe40000000f00 */
[----:B------:R-:W-:Y:S02]  /*35e0*/  MOV R3, R141 ;  /* 0x0000008d00037202 */ /* 0x000fe40000000f00 */
[----:B------:R-:W-:-:S07]  /*35f0*/  MOV R18, 0x3610 ;  /* 0x0000361000127802 */ /* 0x000fce0000000f00 */
[----:B-1--4-:R-:W-:Y:S05]  /*3600*/  CALL.REL.NOINC `($__internal_0_$__cuda_sm3x_div_rn_noftz_f32_slowpath) ;  /* 0x0000001800447944 */ /* 0x012fea0003c00000 */
[----:B------:R-:W-:-:S07]  /*3610*/  MOV R3, R4 ;  /* 0x0000000400037202 */ /* 0x000fce0000000f00 */
.L_x_33:
[----:B------:R-:W-:Y:S05]  /*3620*/  BSYNC.RECONVERGENT B2 ;  /* 0x0000000000027941 */ /* 0x000fea0003800200 */
.L_x_32:
[----:B------:R-:W0:Y:S01]  /*3630*/  LDC.64 R4, c[0x0][0x390] ;  /* 0x0000e400ff047b82 */ /* 0x000e220000000a00 */
[----:B------:R-:W2:Y:S01]  /*3640*/  LDL R14, [R6+0x8] ;  /* 0x00000800060e7983 */ /* 0x000ea20000100800 */
[----:B------:R-:W-:-:S05]  /*3650*/  IADD3 R9, PT, PT, R13, 0x80, RZ ;  /* 0x000000800d097810 */ /* 0x000fca0007ffe0ff */
        /* <DEDUP_REMOVED lines=17> */
.L_x_35:
[----:B------:R-:W-:Y:S05]  /*3770*/  BSYNC.RECONVERGENT B2 ;  /* 0x0000000000027941 */ /* 0x000fea0003800200 */
.L_x_34:
        /* <DEDUP_REMOVED lines=11> */
[----:B------:R-:W-:Y:S01]  /*3830*/  FFMA R12, R3, -R141, R6 ;  /* 0x8000008d030c7223 */ /* 0x000fe20000000006 */
[----:B---3--:R-:W-:-:S03]  /*3840*/  FFMA R19, R4, R9, R19 ;  /* 0x0000000904137223 */ /* 0x008fc60000000013 */
[----:B------:R-:W-:Y:S01]  /*3850*/  FFMA R9, R2, R12, R3 ;  /* 0x0000000c02097223 */ /* 0x000fe20000000003 */
[----:B0-----:R-:W-:Y:S06]  /*3860*/  @!P0 BRA `(.L_x_37) ;  /* 0x0000000000148947 */ /* 0x001fec0003800000 */
[----:B------:R-:W-:Y:S02]  /*3870*/  MOV R4, R6 ;  /* 0x0000000600047202 */ /* 0x000fe40000000f00 */
[----:B------:R-:W-:Y:S02]  /*3880*/  MOV R3, R141 ;  /* 0x0000008d00037202 */ /* 0x000fe40000000f00 */
[----:B------:R-:W-:-:S07]  /*3890*/  MOV R18, 0x38b0 ;  /* 0x000038b000127802 */ /* 0x000fce0000000f00 */
[----:B-1--4-:R-:W-:Y:S05]  /*38a0*/  CALL.REL.NOINC `($__internal_0_$__cuda_sm3x_div_rn_noftz_f32_slowpath) ;  /* 0x00000014009c7944 */ /* 0x012fea0003c00000 */
[----:B------:R-:W-:-:S07]  /*38b0*/  MOV R9, R4 ;  /* 0x0000000400097202 */ /* 0x000fce0000000f00 */
.L_x_37:
[----:B------:R-:W-:Y:S05]  /*38c0*/  BSYNC.RECONVERGENT B2 ;  /* 0x0000000000027941 */ /* 0x000fea0003800200 */
.L_x_36:
[----:B------:R-:W0:Y:S01]  /*38d0*/  LDC.64 R2, c[0x0][0x390] ;  /* 0x0000e400ff027b82 */ /* 0x000e220000000a00 */
[----:B------:R-:W-:-:S05]  /*38e0*/  IADD3 R5, PT, PT, R13, 0x180, RZ ;  /* 0x000001800d057810 */ /* 0x000fca0007ffe0ff */
[----:B0-----:R-:W-:-:S06]  /*38f0*/  IMAD.WIDE.U32 R2, R5, 0x4, R2 ;  /* 0x0000000405027825 */ /* 0x001fcc00078e0002 */
[----:B------:R-:W2:Y:S01]  /*3900*/  LDG.E.CONSTANT R2, desc[UR10][R2.64] ;  /* 0x0000000a02027981 */ /* 0x000ea2000c1e9900 */
[----:B------:R-:W-:Y:S01]  /*3910*/  IADD3 R7, PT, PT, R7, 0x4, RZ ;  /* 0x0000000407077810 */ /* 0x000fe20007ffe0ff */
[----:B--2---:R-:W-:-:S07]  /*3920*/  FFMA R9, R2, R9, R19 ;  /* 0x0000000902097223 */ /* 0x004fce0000000013 */
.L_x_29:
[----:B------:R-:W-:-:S09]  /*3930*/  UISETP.NE.AND UP0, UPT, UR8, URZ, UPT ;  /* 0x000000ff0800728c */ /* 0x000fd2000bf05270 */
[----:B------:R-:W-:Y:S05]  /*3940*/  BRA.U !UP0, `(.L_x_28) ;  /* 0x0000000508187547 */ /* 0x000fea000b800000 */
[----:B------:R-:W-:-:S09]  /*3950*/  UISETP.NE.AND UP0, UPT, UR8, 0x1, UPT ;  /* 0x000000010800788c */ /* 0x000fd2000bf05270 */
        /* <DEDUP_REMOVED lines=17> */
.L_x_40:
[----:B------:R-:W-:Y:S05]  /*3a70*/  BSYNC.RECONVERGENT B2 ;  /* 0x0000000000027941 */ /* 0x000fea0003800200 */
.L_x_39:
        /* <DEDUP_REMOVED lines=20> */
.L_x_42:
[----:B------:R-:W-:Y:S05]  /*3bc0*/  BSYNC.RECONVERGENT B2 ;  /* 0x0000000000027941 */ /* 0x000fea0003800200 */
.L_x_41:
[----:B------:R-:W0:Y:S01]  /*3bd0*/  LDC.64 R2, c[0x0][0x390] ;  /* 0x0000e400ff027b82 */ /* 0x000e220000000a00 */
[----:B------:R-:W-:-:S05]  /*3be0*/  IADD3 R5, PT, PT, R21, 0x80, RZ ;  /* 0x0000008015057810 */ /* 0x000fca0007ffe0ff */
[----:B0-----:R-:W-:-:S06]  /*3bf0*/  IMAD.WIDE.U32 R2, R5, 0x4, R2 ;  /* 0x0000000405027825 */ /* 0x001fcc00078e0002 */
[----:B------:R-:W2:Y:S01]  /*3c00*/  LDG.E.CONSTANT R2, desc[UR10][R2.64] ;  /* 0x0000000a02027981 */ /* 0x000ea2000c1e9900 */
[----:B------:R-:W-:Y:S01]  /*3c10*/  IADD3 R7, PT, PT, R7, 0x2, RZ ;  /* 0x0000000207077810 */ /* 0x000fe20007ffe0ff */
[----:B--2---:R-:W-:-:S07]  /*3c20*/  FFMA R9, R2, R9, R13 ;  /* 0x0000000902097223 */ /* 0x004fce000000000d */
.L_x_38:
[----:B------:R-:W0:Y:S02]  /*3c30*/  LDCU UR4, c[0x0][0x3a4] ;  /* 0x00007480ff0477ac */ /* 0x000e240008000800 */
[----:B0-----:R-:W-:-:S09]  /*3c40*/  ULOP3.LUT UP0, URZ, UR4, 0x1, URZ, 0xc0, !UPT ;  /* 0x0000000104ff7892 */ /* 0x001fd2000f80c0ff */
[----:B------:R-:W-:Y:S05]  /*3c50*/  BRA.U !UP0, `(.L_x_28) ;  /* 0x0000000108547547 */ /* 0x000fea000b800000 */
[----:B--2---:R-:W-:-:S06]  /*3c60*/  LEA R3, R7, R0, 0x2 ;  /* 0x0000000007037211 */ /* 0x004fcc00078e10ff */
[----:B------:R-:W2:Y:S01]  /*3c70*/  LDL R3, [R3] ;  /* 0x0000000003037983 */ /* 0x000ea20000100800 */
        /* <DEDUP_REMOVED lines=13> */
.L_x_44:
[----:B------:R-:W-:Y:S05]  /*3d50*/  BSYNC.RECONVERGENT B2 ;  /* 0x0000000000027941 */ /* 0x000fea0003800200 */
.L_x_43:
[----:B------:R-:W0:Y:S01]  /*3d60*/  LDC.64 R2, c[0x0][0x390] ;  /* 0x0000e400ff027b82 */ /* 0x000e220000000a00 */
[----:B------:R-:W-:-:S05]  /*3d70*/  LEA R7, R7, R10, 0x7 ;  /* 0x0000000a07077211 */ /* 0x000fca00078e38ff */
[----:B0-----:R-:W-:-:S06]  /*3d80*/  IMAD.WIDE.U32 R2, R7, 0x4, R2 ;  /* 0x0000000407027825 */ /* 0x001fcc00078e0002 */
[----:B------:R-:W2:Y:S02]  /*3d90*/  LDG.E.CONSTANT R2, desc[UR10][R2.64] ;  /* 0x0000000a02027981 */ /* 0x000ea4000c1e9900 */
[----:B--2---:R-:W-:-:S07]  /*3da0*/  FFMA R9, R2, R4, R9 ;  /* 0x0000000402097223 */ /* 0x004fce0000000009 */
.L_x_28:
[----:B------:R-:W-:Y:S01]  /*3db0*/  LEA R4, R10, R1, 0x2 ;  /* 0x000000010a047211 */ /* 0x000fe200078e10ff */
[----:B------:R-:W0:Y:S01]  /*3dc0*/  S2R R6, SR_TID.X ;  /* 0x0000000000067919 */ /* 0x000e220000002100 */
[----:B------:R-:W0:Y:S04]  /*3dd0*/  S2UR UR4, SR_CTAID.X ;  /* 0x00000000000479c3 */ /* 0x000e280000002500 */
[----:B------:R-:W3:Y:S04]  /*3de0*/  LDL R4, [R4] ;  /* 0x0000000004047983 */ /* 0x000ee80000100800 */
[----:B------:R-:W0:Y:S08]  /*3df0*/  LDC R5, c[0x0][0x360] ;  /* 0x0000d800ff057b82 */ /* 0x000e300000000800 */
[----:B--2---:R-:W2:Y:S01]  /*3e00*/  LDC.64 R2, c[0x0][0x398] ;  /* 0x0000e600ff027b82 */ /* 0x004ea20000000a00 */
[----:B0-----:R-:W-:-:S05]  /*3e10*/  IMAD R5, R5, UR4, R6 ;  /* 0x0000000405057c24 */ /* 0x001fca000f8e0206 */
[----:B------:R-:W-:Y:S02]  /*3e20*/  LEA R5, R5, R10, 0x7 ;  /* 0x0000000a05057211 */ /* 0x000fe400078e38ff */
[----:B------:R-:W-:-:S03]  /*3e30*/  IADD3 R10, PT, PT, R10, 0x1, RZ ;  /* 0x000000010a0a7810 */ /* 0x000fc60007ffe0ff */
[----:B--2---:R-:W-:Y:S01]  /*3e40*/  IMAD.WIDE R2, R5, 0x4, R2 ;  /* 0x0000000405027825 */ /* 0x004fe200078e0202 */
[----:B------:R-:W-:-:S03]  /*3e50*/  ISETP.NE.AND P0, PT, R10, 0x80, PT ;  /* 0x000000800a00780c */ /* 0x000fc60003f05270 */
[----:B---3--:R-:W-:-:S05]  /*3e60*/  FADD R9, R4, R9 ;  /* 0x0000000904097221 */ /* 0x008fca0000000000 */
[----:B------:R0:W-:Y:S05]  /*3e70*/  STG.E desc[UR10][R2.64], R9 ;  /* 0x0000000902007986 */ /* 0x0001ea000c10190a */
[----:B------:R-:W-:Y:S05]  /*3e80*/  @!P0 EXIT ;  /* 0x000000000000894d */ /* 0x000fea0003800000 */
[----:B------:R-:W-:Y:S05]  /*3e90*/  BRA `(.L_x_45) ;  /* 0xffffffe800d07947 */ /* 0x000fea000383ffff */
.L_x_9:
[----:B----4-:R-:W-:Y:S01]  /*3ea0*/  FADD R135, RZ, R52 ;  /* 0x00000034ff877221 */ /* 0x010fe20000000000 */
[----:B------:R-:W3:Y:S01]  /*3eb0*/  S2UR UR4, SR_CTAID.X ;  /* 0x00000000000479c3 */ /* 0x000ee20000002500 */
[----:B0-----:R-:W3:Y:S01]  /*3ec0*/  S2R R52, SR_TID.X ;  /* 0x0000000000347919 */ /* 0x001ee20000002100 */
[----:B------:R-:W-:Y:S01]  /*3ed0*/  FADD R133, RZ, R50 ;  /* 0x00000032ff857221 */ /* 0x000fe20000000000 */
[----:B------:R-:W-:Y:S01]  /*3ee0*/  FADD R50, RZ, R103 ;  /* 0x00000067ff327221 */ /* 0x000fe20000000000 */
[----:B------:R-:W-:Y:S01]  /*3ef0*/  FADD R4, RZ, R4 ;  /* 0x00000004ff047221 */ /* 0x000fe20000000000 */
[----:B------:R-:W-:Y:S01]  /*3f00*/  FADD R5, RZ, R5 ;  /* 0x00000005ff057221 */ /* 0x000fe20000000000 */
[----:B------:R-:W-:Y:S01]  /*3f10*/  FADD R6, RZ, R6 ;  /* 0x00000006ff067221 */ /* 0x000fe20000000000 */
[----:B------:R-:W-:Y:S01]  /*3f20*/  FADD R7, RZ, R7 ;  /* 0x00000007ff077221 */ /* 0x000fe20000000000 */
[----:B------:R-:W3:Y:S01]  /*3f30*/  LDC R0, c[0x0][0x360] ;  /* 0x0000d800ff007b82 */ /* 0x000ee20000000800 */
[----:B------:R-:W-:Y:S01]  /*3f40*/  FADD R8, RZ, R8 ;  /* 0x00000008ff087221 */ /* 0x000fe20000000000 */
[----:B------:R-:W-:Y:S01]  /*3f50*/  FADD R9, RZ, R9 ;  /* 0x00000009ff097221 */ /* 0x000fe20000000000 */
[----:B------:R-:W-:Y:S01]  /*3f60*/  FADD R10, RZ, R10 ;  /* 0x0000000aff0a7221 */ /* 0x000fe20000000000 */
[----:B------:R-:W-:Y:S01]  /*3f70*/  FADD R11, RZ, R11 ;  /* 0x0000000bff0b7221 */ /* 0x000fe20000000000 */
[----:B------:R-:W-:Y:S01]  /*3f80*/  FADD R12, RZ, R12 ;  /* 0x0000000cff0c7221 */ /* 0x000fe20000000000 */
[----:B------:R-:W-:Y:S01]  /*3f90*/  FADD R13, RZ, R13 ;  /* 0x0000000dff0d7221 */ /* 0x000fe20000000000 */
[----:B------:R-:W-:Y:S01]  /*3fa0*/  FADD R14, RZ, R14 ;  /* 0x0000000eff0e7221 */ /* 0x000fe20000000000 */
[----:B--2---:R-:W0:Y:S01]  /*3fb0*/  LDC.64 R2, c[0x0][0x398] ;  /* 0x0000e600ff027b82 */ /* 0x004e220000000a00 */
[----:B------:R-:W-:Y:S01]  /*3fc0*/  FADD R15, RZ, R15 ;  /* 0x0000000fff0f7221 */ /* 0x000fe20000000000 */
        /* <DEDUP_REMOVED lines=15> */
[----:B---3--:R-:W-:-:S02]  /*40c0*/  IMAD R0, R0, UR4, R52 ;  /* 0x0000000400007c24 */ /* 0x008fc4000f8e0234 */
[----:B------:R-:W-:Y:S01]  /*40d0*/  FADD R31, RZ, R31 ;  /* 0x0000001fff1f7221 */ /* 0x000fe20000000000 */
[----:B------:R-:W-:Y:S01]  /*40e0*/  FADD R32, RZ, R32 ;  /* 0x00000020ff207221 */ /* 0x000fe20000000000 */
[----:B------:R-:W-:Y:S01]  /*40f0*/  FADD R33, RZ, R33 ;  /* 0x00000021ff217221 */ /* 0x000fe20000000000 */
[----:B------:R-:W-:Y:S01]  /*4100*/  FADD R34, RZ, R34 ;  /* 0x00000022ff227221 */ /* 0x000fe20000000000 */
[----:B------:R-:W-:Y:S01]  /*4110*/  SHF.L.U32 R103, R0, 0x7, RZ ;  /* 0x0000000700677819 */ /* 0x000fe200000006ff */
[----:B------:R-:W-:Y:S01]  /*4120*/  FADD R35, RZ, R35 ;  /* 0x00000023ff237221 */ /* 0x000fe20000000000 */
[----:B------:R-:W-:Y:S01]  /*4130*/  FADD R36, RZ, R36 ;  /* 0x00000024ff247221 */ /* 0x000fe20000000000 */
[----:B------:R-:W-:Y:S01]  /*4140*/  FADD R37, RZ, R37 ;  /* 0x00000025ff257221 */ /* 0x000fe20000000000 */
[----:B------:R-:W-:Y:S01]  /*4150*/  FADD R38, RZ, R38 ;  /* 0x00000026ff267221 */ /* 0x000fe20000000000 */
[----:B0-----:R-:W-:-:S04]  /*4160*/  IMAD.WIDE R2, R103, 0x4, R2 ;  /* 0x0000000467027825 */ /* 0x001fc800078e0202 */
        /* <DEDUP_REMOVED lines=13> */
[----:B-1----:R-:W-:Y:S01]  /*4240*/  FADD R137, RZ, R54 ;  /* 0x00000036ff897221 */ /* 0x002fe20000000000 */
        /* <DEDUP_REMOVED lines=76> */
[----:B------:R-:W-:Y:S04]  /*4710*/  STG.E desc[UR10][R2.64], R4 ;  /* 0x0000000402007986 */ /* 0x000fe8000c10190a */
        /* <DEDUP_REMOVED lines=126> */
[----:B------:R-:W-:Y:S01]  /*4f00*/  STG.E desc[UR10][R2.64+0x1fc], R131 ;  /* 0x0001fc8302007986 */ /* 0x000fe2000c10190a */
[----:B------:R-:W-:Y:S05]  /*4f10*/  EXIT ;  /* 0x000000000000794d */ /* 0x000fea0003800000 */
        .weak           $__internal_0_$__cuda_sm3x_div_rn_noftz_f32_slowpath
        .type           $__internal_0_$__cuda_sm3x_div_rn_noftz_f32_slowpath,@function
        .size           $__internal_0_$__cuda_sm3x_div_rn_noftz_f32_slowpath,(.L_x_125 - $__internal_0_$__cuda_sm3x_div_rn_noftz_f32_slowpath)
$__internal_0_$__cuda_sm3x_div_rn_noftz_f32_slowpath:
[----:B------:R-:W-:Y:S01]  /*4f20*/  SHF.R.U32.HI R11, RZ, 0x17, R3 ;  /* 0x00000017ff0b7819 */ /* 0x000fe20000011603 */
[----:B------:R-:W-:Y:S01]  /*4f30*/  BSSY.RECONVERGENT B0, `(.L_x_46) ;  /* 0x0000062000007945 */ /* 0x000fe20003800200 */
[----:B------:R-:W-:Y:S02]  /*4f40*/  SHF.R.U32.HI R2, RZ, 0x17, R4 ;  /* 0x00000017ff027819 */ /* 0x000fe40000011604 */
[----:B------:R-:W-:Y:S02]  /*4f50*/  LOP3.LUT R22, R11, 0xff, RZ, 0xc0, !PT ;  /* 0x000000ff0b167812 */ /* 0x000fe400078ec0ff */
[----:B------:R-:W-:Y:S02]  /*4f60*/  LOP3.LUT R16, R2, 0xff, RZ, 0xc0, !PT ;  /* 0x000000ff02107812 */ /* 0x000fe400078ec0ff */
[----:B------:R-:W-:Y:S02]  /*4f70*/  IADD3 R14, PT, PT, R22, -0x1, RZ ;  /* 0xffffffff160e7810 */ /* 0x000fe40007ffe0ff */
[----:B------:R-:W-:-:S02]  /*4f80*/  IADD3 R2, PT, PT, R16, -0x1, RZ ;  /* 0xffffffff10027810 */ /* 0x000fc40007ffe0ff */
[----:B------:R-:W-:-:S04]  /*4f90*/  ISETP.GT.U32.AND P0, PT, R14, 0xfd, PT ;  /* 0x000000fd0e00780c */ /* 0x000fc80003f04070 */
[----:B------:R-:W-:-:S13]  /*4fa0*/  ISETP.GT.U32.OR P0, PT, R2, 0xfd, P0 ;  /* 0x000000fd0200780c */ /* 0x000fda0000704470 */
[----:B------:R-:W-:Y:S01]  /*4fb0*/  @!P0 MOV R11, RZ ;  /* 0x000000ff000b8202 */ /* 0x000fe20000000f00 */
[----:B------:R-:W-:Y:S06]  /*4fc0*/  @!P0 BRA `(.L_x_47) ;  /* 0x00000000005c8947 */ /* 0x000fec0003800000 */
[----:B------:R-:W-:Y:S02]  /*4fd0*/  FSETP.GTU.FTZ.AND P0, PT, |R4|, +INF , PT ;  /* 0x7f8000000400780b */ /* 0x000fe40003f1c200 */
[----:B------:R-:W-:-:S04]  /*4fe0*/  FSETP.GTU.FTZ.AND P1, PT, |R3|, +INF , PT ;  /* 0x7f8000000300780b */ /* 0x000fc80003f3c200 */
[----:B------:R-:W-:-:S13]  /*4ff0*/  PLOP3.LUT P0, PT, P0, P1, PT, 0xf8, 0x8f ;  /* 0x00000000008f781c */ /* 0x000fda0000703f70 */
[----:B------:R-:W-:Y:S05]  /*5000*/  @P0 BRA `(.L_x_48) ;  /* 0x00000004004c0947 */ /* 0x000fea0003800000 */
[----:B------:R-:W-:-:S13]  /*5010*/  LOP3.LUT P0, RZ, R3, 0x7fffffff, R4, 0xc8, !PT ;  /* 0x7fffffff03ff7812 */ /* 0x000fda000780c804 */
[----:B------:R-:W-:Y:S05]  /*5020*/  @!P0 BRA `(.L_x_49) ;  /* 0x00000004003c8947 */ /* 0x000fea0003800000 */
[C---:B------:R-:W-:Y:S02]  /*5030*/  FSETP.NEU.FTZ.AND P2, PT, |R4|.reuse, +INF , PT ;  /* 0x7f8000000400780b */ /* 0x040fe40003f5d200 */
[----:B------:R-:W-:Y:S02]  /*5040*/  FSETP.NEU.FTZ.AND P1, PT, |R3|, +INF , PT ;  /* 0x7f8000000300780b */ /* 0x000fe40003f3d200 */
[----:B------:R-:W-:-:S11]  /*5050*/  FSETP.NEU.FTZ.AND P0, PT, |R4|, +INF , PT ;  /* 0x7f8000000400780b */ /* 0x000fd60003f1d200 */
[----:B------:R-:W-:Y:S05]  /*5060*/  @!P1 BRA !P2, `(.L_x_49) ;  /* 0x00000004002c9947 */ /* 0x000fea0005000000 */
[----:B------:R-:W-:-:S04]  /*5070*/  LOP3.LUT P2, RZ, R4, 0x7fffffff, RZ, 0xc0, !PT ;  /* 0x7fffffff04ff7812 */ /* 0x000fc8000784c0ff */
[----:B------:R-:W-:-:S13]  /*5080*/  PLOP3.LUT P1, PT, P1, P2, PT, 0x2f, 0xf2 ;  /* 0x0000000000f2781c */ /* 0x000fda0000f24577 */
[----:B------:R-:W-:Y:S05]  /*5090*/  @P1 BRA `(.L_x_50) ;  /* 0x0000000400181947 */ /* 0x000fea0003800000 */
[----:B------:R-:W-:-:S04]  /*50a0*/  LOP3.LUT P1, RZ, R3, 0x7fffffff, RZ, 0xc0, !PT ;  /* 0x7fffffff03ff7812 */ /* 0x000fc8000782c0ff */
[----:B------:R-:W-:-:S13]  /*50b0*/  PLOP3.LUT P0, PT, P0, P1, PT, 0x2f, 0xf2 ;  /* 0x0000000000f2781c */ /* 0x000fda0000702577 */
[----:B------:R-:W-:Y:S05]  /*50c0*/  @P0 BRA `(.L_x_51) ;  /* 0x0000000400000947 */ /* 0x000fea0003800000 */
[----:B------:R-:W-:Y:S02]  /*50d0*/  ISETP.GE.AND P0, PT, R2, RZ, PT ;  /* 0x000000ff0200720c */ /* 0x000fe40003f06270 */
[----:B------:R-:W-:-:S11]  /*50e0*/  ISETP.GE.AND P1, PT, R14, RZ, PT ;  /* 0x000000ff0e00720c */ /* 0x000fd60003f26270 */
[----:B------:R-:W-:Y:S01]  /*50f0*/  @P0 MOV R11, RZ ;  /* 0x000000ff000b0202 */ /* 0x000fe20000000f00 */
[----:B------:R-:W-:Y:S01]  /*5100*/  @!P0 FFMA R4, R4, 1.84467440737095516160e+19, RZ ;  /* 0x5f80000004048823 */ /* 0x000fe200000000ff */
[----:B------:R-:W-:Y:S01]  /*5110*/  @!P0 MOV R11, 0xffffffc0 ;  /* 0xffffffc0000b8802 */ /* 0x000fe20000000f00 */
[----:B------:R-:W-:-:S03]  /*5120*/  @!P1 FFMA R3, R3, 1.84467440737095516160e+19, RZ ;  /* 0x5f80000003039823 */ /* 0x000fc600000000ff */
[----:B------:R-:W-:-:S07]  /*5130*/  @!P1 IADD3 R11, PT, PT, R11, 0x40, RZ ;  /* 0x000000400b0b9810 */ /* 0x000fce0007ffe0ff */
.L_x_47:
[----:B------:R-:W-:Y:S01]  /*5140*/  LEA R2, R22, 0xc0800000, 0x17 ;  /* 0xc080000016027811 */ /* 0x000fe200078eb8ff */
[----:B------:R-:W-:Y:S03]  /*5150*/  BSSY.RECONVERGENT B1, `(.L_x_52) ;  /* 0x0000036000017945 */ /* 0x000fe60003800200 */
[----:B------:R-:W-:Y:S02]  /*5160*/  IADD3 R14, PT, PT, -R2, R3, RZ ;  /* 0x00000003020e7210 */ /* 0x000fe40007ffe1ff */
[----:B------:R-:W-:Y:S02]  /*5170*/  IADD3 R3, PT, PT, R16, -0x7f, RZ ;  /* 0xffffff8110037810 */ /* 0x000fe40007ffe0ff */
[----:B------:R-:W0:Y:S01]  /*5180*/  MUFU.RCP R15, R14 ;  /* 0x0000000e000f7308 */ /* 0x000e220000001000 */
[----:B------:R-:W-:Y:S02]  /*5190*/  FADD.FTZ R17, -R14, -RZ ;  /* 0x800000ff0e117221 */ /* 0x000fe40000010100 */
[----:B------:R-:W-:-:S02]  /*51a0*/  IMAD R2, R3, -0x800000, R4 ;  /* 0xff80000003027824 */ /* 0x000fc400078e0204 */
[----:B0-----:R-:W-:-:S04]  /*51b0*/  FFMA R16, R15, R17, 1 ;  /* 0x3f8000000f107423 */ /* 0x001fc80000000011 */
[----:B------:R-:W-:-:S04]  /*51c0*/  FFMA R23, R15, R16, R15 ;  /* 0x000000100f177223 */ /* 0x000fc8000000000f */
[----:B------:R-:W-:-:S04]  /*51d0*/  FFMA R4, R2, R23, RZ ;  /* 0x0000001702047223 */ /* 0x000fc800000000ff */
[----:B------:R-:W-:-:S04]  /*51e0*/  FFMA R15, R17, R4, R2 ;  /* 0x00000004110f7223 */ /* 0x000fc80000000002 */
[----:B------:R-:W-:Y:S01]  /*51f0*/  FFMA R16, R23, R15, R4 ;  /* 0x0000000f17107223 */ /* 0x000fe20000000004 */
[----:B------:R-:W-:-:S03]  /*5200*/  IADD3 R4, PT, PT, R3, 0x7f, -R22 ;  /* 0x0000007f03047810 */ /* 0x000fc60007ffe816 */
[----:B------:R-:W-:Y:S01]  /*5210*/  FFMA R17, R17, R16, R2 ;  /* 0x0000001011117223 */ /* 0x000fe20000000002 */
[----:B------:R-:W-:-:S03]  /*5220*/  IADD3 R4, PT, PT, R4, R11, RZ ;  /* 0x0000000b04047210 */ /* 0x000fc60007ffe0ff */
[----:B------:R-:W-:-:S05]  /*5230*/  FFMA R15, R23, R17, R16 ;  /* 0x00000011170f7223 */ /* 0x000fca0000000010 */
[----:B------:R-:W-:-:S04]  /*5240*/  SHF.R.U32.HI R2, RZ, 0x17, R15 ;  /* 0x00000017ff027819 */ /* 0x000fc8000001160f */
[----:B------:R-:W-:-:S04]  /*5250*/  LOP3.LUT R2, R2, 0xff, RZ, 0xc0, !PT ;  /* 0x000000ff02027812 */ /* 0x000fc800078ec0ff */
[----:B------:R-:W-:-:S04]  /*5260*/  IADD3 R14, PT, PT, R2, R4, RZ ;  /* 0x00000004020e7210 */ /* 0x000fc80007ffe0ff */
[----:B------:R-:W-:-:S04]  /*5270*/  IADD3 R2, PT, PT, R14, -0x1, RZ ;  /* 0xffffffff0e027810 */ /* 0x000fc80007ffe0ff */
[----:B------:R-:W-:-:S13]  /*5280*/  ISETP.GE.U32.AND P0, PT, R2, 0xfe, PT ;  /* 0x000000fe0200780c */ /* 0x000fda0003f06070 */
[----:B------:R-:W-:Y:S05]  /*5290*/  @!P0 BRA `(.L_x_53) ;  /* 0x0000000000808947 */ /* 0x000fea0003800000 */
[----:B------:R-:W-:-:S13]  /*52a0*/  ISETP.GT.AND P0, PT, R14, 0xfe, PT ;  /* 0x000000fe0e00780c */ /* 0x000fda0003f04270 */
[----:B------:R-:W-:Y:S05]  /*52b0*/  @P0 BRA `(.L_x_54) ;  /* 0x00000000006c0947 */ /* 0x000fea0003800000 */
[----:B------:R-:W-:-:S13]  /*52c0*/  ISETP.GE.AND P0, PT, R14, 0x1, PT ;  /* 0x000000010e00780c */ /* 0x000fda0003f06270 */
[----:B------:R-:W-:Y:S05]  /*52d0*/  @P0 BRA `(.L_x_55) ;  /* 0x0000000000740947 */ /* 0x000fea0003800000 */
[----:B------:R-:W-:Y:S02]  /*52e0*/  ISETP.GE.AND P0, PT, R14, -0x18, PT ;  /* 0xffffffe80e00780c */ /* 0x000fe40003f06270 */
[----:B------:R-:W-:-:S11]  /*52f0*/  LOP3.LUT R15, R15, 0x80000000, RZ, 0xc0, !PT ;  /* 0x800000000f0f7812 */ /* 0x000fd600078ec0ff */
[----:B------:R-:W-:Y:S05]  /*5300*/  @!P0 BRA `(.L_x_55) ;  /* 0x0000000000688947 */ /* 0x000fea0003800000 */
[CCC-:B------:R-:W-:Y:S01]  /*5310*/  FFMA.RZ R2, R23.reuse, R17.reuse, R16.reuse ;  /* 0x0000001117027223 */ /* 0x1c0fe2000000c010 */
[C---:B------:R-:W-:Y:S01]  /*5320*/  IADD3 R11, PT, PT, R14.reuse, 0x20, RZ ;  /* 0x000000200e0b7810 */ /* 0x040fe20007ffe0ff */
[CCC-:B------:R-:W-:Y:S01]  /*5330*/  FFMA.RM R3, R23.reuse, R17.reuse, R16.reuse ;  /* 0x0000001117037223 */ /* 0x1c0fe20000004010 */
[----:B------:R-:W-:Y:S02]  /*5340*/  ISETP.NE.AND P2, PT, R14, RZ, PT ;  /* 0x000000ff0e00720c */ /* 0x000fe40003f45270 */
[----:B------:R-:W-:Y:S01]  /*5350*/  LOP3.LUT R4, R2, 0x7fffff, RZ, 0xc0, !PT ;  /* 0x007fffff02047812 */ /* 0x000fe200078ec0ff */
[----:B------:R-:W-:Y:S01]  /*5360*/  FFMA.RP R2, R23, R17, R16 ;  /* 0x0000001117027223 */ /* 0x000fe20000008010 */
[----:B------:R-:W-:Y:S02]  /*5370*/  ISETP.NE.AND P1, PT, R14, RZ, PT ;  /* 0x000000ff0e00720c */ /* 0x000fe40003f25270 */
[----:B------:R-:W-:Y:S02]  /*5380*/  LOP3.LUT R4, R4, 0x800000, RZ, 0xfc, !PT ;  /* 0x0080000004047812 */ /* 0x000fe400078efcff */
[----:B------:R-:W-:-:S02]  /*5390*/  IADD3 R14, PT, PT, -R14, RZ, RZ ;  /* 0x000000ff0e0e7210 */ /* 0x000fc40007ffe1ff */
[----:B------:R-:W-:Y:S02]  /*53a0*/  SHF.L.U32 R11, R4, R11, RZ ;  /* 0x0000000b040b7219 */ /* 0x000fe400000006ff */
[----:B------:R-:W-:Y:S02]  /*53b0*/  FSETP.NEU.FTZ.AND P0, PT, R2, R3, PT ;  /* 0x000000030200720b */ /* 0x000fe40003f1d000 */
[----:B------:R-:W-:Y:S02]  /*53c0*/  SEL R3, R14, RZ, P2 ;  /* 0x000000ff0e037207 */ /* 0x000fe40001000000 */
[----:B------:R-:W-:Y:S02]  /*53d0*/  ISETP.NE.AND P1, PT, R11, RZ, P1 ;  /* 0x000000ff0b00720c */ /* 0x000fe40000f25270 */
[----:B------:R-:W-:Y:S02]  /*53e0*/  SHF.R.U32.HI R3, RZ, R3, R4 ;  /* 0x00000003ff037219 */ /* 0x000fe40000011604 */
[----:B------:R-:W-:-:S02]  /*53f0*/  PLOP3.LUT P0, PT, P0, P1, PT, 0xf8, 0x8f ;  /* 0x00000000008f781c */ /* 0x000fc40000703f70 */
[----:B------:R-:W-:Y:S02]  /*5400*/  SHF.R.U32.HI R11, RZ, 0x1, R3 ;  /* 0x00000001ff0b7819 */ /* 0x000fe40000011603 */
[----:B------:R-:W-:-:S04]  /*5410*/  SEL R2, RZ, 0x1, !P0 ;  /* 0x00000001ff027807 */ /* 0x000fc80004000000 */
[----:B------:R-:W-:-:S04]  /*5420*/  LOP3.LUT R2, R2, 0x1, R11, 0xf8, !PT ;  /* 0x0000000102027812 */ /* 0x000fc800078ef80b */
[----:B------:R-:W-:-:S04]  /*5430*/  LOP3.LUT R2, R2, R3, RZ, 0xc0, !PT ;  /* 0x0000000302027212 */ /* 0x000fc800078ec0ff */
[----:B------:R-:W-:-:S04]  /*5440*/  IADD3 R2, PT, PT, R11, R2, RZ ;  /* 0x000000020b027210 */ /* 0x000fc80007ffe0ff */
[----:B------:R-:W-:Y:S01]  /*5450*/  LOP3.LUT R15, R2, R15, RZ, 0xfc, !PT ;  /* 0x0000000f020f7212 */ /* 0x000fe200078efcff */
[----:B------:R-:W-:Y:S06]  /*5460*/  BRA `(.L_x_55) ;  /* 0x0000000000107947 */ /* 0x000fec0003800000 */
.L_x_54:
[----:B------:R-:W-:-:S04]  /*5470*/  LOP3.LUT R15, R15, 0x80000000, RZ, 0xc0, !PT ;  /* 0x800000000f0f7812 */ /* 0x000fc800078ec0ff */
[----:B------:R-:W-:Y:S01]  /*5480*/  LOP3.LUT R15, R15, 0x7f800000, RZ, 0xfc, !PT ;  /* 0x7f8000000f0f7812 */ /* 0x000fe200078efcff */
[----:B------:R-:W-:Y:S06]  /*5490*/  BRA `(.L_x_55) ;  /* 0x0000000000047947 */ /* 0x000fec0003800000 */
.L_x_53:
[----:B------:R-:W-:-:S07]  /*54a0*/  LEA R15, R4, R15, 0x17 ;  /* 0x0000000f040f7211 */ /* 0x000fce00078eb8ff */
.L_x_55:
[----:B------:R-:W-:Y:S05]  /*54b0*/  BSYNC.RECONVERGENT B1 ;  /* 0x0000000000017941 */ /* 0x000fea0003800200 */
.L_x_52:
[----:B------:R-:W-:Y:S05]  /*54c0*/  BRA `(.L_x_56) ;  /* 0x0000000000207947 */ /* 0x000fea0003800000 */
.L_x_51:
[----:B------:R-:W-:-:S04]  /*54d0*/  LOP3.LUT R3, R3, 0x80000000, R4, 0x48, !PT ;  /* 0x8000000003037812 */ /* 0x000fc800078e4804 */
[----:B------:R-:W-:Y:S01]  /*54e0*/  LOP3.LUT R15, R3, 0x7f800000, RZ, 0xfc, !PT ;  /* 0x7f800000030f7812 */ /* 0x000fe200078efcff */
[----:B------:R-:W-:Y:S06]  /*54f0*/  BRA `(.L_x_56) ;  /* 0x0000000000147947 */ /* 0x000fec0003800000 */
.L_x_50:
[----:B------:R-:W-:Y:S01]  /*5500*/  LOP3.LUT R15, R3, 0x80000000, R4, 0x48, !PT ;  /* 0x80000000030f7812 */ /* 0x000fe200078e4804 */
[----:B------:R-:W-:Y:S06]  /*5510*/  BRA `(.L_x_56) ;  /* 0x00000000000c7947 */ /* 0x000fec0003800000 */
.L_x_49:
[----:B------:R-:W0:Y:S01]  /*5520*/  MUFU.RSQ R15, -QNAN ;  /* 0xffc00000000f7908 */ /* 0x000e220000001400 */
[----:B------:R-:W-:Y:S05]  /*5530*/  BRA `(.L_x_56) ;  /* 0x0000000000047947 */ /* 0x000fea0003800000 */
.L_x_48:
[----:B------:R-:W-:-:S07]  /*5540*/  FADD.FTZ R15, R4, R3 ;  /* 0x00000003040f7221 */ /* 0x000fce0000010000 */
.L_x_56:
[----:B------:R-:W-:Y:S05]  /*5550*/  BSYNC.RECONVERGENT B0 ;  /* 0x0000000000007941 */ /* 0x000fea0003800200 */
.L_x_46:
[----:B------:R-:W-:Y:S01]  /*5560*/  HFMA2 R3, -RZ, RZ, 0, 0 ;  /* 0x00000000ff037431 */ /* 0x000fe200000001ff */
[----:B------:R-:W-:Y:S02]  /*5570*/  MOV R2, R18 ;  /* 0x0000001200027202 */ /* 0x000fe40000000f00 */
[----:B0-----:R-:W-:Y:S02]  /*5580*/  MOV R4, R15 ;  /* 0x0000000f00047202 */ /* 0x001fe40000000f00 */
[----:B------:R-:W-:Y:S05]  /*5590*/  RET.REL.NODEC R2 `(_Z22residual_attention_mlpPKfS0_S0_Pfiif) ;  /* 0xffffffa802987950 */ /* 0x000fea0003c3ffff */
.L_x_57:
        /* <DEDUP_REMOVED lines=14> */
.L_x_125:


//--------------------- .text._Z19gated_attention_mlpPKfS0_S0_S0_Pfiif --------------------------
	.section	.text._Z19gated_attention_mlpPKfS0_S0_S0_Pfiif,"ax",@progbits
	.align	128
        .global         _Z19gated_attention_mlpPKfS0_S0_S0_Pfiif
        .type           _Z19gated_attention_mlpPKfS0_S0_S0_Pfiif,@function
        .size           _Z19gated_attention_mlpPKfS0_S0_S0_Pfiif,(.L_x_127 - _Z19gated_attention_mlpPKfS0_S0_S0_Pfiif)
        .other          _Z19gated_attention_mlpPKfS0_S0_S0_Pfiif,@"STO_CUDA_ENTRY STV_DEFAULT"
_Z19gated_attention_mlpPKfS0_S0_S0_Pfiif:
.text._Z19gated_attention_mlpPKfS0_S0_S0_Pfiif:
[----:B------:R-:W0:Y:S01]  /*0000*/  LDC R1, c[0x0][0x37c] ;  /* 0x0000df00ff017b82 */ /* 0x000e220000000800 */
[----:B------:R-:W1:Y:S07]  /*0010*/  S2R R7, SR_TID.X ;  /* 0x0000000000077919 */ /* 0x000e6e0000002100 */
[----:B------:R-:W1:Y:S01]  /*0020*/  S2UR UR5, SR_CTAID.X ;  /* 0x00000000000579c3 */ /* 0x000e620000002500 */
[----:B------:R-:W2:Y:S01]  /*0030*/  LDCU UR4, c[0x0][0x3a8] ;  /* 0x00007500ff0477ac */ /* 0x000ea20008000800 */
[----:B0-----:R-:W-:Y:S01]  /*0040*/  IADD3 R1, PT, PT, R1, -0x800, RZ ;  /* 0xfffff80001017810 */ /* 0x001fe20007ffe0ff */
[----:B------:R-:W-:-:S03]  /*0050*/  HFMA2 R3, -RZ, RZ, 0, 0 ;  /* 0x00000000ff037431 */ /* 0x000fc600000001ff */
[----:B------:R-:W-:Y:S02]  /*0060*/  MOV R2, R1 ;  /* 0x0000000100027202 */ /* 0x000fe40000000f00 */
[----:B------:R-:W1:Y:S02]  /*0070*/  LDC R0, c[0x0][0x360] ;  /* 0x0000d800ff007b82 */ /* 0x000e640000000800 */
[----:B-1----:R-:W-:-:S05]  /*0080*/  IMAD R0, R0, UR5, R7 ;  /* 0x0000000500007c24 */ /* 0x002fca000f8e0207 */
[----:B--2---:R-:W-:-:S13]  /*0090*/  ISETP.GE.AND P0, PT, R0, UR4, PT ;  /* 0x0000000400007c0c */ /* 0x004fda000bf06270 */
[----:B------:R-:W-:Y:S05]  /*00a0*/  @P0 EXIT ;  /* 0x000000000000094d */ /* 0x000fea0003800000 */
[----:B------:R-:W0:Y:S01]  /*00b0*/  LDCU UR4, c[0x0][0x3ac] ;  /* 0x00007580ff0477ac */ /* 0x000e220008000800 */
[----:B------:R-:W-:Y:S01]  /*00c0*/  MOV R134, 0xf149f2ca ;  /* 0xf149f2ca00867802 */ /* 0x000fe20000000f00 */
[----:B------:R-:W1:Y:S01]  /*00d0*/  LDCU.64 UR8, c[0x0][0x358] ;  /* 0x00006b00ff0877ac */ /* 0x000e620008000a00 */
[----:B0-----:R-:W-:-:S09]  /*00e0*/  UISETP.GE.AND UP0, UPT, UR4, 0x1, UPT ;  /* 0x000000010400788c */ /* 0x001fd2000bf06270 */
[----:B-1----:R-:W-:Y:S05]  /*00f0*/  BRA.U !UP0, `(.L_x_58) ;  /* 0x0000001908d07547 */ /* 0x002fea000b800000 */
[----:B------:R-:W0:Y:S01]  /*0100*/  LDC R0, c[0x0][0x360] ;  /* 0x0000d800ff007b82 */ /* 0x000e220000000800 */
[----:B------:R-:W1:Y:S01]  /*0110*/  LDCU.64 UR6, c[0x0][0x388] ;  /* 0x00007100ff0677ac */ /* 0x000e620008000a00 */
[----:B------:R-:W2:Y:S06]  /*0120*/  LDCU UR12, c[0x0][0x3b0] ;  /* 0x00007600ff0c77ac */ /* 0x000eac0008000800 */
[----:B------:R-:W3:Y:S01]  /*0130*/  LDC.64 R4, c[0x0][0x380] ;  /* 0x0000e000ff047b82 */ /* 0x000ee20000000a00 */
[----:B------:R-:W4:Y:S01]  /*0140*/  LDCU.64 UR10, c[0x0][0x398] ;  /* 0x00007300ff0a77ac */ /* 0x000f220008000a00 */
[----:B0-----:R-:W-:-:S05]  /*0150*/  IMAD R0, R0, UR5, R7 ;  /* 0x0000000500007c24 */ /* 0x001fca000f8e0207 */
[----:B------:R-:W-:-:S05]  /*0160*/  SHF.L.U32 R7, R0, 0x7, RZ ;  /* 0x0000000700077819 */ /* 0x000fca00000006ff */
[----:B---3--:R-:W-:-:S05]  /*0170*/  IMAD.WIDE R4, R7, 0x4, R4 ;  /* 0x0000000407047825 */ /* 0x008fca00078e0204 */
[----:B------:R0:W5:Y:S04]  /*0180*/  LDG.E.CONSTANT R8, desc[UR8][R4.64+0x1fc] ;  /* 0x0001fc0804087981 */ /* 0x000168000c1e9900 */
        /* <DEDUP_REMOVED lines=126> */
[----:B------:R0:W5:Y:S01]  /*0970*/  LDG.E.CONSTANT R135, desc[UR8][R4.64+0x1f8] ;  /* 0x0001f80804877981 */ /* 0x000162000c1e9900 */
[----:B-1----:R-:W-:Y:S01]  /*0980*/  UIADD3 UR5, UP0, UPT, UR6, 0x100, URZ ;  /* 0x0000010006057890 */ /* 0x002fe2000ff1e0ff */
[----:B------:R-:W-:Y:S01]  /*0990*/  MOV R134, 0xf149f2ca ;  /* 0xf149f2ca00867802 */ /* 0x000fe20000000f00 */
[----:B------:R-:W-:Y:S01]  /*09a0*/  UIADD3 UR4, UPT, UPT, -UR4, URZ, URZ ;  /* 0x000000ff04047290 */ /* 0x000fe2000fffe1ff */
[----:B------:R-:W-:Y:S01]  /*09b0*/  MOV R136, R2 ;  /* 0x0000000200887202 */ /* 0x000fe20000000f00 */
[----:B------:R-:W-:-:S02]  /*09c0*/  UIADD3.X UR6, UPT, UPT, URZ, UR7, URZ, UP0, !UPT ;  /* 0x00000007ff067290 */ /* 0x000fc400087fe4ff */
[----:B------:R-:W-:-:S04]  /*09d0*/  MOV R6, UR5 ;  /* 0x0000000500067c02 */ /* 0x000fc80008000f00 */
[----:B0-2-4-:R-:W-:-:S07]  /*09e0*/  MOV R7, UR6 ;  /* 0x0000000600077c02 */ /* 0x015fce0008000f00 */
.L_x_61:
[----:B------:R-:W2:Y:S04]  /*09f0*/  LDG.E.CONSTANT R5, desc[UR8][R6.64+-0x100] ;  /* 0xffff000806057981 */ /* 0x000ea8000c1e9900 */
[----:B------:R-:W3:Y:S04]  /*0a00*/  LDG.E.CONSTANT R153, desc[UR8][R6.64+-0xfc] ;  /* 0xffff040806997981 */ /* 0x000ee8000c1e9900 */
[----:B------:R-:W4:Y:S04]  /*0a10*/  LDG.E.CONSTANT R160, desc[UR8][R6.64+-0xf8] ;  /* 0xffff080806a07981 */ /* 0x000f28000c1e9900 */
        /* <DEDUP_REMOVED lines=22> */
[----:B------:R-:W4:Y:S01]  /*0b80*/  LDG.E.CONSTANT R138, desc[UR8][R6.64+-0x9c] ;  /* 0xffff6408068a7981 */ /* 0x000f22000c1e9900 */
[----:B--2--5:R-:W-:-:S03]  /*0b90*/  FFMA R4, R0, R5, RZ ;  /* 0x0000000500047223 */ /* 0x024fc600000000ff */
[----:B------:R-:W2:Y:S01]  /*0ba0*/  LDG.E.CONSTANT R5, desc[UR8][R6.64+-0x98] ;  /* 0xffff680806057981 */ /* 0x000ea2000c1e9900 */
[----:B---3--:R-:W-:-:S03]  /*0bb0*/  FFMA R153, R9, R153, R4 ;  /* 0x0000009909997223 */ /* 0x008fc60000000004 */
[----:B------:R-:W3:Y:S01]  /*0bc0*/  LDG.E.CONSTANT R4, desc[UR8][R6.64+-0x94] ;  /* 0xffff6c0806047981 */ /* 0x000ee2000c1e9900 */
[----:B----4-:R-:W-:-:S03]  /*0bd0*/  FFMA R160, R10, R160, R153 ;  /* 0x000000a00aa07223 */ /* 0x010fc60000000099 */
[----:B------:R-:W4:Y:S01]  /*0be0*/  LDG.E.CONSTANT R153, desc[UR8][R6.64+-0x90] ;  /* 0xffff700806997981 */ /* 0x000f22000c1e9900 */
[----:B------:R-:W-:-:S04]  /*0bf0*/  FFMA R161, R11, R161, R160 ;  /* 0x000000a10ba17223 */ /* 0x000fc800000000a0 */
[----:B------:R-:W-:-:S04]  /*0c00*/  FFMA R160, R12, R149, R161 ;  /* 0x000000950ca07223 */ /* 0x000fc800000000a1 */
[----:B------:R-:W-:Y:S02]  /*0c10*/  FFMA R149, R13, R150, R160 ;  /* 0x000000960d957223 */ /* 0x000fe400000000a0 */
[----:B------:R-:W4:Y:S02]  /*0c20*/  LDG.E.CONSTANT R160, desc[UR8][R6.64+-0x64] ;  /* 0xffff9c0806a07981 */ /* 0x000f24000c1e9900 */
[----:B------:R-:W-:Y:S02]  /*0c30*/  FFMA R150, R14, R151, R149 ;  /* 0x000000970e967223 */ /* 0x000fe40000000095 */
[----:B------:R-:W4:Y:S02]  /*0c40*/  LDG.E.CONSTANT R151, desc[UR8][R6.64+-0x58] ;  /* 0xffffa80806977981 */ /* 0x000f24000c1e9900 */
[----:B------:R-:W-:-:S04]  /*0c50*/  FFMA R149, R15, R152, R150 ;  /* 0x000000980f957223 */ /* 0x000fc80000000096 */
[----:B------:R-:W-:Y:S02]  /*0c60*/  FFMA R150, R16, R155, R149 ;  /* 0x0000009b10967223 */ /* 0x000fe40000000095 */
[----:B------:R-:W4:Y:S02]  /*0c70*/  LDG.E.CONSTANT R155, desc[UR8][R6.64+-0x70] ;  /* 0xffff9008069b7981 */ /* 0x000f24000c1e9900 */
[----:B------:R-:W-:Y:S02]  /*0c80*/  FFMA R149, R17, R154, R150 ;  /* 0x0000009a11957223 */ /* 0x000fe40000000096 */
[----:B------:R-:W4:Y:S02]  /*0c90*/  LDG.E.CONSTANT R154, desc[UR8][R6.64+-0x84] ;  /* 0xffff7c08069a7981 */ /* 0x000f24000c1e9900 */
[----:B------:R-:W-:Y:S02]  /*0ca0*/  FFMA R150, R18, R157, R149 ;  /* 0x0000009d12967223 */ /* 0x000fe40000000095 */
[----:B------:R-:W4:Y:S02]  /*0cb0*/  LDG.E.CONSTANT R157, desc[UR8][R6.64+-0x60] ;  /* 0xffffa008069d7981 */ /* 0x000f24000c1e9900 */
[----:B------:R-:W-:-:S02]  /*0cc0*/  FFMA R149, R19, R156, R150 ;  /* 0x0000009c13957223 */ /* 0x000fc40000000096 */
        /* <DEDUP_REMOVED lines=16> */
[----:B------:R-:W4:Y:S04]  /*0dd0*/  LDG.E.CONSTANT R146, desc[UR8][R6.64+-0x74] ;  /* 0xffff8c0806927981 */ /* 0x000f28000c1e9900 */
[----:B------:R-:W4:Y:S01]  /*0de0*/  LDG.E.CONSTANT R148, desc[UR8][R6.64+-0x54] ;  /* 0xffffac0806947981 */ /* 0x000f22000c1e9900 */
[----:B------:R-:W-:-:S03]  /*0df0*/  FFMA R144, R28, R141, R143 ;  /* 0x0000008d1c907223 */ /* 0x000fc6000000008f */
        /* <DEDUP_REMOVED lines=10> */
[----:B------:R-:W4:Y:S04]  /*0ea0*/  LDG.E.CONSTANT R140, desc[UR8][R6.64+-0x3c] ;  /* 0xffffc408068c7981 */ /* 0x000f28000c1e9900 */
[----:B------:R-:W4:Y:S04]  /*0eb0*/  LDG.E.CONSTANT R137, desc[UR8][R6.64+-0x38] ;  /* 0xffffc80806897981 */ /* 0x000f28000c1e9900 */
[----:B------:R-:W4:Y:S01]  /*0ec0*/  LDG.E.CONSTANT R138, desc[UR8][R6.64+-0x34] ;  /* 0xffffcc08068a7981 */ /* 0x000f22000c1e9900 */
[----:B--2---:R-:W-:-:S03]  /*0ed0*/  FFMA R162, R34, R5, R161 ;  /* 0x0000000522a27223 */ /* 0x004fc600000000a1 */
[----:B------:R-:W2:Y:S01]  /*0ee0*/  LDG.E.CONSTANT R5, desc[UR8][R6.64+-0x30] ;  /* 0xffffd00806057981 */ /* 0x000ea2000c1e9900 */
[----:B---3--:R-:W-:-:S03]  /*0ef0*/  FFMA R161, R35, R4, R162 ;  /* 0x0000000423a17223 */ /* 0x008fc600000000a2 */
[----:B------:R-:W3:Y:S01]  /*0f00*/  LDG.E.CONSTANT R4, desc[UR8][R6.64+-0x2c] ;  /* 0xffffd40806047981 */ /* 0x000ee2000c1e9900 */
[----:B----4-:R-:W-:-:S04]  /*0f10*/  FFMA R162, R36, R153, R161 ;  /* 0x0000009924a27223 */ /* 0x010fc800000000a1 */
[----:B------:R-:W-:-:S04]  /*0f20*/  FFMA R153, R37, R150, R162 ;  /* 0x0000009625997223 */ /* 0x000fc800000000a2 */
[----:B------:R-:W-:Y:S02]  /*0f30*/  FFMA R150, R38, R145, R153 ;  /* 0x0000009126967223 */ /* 0x000fe40000000099 */
[----:B------:R-:W4:Y:S02]  /*0f40*/  LDG.E.CONSTANT R153, desc[UR8][R6.64+0x10] ;  /* 0x0000100806997981 */ /* 0x000f24000c1e9900 */
[----:B------:R-:W-:Y:S02]  /*0f50*/  FFMA R145, R39, R154, R150 ;  /* 0x0000009a27917223 */ /* 0x000fe40000000096 */
[----:B------:R-:W4:Y:S02]  /*0f60*/  LDG.E.CONSTANT R154, desc[UR8][R6.64+0xc] ;  /* 0x00000c08069a7981 */ /* 0x000f24000c1e9900 */
[----:B------:R-:W-:-:S04]  /*0f70*/  FFMA R150, R40, R149, R145 ;  /* 0x0000009528967223 */ /* 0x000fc80000000091 */
[----:B------:R-:W-:-:S04]  /*0f80*/  FFMA R145, R41, R152, R150 ;  /* 0x0000009829917223 */ /* 0x000fc80000000096 */
[----:B------:R-:W-:-:S04]  /*0f90*/  FFMA R150, R42, R147, R145 ;  /* 0x000000932a967223 */ /* 0x000fc80000000091 */
        /* <DEDUP_REMOVED lines=19> */
[----:B------:R-:W4:Y:S04]  /*10d0*/  LDG.E.CONSTANT R156, desc[UR8][R6.64+-0xc] ;  /* 0xfffff408069c7981 */ /* 0x000f28000c1e9900 */
[----:B------:R-:W4:Y:S04]  /*10e0*/  LDG.E.CONSTANT R157, desc[UR8][R6.64+-0x8] ;  /* 0xfffff808069d7981 */ /* 0x000f28000c1e9900 */
        /* <DEDUP_REMOVED lines=16> */
[----:B------:R-:W-:-:S03]  /*11f0*/  FFMA R161, R59, R138, R162 ;  /* 0x0000008a3ba17223 */ /* 0x000fc600000000a2 */
[----:B------:R-:W4:Y:S01]  /*1200*/  LDG.E.CONSTANT R138, desc[UR8][R6.64+0x34] ;  /* 0x00003408068a7981 */ /* 0x000f22000c1e9900 */
[----:B--2---:R-:W-:-:S03]  /*1210*/  FFMA R162, R60, R5, R161 ;  /* 0x000000053ca27223 */ /* 0x004fc600000000a1 */
[----:B------:R-:W2:Y:S01]  /*1220*/  LDG.E.CONSTANT R5, desc[UR8][R6.64+0x38] ;  /* 0x0000380806057981 */ /* 0x000ea2000c1e9900 */
[----:B---3--:R-:W-:-:S04]  /*1230*/  FFMA R161, R61, R4, R162 ;  /* 0x000000043da17223 */ /* 0x008fc800000000a2 */
[----:B----4-:R-:W-:-:S04]  /*1240*/  FFMA R4, R62, R145, R161 ;  /* 0x000000913e047223 */ /* 0x010fc800000000a1 */
[----:B------:R-:W-:-:S04]  /*1250*/  FFMA R145, R63, R146, R4 ;  /* 0x000000923f917223 */ /* 0x000fc80000000004 */
[----:B------:R-:W-:-:S04]  /*1260*/  FFMA R4, R64, R147, R145 ;  /* 0x0000009340047223 */ /* 0x000fc80000000091 */
        /* <DEDUP_REMOVED lines=9> */
[----:B------:R-:W3:Y:S02]  /*1300*/  LDG.E.CONSTANT R4, desc[UR8][R6.64+0x3c] ;  /* 0x00003c0806047981 */ /* 0x000ee4000c1e9900 */
        /* <DEDUP_REMOVED lines=32> */
[----:B------:R-:W4:Y:S04]  /*1510*/  LDG.E.CONSTANT R141, desc[UR8][R6.64+0x90] ;  /* 0x00009008068d7981 */ /* 0x000f28000c1e9900 */
[----:B------:R-:W4:Y:S04]  /*1520*/  LDG.E.CONSTANT R138, desc[UR8][R6.64+0x94] ;  /* 0x00009408068a7981 */ /* 0x000f28000c1e9900 */
[----:B------:R-:W4:Y:S04]  /*1530*/  LDG.E.CONSTANT R159, desc[UR8][R6.64+0x98] ;  /* 0x00009808069f7981 */ /* 0x000f28000c1e9900 */
[----:B------:R-:W4:Y:S01]  /*1540*/  LDG.E.CONSTANT R160, desc[UR8][R6.64+0x9c] ;  /* 0x00009c0806a07981 */ /* 0x000f22000c1e9900 */
[----:B--2---:R-:W-:-:S04]  /*1550*/  FFMA R162, R86, R5, R161 ;  /* 0x0000000556a27223 */ /* 0x004fc800000000a1 */
[----:B---3--:R-:W-:-:S04]  /*1560*/  FFMA R5, R87, R4, R162 ;  /* 0x0000000457057223 */ /* 0x008fc800000000a2 */
[----:B----4-:R-:W-:Y:S02]  /*1570*/  FFMA R4, R88, R143, R5 ;  /* 0x0000008f58047223 */ /* 0x010fe40000000005 */
[----:B------:R-:W2:Y:S02]  /*1580*/  LDG.E.CONSTANT R143, desc[UR8][R6.64+0xa0] ;  /* 0x0000a008068f7981 */ /* 0x000ea4000c1e9900 */
        /* <DEDUP_REMOVED lines=8> */
[----:B------:R-:W-:Y:S01]  /*1610*/  MOV R4, UR10 ;  /* 0x0000000a00047c02 */ /* 0x000fe20008000f00 */
[----:B------:R-:W3:Y:S02]  /*1620*/  LDG.E.CONSTANT R151, desc[UR8][R6.64+0xe0] ;  /* 0x0000e00806977981 */ /* 0x000ee4000c1e9900 */
[----:B------:R-:W-:Y:S02]  /*1630*/  FFMA R145, R97, R142, R146 ;  /* 0x0000008e61917223 */ /* 0x000fe40000000092 */
[----:B------:R-:W4:Y:S02]  /*1640*/  LDG.E.CONSTANT R142, desc[UR8][R6.64+0xa4] ;  /* 0x0000a408068e7981 */ /* 0x000f24000c1e9900 */
[----:B------:R-:W-:Y:S02]  /*1650*/  FFMA R146, R98, R137, R145 ;  /* 0x0000008962927223 */ /* 0x000fe40000000091 */
[----:B------:R-:W3:Y:S02]  /*1660*/  LDG.E.CONSTANT R137, desc[UR8][R6.64+0xa8] ;  /* 0x0000a80806897981 */ /* 0x000ee4000c1e9900 */
[----:B------:R-:W-:-:S02]  /*1670*/  FFMA R145, R99, R140, R146 ;  /* 0x0000008c63917223 */ /* 0x000fc40000000092 */
[----:B------:R-:W3:Y:S02]  /*1680*/  LDG.E.CONSTANT R140, desc[UR8][R6.64+0xac] ;  /* 0x0000ac08068c7981 */ /* 0x000ee4000c1e9900 */
[----:B------:R-:W-:Y:S02]  /*1690*/  FFMA R146, R100, R155, R145 ;  /* 0x0000009b64927223 */ /* 0x000fe40000000091 */
[----:B------:R-:W3:Y:S01]  /*16a0*/  LDG.E.CONSTANT R145, desc[UR8][R6.64+0xb0] ;  /* 0x0000b00806917981 */ /* 0x000ee2000c1e9900 */
[----:B------:R-:W-:Y:S01]  /*16b0*/  MOV R5, UR11 ;  /* 0x0000000b00057c02 */ /* 0x000fe20008000f00 */
[----:B------:R-:W-:Y:S02]  /*16c0*/  FFMA R147, R101, R144, R146 ;  /* 0x0000009065937223 */ /* 0x000fe40000000092 */
[----:B------:R-:W3:Y:S02]  /*16d0*/  LDG.E.CONSTANT R144, desc[UR8][R6.64+0xb4] ;  /* 0x0000b40806907981 */ /* 0x000ee4000c1e9900 */
[----:B------:R-:W-:-:S02]  /*16e0*/  FFMA R146, R102, R153, R147 ;  /* 0x0000009966927223 */ /* 0x000fc40000000093 */
[----:B------:R0:W3:Y:S02]  /*16f0*/  LDG.E.CONSTANT R4, desc[UR8][R4.64] ;  /* 0x0000000804047981 */ /* 0x0000e4000c1e9900 */
[----:B------:R-:W-:Y:S02]  /*1700*/  FFMA R147, R103, R154, R146 ;  /* 0x0000009a67937223 */ /* 0x000fe40000000092 */
[----:B------:R-:W0:Y:S04]  /*1710*/  LDG.E.CONSTANT R146, desc[UR8][R6.64+0xbc] ;  /* 0x0000bc0806927981 */ /* 0x000e28000c1e9900 */
[----:B------:R-:W3:Y:S04]  /*1720*/  LDG.E.CONSTANT R153, desc[UR8][R6.64+0xd8] ;  /* 0x0000d80806997981 */ /* 0x000ee8000c1e9900 */
[----:B------:R-:W3:Y:S01]  /*1730*/  LDG.E.CONSTANT R5, desc[UR8][R6.64+0xb8] ;  /* 0x0000b80806057981 */ /* 0x000ee2000c1e9900 */
[----:B------:R-:W-:-:S03]  /*1740*/  FFMA R148, R104, R157, R147 ;  /* 0x0000009d68947223 */ /* 0x000fc60000000093 */
        /* <DEDUP_REMOVED lines=10> */
[----:B------:R-:W3:Y:S04]  /*17f0*/  LDG.E.CONSTANT R138, desc[UR8][R6.64+0xd4] ;  /* 0x0000d408068a7981 */ /* 0x000ee8000c1e9900 */
[----:B------:R-:W3:Y:S01]  /*1800*/  LDG.E.CONSTANT R154, desc[UR8][R6.64+0xdc] ;  /* 0x0000dc08069a7981 */ /* 0x000ee2000c1e9900 */
[----:B------:R-:W-:-:S03]  /*1810*/  FFMA R156, R110, R159, R149 ;  /* 0x0000009f6e9c7223 */ /* 0x000fc60000000095 */
[----:B------:R-:W3:Y:S01]  /*1820*/  LDG.E.CONSTANT R152, desc[UR8][R6.64+0xe4] ;  /* 0x0000e40806987981 */ /* 0x000ee2000c1e9900 */
[----:B------:R-:W-:-:S03]  /*1830*/  FFMA R159, R111, R160, R156 ;  /* 0x000000a06f9f7223 */ /* 0x000fc6000000009c */
[----:B------:R-:W3:Y:S04]  /*1840*/  LDG.E.CONSTANT R149, desc[UR8][R6.64+0xe8] ;  /* 0x0000e80806957981 */ /* 0x000ee8000c1e9900 */
[----:B------:R-:W3:Y:S04]  /*1850*/  LDG.E.CONSTANT R160, desc[UR8][R6.64+0xec] ;  /* 0x0000ec0806a07981 */ /* 0x000ee8000c1e9900 */
[----:B------:R-:W3:Y:S04]  /*1860*/  LDG.E.CONSTANT R157, desc[UR8][R6.64+0xf0] ;  /* 0x0000f008069d7981 */ /* 0x000ee8000c1e9900 */
[----:B------:R-:W3:Y:S04]  /*1870*/  LDG.E.CONSTANT R156, desc[UR8][R6.64+0xf4] ;  /* 0x0000f408069c7981 */ /* 0x000ee8000c1e9900 */
[----:B------:R-:W3:Y:S04]  /*1880*/  LDG.E.CONSTANT R158, desc[UR8][R6.64+0xf8] ;  /* 0x0000f808069e7981 */ /* 0x000ee8000c1e9900 */
[----:B------:R-:W3:Y:S01]  /*1890*/  LDG.E.CONSTANT R155, desc[UR8][R6.64+0xfc] ;  /* 0x0000fc08069b7981 */ /* 0x000ee2000c1e9900 */
[----:B--2---:R-:W-:-:S04]  /*18a0*/  FFMA R162, R112, R143, R159 ;  /* 0x0000008f70a27223 */ /* 0x004fc8000000009f */
[----:B----4-:R-:W-:-:S04]  /*18b0*/  FFMA R143, R113, R142, R162 ;  /* 0x0000008e718f7223 */ /* 0x010fc800000000a2 */
[----:B---3--:R-:W-:-:S04]  /*18c0*/  FFMA R142, R114, R137, R143 ;  /* 0x00000089728e7223 */ /* 0x008fc8000000008f */
[----:B------:R-:W-:-:S04]  /*18d0*/  FFMA R137, R115, R140, R142 ;  /* 0x0000008c73897223 */ /* 0x000fc8000000008e */
[----:B------:R-:W-:-:S04]  /*18e0*/  FFMA R140, R116, R145, R137 ;  /* 0x00000091748c7223 */ /* 0x000fc80000000089 */
[----:B------:R-:W-:-:S04]  /*18f0*/  FFMA R137, R117, R144, R140 ;  /* 0x0000009075897223 */ /* 0x000fc8000000008c */
[----:B------:R-:W-:-:S04]  /*1900*/  FFMA R140, R118, R5, R137 ;  /* 0x00000005768c7223 */ /* 0x000fc80000000089 */
[----:B0-----:R-:W-:Y:S01]  /*1910*/  FFMA R5, R119, R146, R140 ;  /* 0x0000009277057223 */ /* 0x001fe2000000008c */
[----:B------:R-:W-:-:S03]  /*1920*/  HFMA2 R137, -RZ, RZ, 0.96630859375, -0.0022525787353515625 ;  /* 0x3bbb989dff897431 */ /* 0x000fc600000001ff */
[----:B------:R-:W-:-:S04]  /*1930*/  FFMA R140, R120, R147, R5 ;  /* 0x00000093788c7223 */ /* 0x000fc80000000005 */
[----:B------:R-:W-:Y:S01]  /*1940*/  FFMA R5, R121, R148, R140 ;  /* 0x0000009479057223 */ /* 0x000fe2000000008c */
[----:B------:R-:W-:-:S03]  /*1950*/  MOV R142, 0x437c0000 ;  /* 0x437c0000008e7802 */ /* 0x000fc60000000f00 */
[----:B------:R-:W-:Y:S01]  /*1960*/  FFMA R140, R122, R139, R5 ;  /* 0x0000008b7a8c7223 */ /* 0x000fe20000000005 */
[----:B------:R-:W-:-:S03]  /*1970*/  FFMA.SAT R137, R4, -R137, 0.5 ;  /* 0x3f00000004897423 */ /* 0x000fc60000002889 */
[----:B------:R-:W-:Y:S01]  /*1980*/  FFMA R5, R123, R150, R140 ;  /* 0x000000967b057223 */ /* 0x000fe2000000008c */
[----:B------:R-:W-:-:S03]  /*1990*/  FFMA.RM R137, R137, R142, 12582913 ;  /* 0x4b40000189897423 */ /* 0x000fc6000000408e */
[----:B------:R-:W-:Y:S01]  /*19a0*/  FFMA R140, R124, R141, R5 ;  /* 0x0000008d7c8c7223 */ /* 0x000fe20000000005 */
[----:B------:R-:W-:-:S03]  /*19b0*/  FADD R139, R137, -12583039 ;  /* 0xcb40007f898b7421 */ /* 0x000fc60000000000 */
[----:B------:R-:W-:Y:S01]  /*19c0*/  FFMA R5, R125, R138, R140 ;  /* 0x0000008a7d057223 */ /* 0x000fe2000000008c */
[----:B------:R-:W-:-:S03]  /*19d0*/  FFMA R139, R4, -1.4426950216293334961, -R139 ;  /* 0xbfb8aa3b048b7823 */ /* 0x000fc6000000088b */
[----:B------:R-:W-:Y:S01]  /*19e0*/  FFMA R138, R126, R153, R5 ;  /* 0x000000997e8a7223 */ /* 0x000fe20000000005 */
[----:B------:R-:W-:-:S03]  /*19f0*/  FFMA R139, R4, -1.925963033500011079e-08, R139 ;  /* 0xb2a57060048b7823 */ /* 0x000fc6000000008b */
[----:B------:R-:W-:Y:S02]  /*1a00*/  FFMA R5, R127, R154, R138 ;  /* 0x0000009a7f057223 */ /* 0x000fe4000000008a */
[----:B------:R-:W0:Y:S02]  /*1a10*/  MUFU.EX2 R138, R139 ;  /* 0x0000008b008a7308 */ /* 0x000e240000000800 */
[----:B------:R-:W-:Y:S01]  /*1a20*/  FFMA R4, R128, R151, R5 ;  /* 0x0000009780047223 */ /* 0x000fe20000000005 */
[----:B------:R-:W-:-:S03]  /*1a30*/  SHF.L.U32 R137, R137, 0x17, RZ ;  /* 0x0000001789897819 */ /* 0x000fc600000006ff */
[----:B------:R-:W-:-:S04]  /*1a40*/  FFMA R5, R129, R152, R4 ;  /* 0x0000009881057223 */ /* 0x000fc80000000004 */
[----:B------:R-:W-:-:S04]  /*1a50*/  FFMA R4, R130, R149, R5 ;  /* 0x0000009582047223 */ /* 0x000fc80000000005 */
[----:B------:R-:W-:Y:S01]  /*1a60*/  FFMA R5, R131, R160, R4 ;  /* 0x000000a083057223 */ /* 0x000fe20000000004 */
[----:B0-----:R-:W-:-:S03]  /*1a70*/  FFMA R141, R137, R138, 1 ;  /* 0x3f800000898d7423 */ /* 0x001fc6000000008a */
[----:B------:R-:W-:Y:S02]  /*1a80*/  FFMA R4, R132, R157, R5 ;  /* 0x0000009d84047223 */ /* 0x000fe40000000005 */
[----:B------:R-:W-:-:S04]  /*1a90*/  IADD3 R5, PT, PT, R141, 0x1800000, RZ ;  /* 0x018000008d057810 */ /* 0x000fc80007ffe0ff */
[----:B------:R-:W-:Y:S01]  /*1aa0*/  LOP3.LUT R137, R5, 0x7f800000, RZ, 0xc0, !PT ;  /* 0x7f80000005897812 */ /* 0x000fe200078ec0ff */
[----:B------:R-:W-:-:S03]  /*1ab0*/  FFMA R4, R133, R156, R4 ;  /* 0x0000009c85047223 */ /* 0x000fc60000000004 */
[----:B------:R-:W-:Y:S01]  /*1ac0*/  ISETP.GT.U32.AND P0, PT, R137, 0x1ffffff, PT ;  /* 0x01ffffff8900780c */ /* 0x000fe20003f04070 */
[----:B------:R-:W-:-:S04]  /*1ad0*/  FFMA R5, R135, R158, R4 ;  /* 0x0000009e87057223 */ /* 0x000fc80000000004 */
[----:B------:R-:W-:-:S04]  /*1ae0*/  FFMA R5, R8, R155, R5 ;  /* 0x0000009b08057223 */ /* 0x000fc80000000005 */
[----:B------:R-:W-:-:S04]  /*1af0*/  FMUL R137, R5, UR12 ;  /* 0x0000000c05897c20 */ /* 0x000fc80008400000 */
[----:B------:R-:W-:Y:S05]  /*1b00*/  @P0 BRA `(.L_x_59) ;  /* 0x0000000000100947 */ /* 0x000fea0003800000 */
[----:B------:R-:W-:-:S07]  /*1b10*/  MOV R138, 0x1b30 ;  /* 0x00001b30008a7802 */ /* 0x000fce0000000f00 */
[----:B------:R-:W-:Y:S05]  /*1b20*/  CALL.REL.NOINC `($__internal_1_$__cuda_sm20_rcp_rn_f32_slowpath) ;  /* 0x0000002c005c7944 */ /* 0x000fea0003c00000 */
[----:B------:R-:W-:Y:S01]  /*1b30*/  MOV R4, R139 ;  /* 0x0000008b00047202 */ /* 0x000fe20000000f00 */
[----:B------:R-:W-:Y:S06]  /*1b40*/  BRA `(.L_x_60) ;  /* 0x0000000000107947 */ /* 0x000fec0003800000 */
.L_x_59:
[----:B------:R-:W0:Y:S02]  /*1b50*/  MUFU.RCP R4, R141 ;  /* 0x0000008d00047308 */ /* 0x000e240000001000 */
[----:B0-----:R-:W-:-:S04]  /*1b60*/  FFMA R5, R141, R4, -1 ;  /* 0xbf8000008d057423 */ /* 0x001fc80000000004 */
[----:B------:R-:W-:-:S04]  /*1b70*/  FADD.FTZ R5, -R5, -RZ ;  /* 0x800000ff05057221 */ /* 0x000fc80000010100 */
[----:B------:R-:W-:-:S07]  /*1b80*/  FFMA R4, R4, R5, R4 ;  /* 0x0000000504047223 */ /* 0x000fce0000000004 */
.L_x_60:
[----:B------:R-:W-:Y:S01]  /*1b90*/  UIADD3 UR10, UP0, UPT, UR10, 0x4, URZ ;  /* 0x000000040a0a7890 */ /* 0x000fe2000ff1e0ff */
[----:B------:R-:W-:Y:S01]  /*1ba0*/  FMUL R137, R137, R4 ;  /* 0x0000000489897220 */ /* 0x000fe20000400000 */
[----:B------:R-:W-:Y:S01]  /*1bb0*/  UIADD3 UR4, UPT, UPT, UR4, 0x1, URZ ;  /* 0x0000000104047890 */ /* 0x000fe2000fffe0ff */
[----:B------:R-:W-:Y:S01]  /*1bc0*/  IADD3 R6, P0, PT, R6, 0x200, RZ ;  /* 0x0000020006067810 */ /* 0x000fe20007f1e0ff */
[----:B------:R-:W-:Y:S02]  /*1bd0*/  UIADD3.X UR11, UPT, UPT, URZ, UR11, URZ, UP0, !UPT ;  /* 0x0000000bff0b7290 */ /* 0x000fe400087fe4ff */
[----:B------:R-:W-:Y:S01]  /*1be0*/  UISETP.NE.AND UP0, UPT, UR4, URZ, UPT ;  /* 0x000000ff0400728c */ /* 0x000fe2000bf05270 */
[----:B------:R0:W-:Y:S01]  /*1bf0*/  STL [R136], R137 ;  /* 0x0000008988007387 */ /* 0x0001e20000100800 */
[----:B------:R-:W-:Y:S02]  /*1c00*/  FMNMX R134, R137, R134, !PT ;  /* 0x0000008689867209 */ /* 0x000fe40007800000 */
[----:B------:R-:W-:-:S02]  /*1c10*/  IADD3.X R7, PT, PT, RZ, R7, RZ, P0, !PT ;  /* 0x00000007ff077210 */ /* 0x000fc400007fe4ff */
[----:B0-----:R-:W-:-:S03]  /*1c20*/  IADD3 R136, PT, PT, R136, 0x4, RZ ;  /* 0x0000000488887810 */ /* 0x001fc60007ffe0ff */
[----:B------:R-:W-:Y:S05]  /*1c30*/  BRA.U UP0, `(.L_x_61) ;  /* 0xffffffed006c7547 */ /* 0x000fea000b83ffff */
.L_x_58:
[----:B------:R-:W0:Y:S01]  /*1c40*/  LDCU UR4, c[0x0][0x3ac] ;  /* 0x00007580ff0477ac */ /* 0x000e220008000800 */
[----:B------:R-:W-:Y:S01]  /*1c50*/  HFMA2 R51, -RZ, RZ, 0, 0 ;  /* 0x00000000ff337431 */ /* 0x000fe200000001ff */
[----:B0-----:R-:W-:-:S09]  /*1c60*/  UISETP.GE.AND UP0, UPT, UR4, 0x1, UPT ;  /* 0x000000010400788c */ /* 0x001fd2000bf06270 */
[----:B------:R-:W-:Y:S05]  /*1c70*/  BRA.U !UP0, `(.L_x_62) ;  /* 0x0000000d083c7547 */ /* 0x000fea000b800000 */
[----:B------:R-:W-:Y:S01]  /*1c80*/  UISETP.GE.U32.AND UP2, UPT, UR4, 0x8, UPT ;  /* 0x000000080400788c */ /* 0x000fe2000bf46070 */
[----:B------:R-:W-:Y:S01]  /*1c90*/  MOV R51, RZ ;  /* 0x000000ff00337202 */ /* 0x000fe20000000f00 */
[----:B------:R-:W-:Y:S01]  /*1ca0*/  ULOP3.LUT UR5, UR4, 0x7, URZ, 0xc0, !UPT ;  /* 0x0000000704057892 */ /* 0x000fe2000f8ec0ff */
[----:B------:R-:W-:-:S03]  /*1cb0*/  MOV R9, RZ ;  /* 0x000000ff00097202 */ /* 0x000fc60000000f00 */
[----:B------:R-:W-:-:S03]  /*1cc0*/  UISETP.NE.AND UP1, UPT, UR5, URZ, UPT ;  /* 0x000000ff0500728c */ /* 0x000fc6000bf25270 */
[----:B------:R-:W-:Y:S08]  /*1cd0*/  BRA.U !UP2, `(.L_x_63) ;  /* 0x000000050a7c7547 */ /* 0x000ff0000b800000 */
[----:B------:R-:W-:Y:S01]  /*1ce0*/  ULOP3.LUT UR6, UR4, 0x7ffffff8, URZ, 0xc0, !UPT ;  /* 0x7ffffff804067892 */ /* 0x000fe2000f8ec0ff */
[----:B------:R-:W-:Y:S02]  /*1cf0*/  IADD3 R26, PT, PT, R2, 0x10, RZ ;  /* 0x00000010021a7810 */ /* 0x000fe40007ffe0ff */
[----:B------:R-:W-:Y:S01]  /*1d00*/  MOV R51, RZ ;  /* 0x000000ff00337202 */ /* 0x000fe20000000f00 */
[----:B------:R-:W-:Y:S02]  /*1d10*/  UIADD3 UR7, UPT, UPT, -UR6, URZ, URZ ;  /* 0x000000ff06077290 */ /* 0x000fe4000fffe1ff */
[----:B------:R-:W-:-:S10]  /*1d20*/  MOV R9, UR6 ;  /* 0x0000000600097c02 */ /* 0x000fd40008000f00 */
.L_x_64:
[----:B------:R-:W2:Y:S04]  /*1d30*/  LDL.128 R12, [R26+-0x10] ;  /* 0xfffff0001a0c7983 */ /* 0x000ea80000100c00 */
[----:B------:R-:W3:Y:S01]  /*1d40*/  LDL.128 R4, [R26] ;  /* 0x000000001a047983 */ /* 0x000ee20000100c00 */
[----:B------:R-:W-:Y:S01]  /*1d50*/  HFMA2 R23, -RZ, RZ, 0.96630859375, -0.0022525787353515625 ;  /* 0x3bbb989dff177431 */ /* 0x000fe200000001ff */
[----:B------:R-:W-:Y:S01]  /*1d60*/  MOV R25, 0x437c0000 ;  /* 0x437c000000197802 */ /* 0x000fe20000000f00 */
[----:B------:R-:W-:-:S04]  /*1d70*/  UIADD3 UR7, UPT, UPT, UR7, 0x8, URZ ;  /* 0x0000000807077890 */ /* 0x000fc8000fffe0ff */
[----:B------:R-:W-:Y:S01]  /*1d80*/  UISETP.NE.AND UP2, UPT, UR7, URZ, UPT ;  /* 0x000000ff0700728c */ /* 0x000fe2000bf45270 */
[--C-:B--2---:R-:W-:Y:S01]  /*1d90*/  FADD R12, R12, -R134.reuse ;  /* 0x800000860c0c7221 */ /* 0x104fe20000000000 */
[--C-:B------:R-:W-:Y:S01]  /*1da0*/  FADD R14, R14, -R134.reuse ;  /* 0x800000860e0e7221 */ /* 0x100fe20000000000 */
[--C-:B------:R-:W-:Y:S02]  /*1db0*/  FADD R13, R13, -R134.reuse ;  /* 0x800000860d0d7221 */ /* 0x100fe40000000000 */
[-C--:B------:R-:W-:Y:S01]  /*1dc0*/  FFMA.SAT R0, R12, R23.reuse, 0.5 ;  /* 0x3f0000000c007423 */ /* 0x080fe20000002017 */
[-C--:B------:R-:W-:Y:S01]  /*1dd0*/  FFMA.SAT R16, R14, R23.reuse, 0.5 ;  /* 0x3f0000000e107423 */ /* 0x080fe20000002017 */
[--C-:B---3--:R-:W-:Y:S01]  /*1de0*/  FADD R4, R4, -R134.reuse ;  /* 0x8000008604047221 */ /* 0x108fe20000000000 */
[C---:B------:R-:W-:Y:S01]  /*1df0*/  FFMA.SAT R8, R13.reuse, R23, 0.5 ;  /* 0x3f0000000d087423 */ /* 0x040fe20000002017 */
[-C--:B------:R-:W-:Y:S01]  /*1e00*/  FFMA.RM R0, R0, R25.reuse, 12582913 ;  /* 0x4b40000100007423 */ /* 0x080fe20000004019 */
[----:B------:R-:W-:Y:S01]  /*1e10*/  FFMA.RM R16, R16, R25, 12582913 ;  /* 0x4b40000110107423 */ /* 0x000fe20000004019 */
[----:B------:R-:W-:Y:S01]  /*1e20*/  FFMA.SAT R18, R4, R23, 0.5 ;  /* 0x3f00000004127423 */ /* 0x000fe20000002017 */
[-C--:B------:R-:W-:Y:S01]  /*1e30*/  FFMA.RM R8, R8, R25.reuse, 12582913 ;  /* 0x4b40000108087423 */ /* 0x080fe20000004019 */
[----:B------:R-:W-:Y:S01]  /*1e40*/  FADD R11, R0, -12583039 ;  /* 0xcb40007f000b7421 */ /* 0x000fe20000000000 */
[----:B------:R-:W-:Y:S01]  /*1e50*/  FADD R6, R6, -R134 ;  /* 0x8000008606067221 */ /* 0x000fe20000000000 */
[----:B------:R-:W-:Y:S01]  /*1e60*/  FFMA.RM R18, R18, R25, 12582913 ;  /* 0x4b40000112127423 */ /* 0x000fe20000004019 */
[----:B------:R-:W-:Y:S01]  /*1e70*/  FADD R10, R8, -12583039 ;  /* 0xcb40007f080a7421 */ /* 0x000fe20000000000 */
[----:B------:R-:W-:Y:S01]  /*1e80*/  FFMA R11, R12, 1.4426950216293334961, -R11 ;  /* 0x3fb8aa3b0c0b7823 */ /* 0x000fe2000000080b */
[----:B------:R-:W-:Y:S01]  /*1e90*/  FFMA.SAT R21, R6, R23, 0.5 ;  /* 0x3f00000006157423 */ /* 0x000fe20000002017 */
[----:B------:R-:W-:Y:S01]  /*1ea0*/  SHF.L.U32 R0, R0, 0x17, RZ ;  /* 0x0000001700007819 */ /* 0x000fe200000006ff */
[----:B------:R-:W-:Y:S01]  /*1eb0*/  FFMA R10, R13, 1.4426950216293334961, -R10 ;  /* 0x3fb8aa3b0d0a7823 */ /* 0x000fe2000000080a */
[----:B------:R-:W-:Y:S01]  /*1ec0*/  FFMA R11, R12, 1.925963033500011079e-08, R11 ;  /* 0x32a570600c0b7823 */ /* 0x000fe2000000000b */
[----:B------:R-:W-:Y:S01]  /*1ed0*/  FADD R12, R15, -R134 ;  /* 0x800000860f0c7221 */ /* 0x000fe20000000000 */
[----:B------:R-:W-:Y:S01]  /*1ee0*/  FADD R15, R16, -12583039 ;  /* 0xcb40007f100f7421 */ /* 0x000fe20000000000 */
[----:B------:R-:W-:Y:S01]  /*1ef0*/  FFMA R10, R13, 1.925963033500011079e-08, R10 ;  /* 0x32a570600d0a7823 */ /* 0x000fe2000000000a */
[----:B------:R-:W-:Y:S01]  /*1f00*/  FFMA.RM R21, R21, R25, 12582913 ;  /* 0x4b40000115157423 */ /* 0x000fe20000004019 */
[----:B------:R-:W-:Y:S01]  /*1f10*/  FFMA.SAT R17, R12, R23, 0.5 ;  /* 0x3f0000000c117423 */ /* 0x000fe20000002017 */
[C---:B------:R-:W-:Y:S01]  /*1f20*/  FFMA R15, R14.reuse, 1.4426950216293334961, -R15 ;  /* 0x3fb8aa3b0e0f7823 */ /* 0x040fe2000000080f */
[----:B------:R-:W0:Y:S02]  /*1f30*/  MUFU.EX2 R11, R11 ;  /* 0x0000000b000b7308 */ /* 0x000e240000000800 */
[----:B------:R-:W-:Y:S01]  /*1f40*/  FFMA.RM R17, R17, R25, 12582913 ;  /* 0x4b40000111117423 */ /* 0x000fe20000004019 */
[----:B------:R-:W-:Y:S01]  /*1f50*/  FFMA R15, R14, 1.925963033500011079e-08, R15 ;  /* 0x32a570600e0f7823 */ /* 0x000fe2000000000f */
[--C-:B------:R-:W-:Y:S01]  /*1f60*/  FADD R14, R5, -R134.reuse ;  /* 0x80000086050e7221 */ /* 0x100fe20000000000 */
[C---:B------:R-:W-:Y:S01]  /*1f70*/  FADD R5, R18.reuse, -12583039 ;  /* 0xcb40007f12057421 */ /* 0x040fe20000000000 */
[----:B------:R-:W-:Y:S01]  /*1f80*/  FADD R13, R17, -12583039 ;  /* 0xcb40007f110d7421 */ /* 0x000fe20000000000 */
[----:B------:R-:W-:Y:S01]  /*1f90*/  SHF.L.U32 R18, R18, 0x17, RZ ;  /* 0x0000001712127819 */ /* 0x000fe200000006ff */
[----:B------:R-:W-:Y:S01]  /*1fa0*/  FFMA.SAT R19, R14, R23, 0.5 ;  /* 0x3f0000000e137423 */ /* 0x000fe20000002017 */
[----:B------:R-:W-:Y:S01]  /*1fb0*/  FFMA R5, R4, 1.4426950216293334961, -R5 ;  /* 0x3fb8aa3b04057823 */ /* 0x000fe20000000805 */
[----:B------:R-:W-:Y:S01]  /*1fc0*/  MUFU.EX2 R10, R10 ;  /* 0x0000000a000a7308 */ /* 0x000fe20000000800 */
[----:B------:R-:W-:Y:S01]  /*1fd0*/  FFMA R13, R12, 1.4426950216293334961, -R13 ;  /* 0x3fb8aa3b0c0d7823 */ /* 0x000fe2000000080d */
[----:B------:R-:W-:Y:S01]  /*1fe0*/  FFMA.RM R20, R19, R25, 12582913 ;  /* 0x4b40000113147423 */ /* 0x000fe20000004019 */
[----:B------:R-:W-:Y:S01]  /*1ff0*/  FFMA R5, R4, 1.925963033500011079e-08, R5 ;  /* 0x32a5706004057823 */ /* 0x000fe20000000005 */
[----:B------:R-:W-:Y:S01]  /*2000*/  FADD R4, R7, -R134 ;  /* 0x8000008607047221 */ /* 0x000fe20000000000 */
[----:B------:R-:W-:Y:S01]  /*2010*/  FFMA R13, R12, 1.925963033500011079e-08, R13 ;  /* 0x32a570600c0d7823 */ /* 0x000fe2000000000d */
[----:B------:R-:W-:-:S02]  /*2020*/  FADD R19, R20, -12583039 ;  /* 0xcb40007f14137421 */ /* 0x000fc40000000000 */
[----:B------:R-:W-:Y:S01]  /*2030*/  FFMA.SAT R22, R4, R23, 0.5 ;  /* 0x3f00000004167423 */ /* 0x000fe20000002017 */
[----:B------:R-:W1:Y:S01]  /*2040*/  MUFU.EX2 R15, R15 ;  /* 0x0000000f000f7308 */ /* 0x000e620000000800 */
[----:B------:R-:W-:Y:S01]  /*2050*/  FFMA R7, R14, 1.4426950216293334961, -R19 ;  /* 0x3fb8aa3b0e077823 */ /* 0x000fe20000000813 */
[C---:B------:R-:W-:Y:S01]  /*2060*/  FADD R23, R21.reuse, -12583039 ;  /* 0xcb40007f15177421 */ /* 0x040fe20000000000 */
[----:B------:R-:W-:Y:S01]  /*2070*/  FFMA.RM R24, R22, R25, 12582913 ;  /* 0x4b40000116187423 */ /* 0x000fe20000004019 */
[----:B------:R-:W-:Y:S01]  /*2080*/  SHF.L.U32 R21, R21, 0x17, RZ ;  /* 0x0000001715157819 */ /* 0x000fe200000006ff */
[----:B------:R-:W-:Y:S01]  /*2090*/  FFMA R14, R14, 1.925963033500011079e-08, R7 ;  /* 0x32a570600e0e7823 */ /* 0x000fe20000000007 */
[----:B------:R-:W-:Y:S01]  /*20a0*/  FFMA R23, R6, 1.4426950216293334961, -R23 ;  /* 0x3fb8aa3b06177823 */ /* 0x000fe20000000817 */
[----:B------:R-:W-:Y:S01]  /*20b0*/  FADD R7, R24, -12583039 ;  /* 0xcb40007f18077421 */ /* 0x000fe20000000000 */
[----:B------:R2:W3:Y:S02]  /*20c0*/  MUFU.EX2 R12, R13 ;  /* 0x0000000d000c7308 */ /* 0x0004e40000000800 */
[----:B------:R-:W-:Y:S01]  /*20d0*/  FFMA R23, R6, 1.925963033500011079e-08, R23 ;  /* 0x32a5706006177823 */ /* 0x000fe20000000017 */
[----:B------:R-:W-:Y:S01]  /*20e0*/  FFMA R7, R4, 1.4426950216293334961, -R7 ;  /* 0x3fb8aa3b04077823 */ /* 0x000fe20000000807 */
[----:B------:R-:W-:-:S03]  /*20f0*/  SHF.L.U32 R6, R16, 0x17, RZ ;  /* 0x0000001710067819 */ /* 0x000fc600000006ff */
[----:B------:R-:W-:Y:S01]  /*2100*/  FFMA R25, R4, 1.925963033500011079e-08, R7 ;  /* 0x32a5706004197823 */ /* 0x000fe20000000007 */
[----:B------:R4:W5:Y:S01]  /*2110*/  MUFU.EX2 R19, R5 ;  /* 0x0000000500137308 */ /* 0x0009620000000800 */
[----:B0-----:R-:W-:Y:S01]  /*2120*/  FMUL R4, R0, R11 ;  /* 0x0000000b00047220 */ /* 0x001fe20000400000 */
[----:B------:R-:W-:Y:S01]  /*2130*/  SHF.L.U32 R7, R17, 0x17, RZ ;  /* 0x0000001711077819 */ /* 0x000fe200000006ff */
[----:B-1----:R-:W-:Y:S01]  /*2140*/  FMUL R6, R6, R15 ;  /* 0x0000000f06067220 */ /* 0x002fe20000400000 */
[----:B--2---:R-:W-:Y:S01]  /*2150*/  SHF.L.U32 R13, R20, 0x17, RZ ;  /* 0x00000017140d7819 */ /* 0x004fe200000006ff */
[----:B------:R-:W-:Y:S01]  /*2160*/  FADD R0, R4, R51 ;  /* 0x0000003304007221 */ /* 0x000fe20000000000 */
[----:B------:R-:W-:Y:S02]  /*2170*/  SHF.L.U32 R15, R24, 0x17, RZ ;  /* 0x00000017180f7819 */ /* 0x000fe400000006ff */
[----:B------:R-:W0:Y:S01]  /*2180*/  MUFU.EX2 R14, R14 ;  /* 0x0000000e000e7308 */ /* 0x000e220000000800 */
[----:B----4-:R-:W-:Y:S01]  /*2190*/  SHF.L.U32 R5, R8, 0x17, RZ ;  /* 0x0000001708057819 */ /* 0x010fe200000006ff */
[----:B---3--:R-:W-:-:S04]  /*21a0*/  FMUL R7, R7, R12 ;  /* 0x0000000c07077220 */ /* 0x008fc80000400000 */
[----:B------:R-:W-:Y:S02]  /*21b0*/  FMUL R5, R5, R10 ;  /* 0x0000000a05057220 */ /* 0x000fe40000400000 */
[----:B------:R-:W1:Y:S01]  /*21c0*/  MUFU.EX2 R22, R23 ;  /* 0x0000001700167308 */ /* 0x000e620000000800 */
[----:B-----5:R-:W-:Y:S01]  /*21d0*/  FMUL R12, R18, R19 ;  /* 0x00000013120c7220 */ /* 0x020fe20000400000 */
[----:B------:R-:W-:Y:S01]  /*21e0*/  FADD R11, R0, R5 ;  /* 0x00000005000b7221 */ /* 0x000fe20000000000 */
[----:B------:R-:W-:Y:S03]  /*21f0*/  STL.128 [R26+-0x10], R4 ;  /* 0xfffff0041a007387 */ /* 0x000fe60000100c00 */
[----:B------:R-:W-:Y:S02]  /*2200*/  FADD R0, R11, R6 ;  /* 0x000000060b007221 */ /* 0x000fe40000000000 */
[----:B------:R-:W2:Y:S01]  /*2210*/  MUFU.EX2 R8, R25 ;  /* 0x0000001900087308 */ /* 0x000ea20000000800 */
[----:B0-----:R-:W-:Y:S01]  /*2220*/  FMUL R13, R13, R14 ;  /* 0x0000000e0d0d7220 */ /* 0x001fe20000400000 */
[----:B------:R-:W-:-:S04]  /*2230*/  FADD R11, R0, R7 ;  /* 0x00000007000b7221 */ /* 0x000fc80000000000 */
[----:B------:R-:W-:Y:S01]  /*2240*/  FADD R0, R11, R12 ;  /* 0x0000000c0b007221 */ /* 0x000fe20000000000 */
[----:B-1----:R-:W-:-:S03]  /*2250*/  FMUL R14, R21, R22 ;  /* 0x00000016150e7220 */ /* 0x002fc60000400000 */
[----:B------:R-:W-:-:S04]  /*2260*/  FADD R11, R0, R13 ;  /* 0x0000000d000b7221 */ /* 0x000fc80000000000 */
[----:B------:R-:W-:Y:S01]  /*2270*/  FADD R0, R11, R14 ;  /* 0x0000000e0b007221 */ /* 0x000fe20000000000 */
[----:B--2---:R-:W-:-:S04]  /*2280*/  FMUL R15, R15, R8 ;  /* 0x000000080f0f7220 */ /* 0x004fc80000400000 */
[----:B------:R-:W-:Y:S01]  /*2290*/  FADD R51, R0, R15 ;  /* 0x0000000f00337221 */ /* 0x000fe20000000000 */
[----:B------:R0:W-:Y:S02]  /*22a0*/  STL.128 [R26], R12 ;  /* 0x0000000c1a007387 */ /* 0x0001e40000100c00 */
[----:B0-----:R-:W-:Y:S01]  /*22b0*/  IADD3 R26, PT, PT, R26, 0x20, RZ ;  /* 0x000000201a1a7810 */ /* 0x001fe20007ffe0ff */
[----:B------:R-:W-:Y:S06]  /*22c0*/  BRA.U UP2, `(.L_x_64) ;  /* 0xfffffff902987547 */ /* 0x000fec000b83ffff */
.L_x_63:
[----:B------:R-:W-:Y:S05]  /*22d0*/  BRA.U !UP1, `(.L_x_62) ;  /* 0x0000000509a47547 */ /* 0x000fea000b800000 */
[----:B------:R-:W-:Y:S02]  /*22e0*/  UISETP.GE.U32.AND UP1, UPT, UR5, 0x4, UPT ;  /* 0x000000040500788c */ /* 0x000fe4000bf26070 */
[----:B------:R-:W-:-:S04]  /*22f0*/  ULOP3.LUT UR6, UR4, 0x3, URZ, 0xc0, !UPT ;  /* 0x0000000304067892 */ /* 0x000fc8000f8ec0ff */
[----:B------:R-:W-:-:S03]  /*2300*/  UISETP.NE.AND UP2, UPT, UR6, URZ, UPT ;  /* 0x000000ff0600728c */ /* 0x000fc6000bf45270 */
[----:B------:R-:W-:Y:S08]  /*2310*/  BRA.U !UP1, `(.L_x_65) ;  /* 0x0000000109d07547 */ /* 0x000ff0000b800000 */
[----:B------:R-:W-:-:S05]  /*2320*/  LEA R0, R9, R2, 0x2 ;  /* 0x0000000209007211 */ /* 0x000fca00078e10ff */
[----:B------:R-:W2:Y:S04]  /*2330*/  LDL R13, [R0+0xc] ;  /* 0x00000c00000d7983 */ /* 0x000ea80000100800 */
[----:B------:R-:W3:Y:S04]  /*2340*/  LDL R5, [R0] ;  /* 0x0000000000057983 */ /* 0x000ee80000100800 */
[----:B------:R-:W4:Y:S04]  /*2350*/  LDL R7, [R0+0x4] ;  /* 0x0000040000077983 */ /* 0x000f280000100800 */
[----:B------:R-:W5:Y:S01]  /*2360*/  LDL R11, [R0+0x8] ;  /* 0x00000800000b7983 */ /* 0x000f620000100800 */
[----:B------:R-:W-:Y:S01]  /*2370*/  HFMA2 R14, -RZ, RZ, 0.96630859375, -0.0022525787353515625 ;  /* 0x3bbb989dff0e7431 */ /* 0x000fe200000001ff */
[----:B------:R-:W-:-:S02]  /*2380*/  MOV R17, 0x437c0000 ;  /* 0x437c000000117802 */ /* 0x000fc40000000f00 */
[----:B------:R-:W-:Y:S01]  /*2390*/  IADD3 R9, PT, PT, R9, 0x4, RZ ;  /* 0x0000000409097810 */ /* 0x000fe20007ffe0ff */
[--C-:B--2---:R-:W-:Y:S01]  /*23a0*/  FADD R13, R13, -R134.reuse ;  /* 0x800000860d0d7221 */ /* 0x104fe20000000000 */
[----:B---3--:R-:W-:-:S03]  /*23b0*/  FADD R5, R5, -R134 ;  /* 0x8000008605057221 */ /* 0x008fc60000000000 */
[-C--:B------:R-:W-:Y:S01]  /*23c0*/  FFMA.SAT R15, R13, R14.reuse, 0.5 ;  /* 0x3f0000000d0f7423 */ /* 0x080fe2000000200e */
[--C-:B----4-:R-:W-:Y:S01]  /*23d0*/  FADD R7, R7, -R134.reuse ;  /* 0x8000008607077221 */ /* 0x110fe20000000000 */
[----:B-----5:R-:W-:Y:S01]  /*23e0*/  FADD R11, R11, -R134 ;  /* 0x800000860b0b7221 */ /* 0x020fe20000000000 */
[-C--:B------:R-:W-:Y:S02]  /*23f0*/  FFMA.SAT R4, R5, R14.reuse, 0.5 ;  /* 0x3f00000005047423 */ /* 0x080fe4000000200e */
[-C--:B------:R-:W-:Y:S01]  /*2400*/  FFMA.SAT R8, R7, R14.reuse, 0.5 ;  /* 0x3f00000007087423 */ /* 0x080fe2000000200e */
[----:B------:R-:W-:Y:S01]  /*2410*/  FFMA.SAT R12, R11, R14, 0.5 ;  /* 0x3f0000000b0c7423 */ /* 0x000fe2000000200e */
[-C--:B------:R-:W-:Y:S01]  /*2420*/  FFMA.RM R15, R15, R17.reuse, 12582913 ;  /* 0x4b4000010f0f7423 */ /* 0x080fe20000004011 */
[-C--:B------:R-:W-:Y:S01]  /*2430*/  FFMA.RM R4, R4, R17.reuse, 12582913 ;  /* 0x4b40000104047423 */ /* 0x080fe20000004011 */
[-C--:B------:R-:W-:Y:S01]  /*2440*/  FFMA.RM R8, R8, R17.reuse, 12582913 ;  /* 0x4b40000108087423 */ /* 0x080fe20000004011 */
        /* <DEDUP_REMOVED lines=13> */
[----:B------:R-:W0:Y:S08]  /*2520*/  MUFU.EX2 R5, R6 ;  /* 0x0000000600057308 */ /* 0x000e300000000800 */
[----:B------:R-:W1:Y:S08]  /*2530*/  MUFU.EX2 R7, R10 ;  /* 0x0000000a00077308 */ /* 0x000e700000000800 */
[----:B------:R-:W2:Y:S08]  /*2540*/  MUFU.EX2 R11, R14 ;  /* 0x0000000e000b7308 */ /* 0x000eb00000000800 */
[----:B------:R-:W3:Y:S01]  /*2550*/  MUFU.EX2 R16, R16 ;  /* 0x0000001000107308 */ /* 0x000ee20000000800 */
[----:B------:R-:W-:-:S02]  /*2560*/  SHF.L.U32 R4, R4, 0x17, RZ ;  /* 0x0000001704047819 */ /* 0x000fc400000006ff */
[----:B------:R-:W-:Y:S02]  /*2570*/  SHF.L.U32 R8, R8, 0x17, RZ ;  /* 0x0000001708087819 */ /* 0x000fe400000006ff */
[----:B------:R-:W-:Y:S02]  /*2580*/  SHF.L.U32 R12, R12, 0x17, RZ ;  /* 0x000000170c0c7819 */ /* 0x000fe400000006ff */
[----:B------:R-:W-:Y:S01]  /*2590*/  SHF.L.U32 R15, R15, 0x17, RZ ;  /* 0x000000170f0f7819 */ /* 0x000fe200000006ff */
[----:B0-----:R-:W-:Y:S01]  /*25a0*/  FMUL R4, R4, R5 ;  /* 0x0000000504047220 */ /* 0x001fe20000400000 */
[----:B-1----:R-:W-:Y:S01]  /*25b0*/  FMUL R7, R8, R7 ;  /* 0x0000000708077220 */ /* 0x002fe20000400000 */
[----:B--2---:R-:W-:Y:S02]  /*25c0*/  FMUL R11, R12, R11 ;  /* 0x0000000b0c0b7220 */ /* 0x004fe40000400000 */
[----:B---3--:R-:W-:Y:S01]  /*25d0*/  FMUL R15, R15, R16 ;  /* 0x000000100f0f7220 */ /* 0x008fe20000400000 */
[----:B------:R0:W-:Y:S04]  /*25e0*/  STL [R0], R4 ;  /* 0x0000000400007387 */ /* 0x0001e80000100800 */
[----:B------:R0:W-:Y:S04]  /*25f0*/  STL [R0+0x4], R7 ;  /* 0x0000040700007387 */ /* 0x0001e80000100800 */
[----:B------:R0:W-:Y:S04]  /*2600*/  STL [R0+0x8], R11 ;  /* 0x0000080b00007387 */ /* 0x0001e80000100800 */
[----:B------:R0:W-:Y:S01]  /*2610*/  STL [R0+0xc], R15 ;  /* 0x00000c0f00007387 */ /* 0x0001e20000100800 */
[----:B------:R-:W-:-:S04]  /*2620*/  FADD R51, R51, R4 ;  /* 0x0000000433337221 */ /* 0x000fc80000000000 */
[----:B------:R-:W-:-:S04]  /*2630*/  FADD R51, R51, R7 ;  /* 0x0000000733337221 */ /* 0x000fc80000000000 */
[----:B------:R-:W-:-:S04]  /*2640*/  FADD R51, R51, R11 ;  /* 0x0000000b33337221 */ /* 0x000fc80000000000 */
[----:B0-----:R-:W-:-:S07]  /*2650*/  FADD R51, R51, R15 ;  /* 0x0000000f33337221 */ /* 0x001fce0000000000 */
.L_x_65:
[----:B------:R-:W-:Y:S05]  /*2660*/  BRA.U !UP2, `(.L_x_62) ;  /* 0x000000010ac07547 */ /* 0x000fea000b800000 */
[----:B------:R-:W-:Y:S02]  /*2670*/  UISETP.NE.AND UP1, UPT, UR6, 0x1, UPT ;  /* 0x000000010600788c */ /* 0x000fe4000bf25270 */
[----:B------:R-:W-:-:S04]  /*2680*/  ULOP3.LUT UR5, UR4, 0x1, URZ, 0xc0, !UPT ;  /* 0x0000000104057892 */ /* 0x000fc8000f8ec0ff */
[----:B------:R-:W-:-:S03]  /*2690*/  UISETP.NE.U32.AND UP2, UPT, UR5, 0x1, UPT ;  /* 0x000000010500788c */ /* 0x000fc6000bf45070 */
[----:B------:R-:W-:Y:S08]  /*26a0*/  BRA.U !UP1, `(.L_x_66) ;  /* 0x0000000109707547 */ /* 0x000ff0000b800000 */
[----:B------:R-:W-:-:S05]  /*26b0*/  LEA R11, R9, R2, 0x2 ;  /* 0x00000002090b7211 */ /* 0x000fca00078e10ff */
[----:B------:R-:W2:Y:S04]  /*26c0*/  LDL R5, [R11] ;  /* 0x000000000b057983 */ /* 0x000ea80000100800 */
[----:B------:R-:W3:Y:S01]  /*26d0*/  LDL R7, [R11+0x4] ;  /* 0x000004000b077983 */ /* 0x000ee20000100800 */
[----:B------:R-:W-:Y:S01]  /*26e0*/  HFMA2 R6, -RZ, RZ, 0.96630859375, -0.0022525787353515625 ;  /* 0x3bbb989dff067431 */ /* 0x000fe200000001ff */
[----:B------:R-:W-:Y:S02]  /*26f0*/  MOV R13, 0x437c0000 ;  /* 0x437c0000000d7802 */ /* 0x000fe40000000f00 */
[----:B------:R-:W-:Y:S01]  /*2700*/  IADD3 R9, PT, PT, R9, 0x2, RZ ;  /* 0x0000000209097810 */ /* 0x000fe20007ffe0ff */
[--C-:B--2---:R-:W-:Y:S01]  /*2710*/  FADD R5, R5, -R134.reuse ;  /* 0x8000008605057221 */ /* 0x104fe20000000000 */
[----:B---3--:R-:W-:-:S03]  /*2720*/  FADD R7, R7, -R134 ;  /* 0x8000008607077221 */ /* 0x008fc60000000000 */
        /* <DEDUP_REMOVED lines=12> */
[----:B------:R-:W0:Y:S08]  /*27f0*/  MUFU.EX2 R5, R4 ;  /* 0x0000000400057308 */ /* 0x000e300000000800 */
[----:B------:R-:W1:Y:S01]  /*2800*/  MUFU.EX2 R7, R8 ;  /* 0x0000000800077308 */ /* 0x000e620000000800 */
[----:B0-----:R-:W-:-:S04]  /*2810*/  FMUL R0, R0, R5 ;  /* 0x0000000500007220 */ /* 0x001fc80000400000 */
[----:B------:R-:W-:Y:S01]  /*2820*/  FADD R51, R51, R0 ;  /* 0x0000000033337221 */ /* 0x000fe20000000000 */
[----:B------:R0:W-:Y:S01]  /*2830*/  STL [R11], R0 ;  /* 0x000000000b007387 */ /* 0x0001e20000100800 */
[----:B-1----:R-:W-:-:S04]  /*2840*/  FMUL R6, R6, R7 ;  /* 0x0000000706067220 */ /* 0x002fc80000400000 */
[----:B------:R-:W-:Y:S01]  /*2850*/  FADD R51, R51, R6 ;  /* 0x0000000633337221 */ /* 0x000fe20000000000 */
[----:B------:R0:W-:Y:S06]  /*2860*/  STL [R11+0x4], R6 ;  /* 0x000004060b007387 */ /* 0x0001ec0000100800 */
.L_x_66:
[----:B------:R-:W-:Y:S05]  /*2870*/  BRA.U UP2, `(.L_x_62) ;  /* 0x00000001023c7547 */ /* 0x000fea000b800000 */
[----:B------:R-:W-:-:S05]  /*2880*/  LEA R9, R9, R2, 0x2 ;  /* 0x0000000209097211 */ /* 0x000fca00078e10ff */
[----:B------:R-:W2:Y:S01]  /*2890*/  LDL R5, [R9] ;  /* 0x0000000009057983 */ /* 0x000ea20000100800 */
[----:B0-----:R-:W-:Y:S01]  /*28a0*/  HFMA2 R0, -RZ, RZ, 0.96630859375, -0.0022525787353515625 ;  /* 0x3bbb989dff007431 */ /* 0x001fe200000001ff */
[----:B------:R-:W-:Y:S01]  /*28b0*/  MOV R7, 0x437c0000 ;  /* 0x437c000000077802 */ /* 0x000fe20000000f00 */
[----:B--2---:R-:W-:-:S04]  /*28c0*/  FADD R5, R5, -R134 ;  /* 0x8000008605057221 */ /* 0x004fc80000000000 */
[----:B------:R-:W-:-:S04]  /*28d0*/  FFMA.SAT R0, R5, R0, 0.5 ;  /* 0x3f00000005007423 */ /* 0x000fc80000002000 */
[----:B------:R-:W-:-:S04]  /*28e0*/  FFMA.RM R0, R0, R7, 12582913 ;  /* 0x4b40000100007423 */ /* 0x000fc80000004007 */
[C---:B------:R-:W-:Y:S01]  /*28f0*/  FADD R4, R0.reuse, -12583039 ;  /* 0xcb40007f00047421 */ /* 0x040fe20000000000 */
[----:B------:R-:W-:-:S03]  /*2900*/  SHF.L.U32 R0, R0, 0x17, RZ ;  /* 0x0000001700007819 */ /* 0x000fc600000006ff */
[----:B------:R-:W-:-:S04]  /*2910*/  FFMA R4, R5, 1.4426950216293334961, -R4 ;  /* 0x3fb8aa3b05047823 */ /* 0x000fc80000000804 */
[----:B------:R-:W-:-:S04]  /*2920*/  FFMA R4, R5, 1.925963033500011079e-08, R4 ;  /* 0x32a5706005047823 */ /* 0x000fc80000000004 */
[----:B------:R-:W0:Y:S02]  /*2930*/  MUFU.EX2 R5, R4 ;  /* 0x0000000400057308 */ /* 0x000e240000000800 */
[----:B0-----:R-:W-:-:S04]  /*2940*/  FMUL R0, R0, R5 ;  /* 0x0000000500007220 */ /* 0x001fc80000400000 */
[----:B------:R-:W-:Y:S01]  /*2950*/  FADD R51, R51, R0 ;  /* 0x0000000033337221 */ /* 0x000fe20000000000 */
[----:B------:R1:W-:Y:S06]  /*2960*/  STL [R9], R0 ;  /* 0x0000000009007387 */ /* 0x0003ec0000100800 */
.L_x_62:
[----:B------:R-:W-:Y:S02]  /*2970*/  CS2R R52, SRZ ;  /* 0x0000000000347805 */ /* 0x000fe4000001ff00 */
[----:B------:R-:W-:Y:S02]  /*2980*/  CS2R R54, SRZ ;  /* 0x0000000000367805 */ /* 0x000fe4000001ff00 */
[----:B------:R-:W-:Y:S02]  /*2990*/  CS2R R56, SRZ ;  /* 0x0000000000387805 */ /* 0x000fe4000001ff00 */
[----:B------:R-:W-:Y:S02]  /*29a0*/  CS2R R58, SRZ ;  /* 0x00000000003a7805 */ /* 0x000fe4000001ff00 */
[----:B------:R-:W-:Y:S02]  /*29b0*/  CS2R R60, SRZ ;  /* 0x00000000003c7805 */ /* 0x000fe4000001ff00 */
[----:B------:R-:W-:-:S02]  /*29c0*/  CS2R R62, SRZ ;  /* 0x00000000003e7805 */ /* 0x000fc4000001ff00 */
        /* <DEDUP_REMOVED lines=21> */
[----:B------:R-:W-:Y:S02]  /*2b20*/  MOV R105, RZ ;  /* 0x000000ff00697202 */ /* 0x000fe40000000f00 */
[----:B0-----:R-:W-:Y:S02]  /*2b30*/  CS2R R6, SRZ ;  /* 0x0000000000067805 */ /* 0x001fe4000001ff00 */
[----:B------:R-:W-:-:S02]  /*2b40*/  MOV R107, RZ ;  /* 0x000000ff006b7202 */ /* 0x000fc40000000f00 */
[----:B-1----:R-:W-:Y:S02]  /*2b50*/  CS2R R8, SRZ ;  /* 0x0000000000087805 */ /* 0x002fe4000001ff00 */
[----:B------:R-:W-:Y:S02]  /*2b60*/  MOV R109, RZ ;  /* 0x000000ff006d7202 */ /* 0x000fe40000000f00 */
        /* <DEDUP_REMOVED lines=20> */
[----:B------:R-:W-:Y:S02]  /*2cb0*/  MOV R113, RZ ;  /* 0x000000ff00717202 */ /* 0x000fe40000000f00 */
[----:B------:R-:W-:-:S02]  /*2cc0*/  MOV R115, RZ ;  /* 0x000000ff00737202 */ /* 0x000fc40000000f00 */
[----:B------:R-:W-:Y:S02]  /*2cd0*/  MOV R117, RZ ;  /* 0x000000ff00757202 */ /* 0x000fe40000000f00 */
[----:B------:R-:W-:Y:S02]  /*2ce0*/  MOV R119, RZ ;  /* 0x000000ff00777202 */ /* 0x000fe40000000f00 */
[----:B------:R-:W-:Y:S02]  /*2cf0*/  MOV R121, RZ ;  /* 0x000000ff00797202 */ /* 0x000fe40000000f00 */
        /* <DEDUP_REMOVED lines=22> */
[----:B------:R-:W-:Y:S01]  /*2e60*/  MOV R50, RZ ;  /* 0x000000ff00327202 */ /* 0x000fe20000000f00 */
[----:B------:R-:W-:Y:S06]  /*2e70*/  BRA.U !UP0, `(.L_x_67) ;  /* 0x0000001108687547 */ /* 0x000fec000b800000 */
[----:B------:R-:W-:Y:S01]  /*2e80*/  HFMA2 R53, -RZ, RZ, 0, 0 ;  /* 0x00000000ff357431 */ /* 0x000fe200000001ff */
[----:B------:R-:W-:Y:S01]  /*2e90*/  MOV R104, RZ ;  /* 0x000000ff00687202 */ /* 0x000fe20000000f00 */
[----:B------:R-:W-:-:S12]  /*2ea0*/  UIADD3 UR4, UPT, UPT, -UR4, URZ, URZ ;  /* 0x000000ff04047290 */ /* 0x000fd8000fffe1ff */
.L_x_70:
[----:B------:R-:W-:-:S06]  /*2eb0*/  MOV R0, R2 ;  /* 0x0000000200007202 */ /* 0x000fcc0000000f00 */
        /* <DEDUP_REMOVED lines=12> */
[----:B------:R-:W-:Y:S05]  /*2f80*/  CALL.REL.NOINC `($__internal_2_$__cuda_sm3x_div_rn_noftz_f32_slowpath) ;  /* 0x0000001c001c7944 */ /* 0x000fea0003c00000 */
.L_x_69:
[----:B------:R-:W-:Y:S05]  /*2f90*/  BSYNC.RECONVERGENT B0 ;  /* 0x0000000000007941 */ /* 0x000fea0003800200 */
.L_x_68:
[----:B------:R-:W0:Y:S02]  /*2fa0*/  LDC.64 R4, c[0x0][0x390] ;  /* 0x0000e400ff047b82 */ /* 0x000e240000000a00 */
[----:B0-----:R-:W-:-:S05]  /*2fb0*/  IMAD.WIDE.U32 R4, R104, 0x4, R4 ;  /* 0x0000000468047825 */ /* 0x001fca00078e0004 */
        /* <DEDUP_REMOVED lines=26> */
[----:B--2---:R-:W-:-:S03]  /*3160*/  FFMA R53, R108, R106, R53 ;  /* 0x0000006a6c357223 */ /* 0x004fc60000000035 */
[----:B------:R-:W2:Y:S01]  /*3170*/  LDG.E.CONSTANT R108, desc[UR8][R4.64+0x58] ;  /* 0x00005808046c7981 */ /* 0x000ea2000c1e9900 */
[----:B---3--:R-:W-:-:S03]  /*3180*/  FFMA R100, R0, R106, R100 ;  /* 0x0000006a00647223 */ /* 0x008fc60000000064 */
[----:B------:R-:W3:Y:S01]  /*3190*/  LDG.E.CONSTANT R0, desc[UR8][R4.64+0x54] ;  /* 0x0000540804007981 */ /* 0x000ee2000c1e9900 */
[----:B----4-:R-:W-:-:S03]  /*31a0*/  FFMA R98, R116, R106, R98 ;  /* 0x0000006a74627223 */ /* 0x010fc60000000062 */
[----:B------:R-:W4:Y:S01]  /*31b0*/  LDG.E.CONSTANT R116, desc[UR8][R4.64+0x68] ;  /* 0x0000680804747981 */ /* 0x000f22000c1e9900 */
[----:B-----5:R-:W-:-:S03]  /*31c0*/  FFMA R96, R118, R106, R96 ;  /* 0x0000006a76607223 */ /* 0x020fc60000000060 */
[----:B------:R-:W5:Y:S01]  /*31d0*/  LDG.E.CONSTANT R118, desc[UR8][R4.64+0x6c] ;  /* 0x00006c0804767981 */ /* 0x000f62000c1e9900 */
[----:B------:R-:W-:-:S03]  /*31e0*/  FFMA R94, R120, R106, R94 ;  /* 0x0000006a785e7223 */ /* 0x000fc6000000005e */
        /* <DEDUP_REMOVED lines=191> */
[----:B--2---:R-:W-:-:S03]  /*3de0*/  FFMA R109, R108, R106, R109 ;  /* 0x0000006a6c6d7223 */ /* 0x004fc6000000006d */
[----:B------:R-:W2:Y:S01]  /*3df0*/  LDG.E.CONSTANT R108, desc[UR8][R4.64+0x1c0] ;  /* 0x0001c008046c7981 */ /* 0x000ea2000c1e9900 */
[----:B---3--:R-:W-:-:S03]  /*3e00*/  FFMA R7, R0, R106, R7 ;  /* 0x0000006a00077223 */ /* 0x008fc60000000007 */
[----:B------:R-:W3:Y:S01]  /*3e10*/  LDG.E.CONSTANT R0, desc[UR8][R4.64+0x1bc] ;  /* 0x0001bc0804007981 */ /* 0x000ee2000c1e9900 */
[----:B------:R-:W-:-:S04]  /*3e20*/  UIADD3 UR4, UPT, UPT, UR4, 0x1, URZ ;  /* 0x0000000104047890 */ /* 0x000fc8000fffe0ff */
[----:B------:R-:W-:Y:S01]  /*3e30*/  UISETP.NE.AND UP0, UPT, UR4, URZ, UPT ;  /* 0x000000ff0400728c */ /* 0x000fe2000bf05270 */
[----:B------:R-:W-:Y:S01]  /*3e40*/  IADD3 R2, P0, PT, R2, 0x4, RZ ;  /* 0x0000000402027810 */ /* 0x000fe20007f1e0ff */
[-C--:B-----5:R-:W-:Y:S01]  /*3e50*/  FFMA R87, R118, R106.reuse, R87 ;  /* 0x0000006a76577223 */ /* 0x0a0fe20000000057 */
[-C--:B----4-:R-:W-:Y:S01]  /*3e60*/  FFMA R85, R116, R106.reuse, R85 ;  /* 0x0000006a74557223 */ /* 0x090fe20000000055 */
[-C--:B------:R-:W-:Y:S01]  /*3e70*/  FFMA R55, R156, R106.reuse, R55 ;  /* 0x0000006a9c377223 */ /* 0x080fe20000000037 */
[-C--:B------:R-:W-:Y:S01]  /*3e80*/  FFMA R89, R120, R106.reuse, R89 ;  /* 0x0000006a78597223 */ /* 0x080fe20000000059 */
[----:B------:R-:W-:Y:S02]  /*3e90*/  IADD3.X R3, PT, PT, RZ, R3, RZ, P0, !PT ;  /* 0x00000003ff037210 */ /* 0x000fe400007fe4ff */
[----:B------:R-:W-:Y:S01]  /*3ea0*/  IADD3 R104, PT, PT, R104, 0x80, RZ ;  /* 0x0000008068687810 */ /* 0x000fe20007ffe0ff */
[-C--:B------:R-:W-:Y:S01]  /*3eb0*/  FFMA R91, R122, R106.reuse, R91 ;  /* 0x0000006a7a5b7223 */ /* 0x080fe2000000005b */
        /* <DEDUP_REMOVED lines=19> */
[-C--:B--2---:R-:W-:Y:S01]  /*3ff0*/  FFMA R83, R108, R106.reuse, R83 ;  /* 0x0000006a6c537223 */ /* 0x084fe20000000053 */
[----:B---3--:R-:W-:Y:S01]  /*4000*/  FFMA R49, R0, R106, R49 ;  /* 0x0000006a00317223 */ /* 0x008fe20000000031 */
[----:B------:R-:W-:Y:S06]  /*4010*/  BRA.U UP0, `(.L_x_70) ;  /* 0xffffffed00a47547 */ /* 0x000fec000b83ffff */
.L_x_67:
[----:B------:R-:W0:Y:S01]  /*4020*/  S2R R5, SR_TID.X ;  /* 0x0000000000057919 */ /* 0x000e220000002100 */
[----:B------:R-:W0:Y:S08]  /*4030*/  S2UR UR5, SR_CTAID.X ;  /* 0x00000000000579c3 */ /* 0x000e300000002500 */
[----:B------:R-:W0:Y:S08]  /*4040*/  LDC R0, c[0x0][0x360] ;  /* 0x0000d800ff007b82 */ /* 0x000e300000000800 */
[----:B------:R-:W1:Y:S01]  /*4050*/  LDC.64 R2, c[0x0][0x3a0] ;  /* 0x0000e800ff027b82 */ /* 0x000e620000000a00 */
[----:B0-----:R-:W-:-:S05]  /*4060*/  IMAD R0, R0, UR5, R5 ;  /* 0x0000000500007c24 */ /* 0x001fca000f8e0205 */
[----:B------:R-:W-:-:S05]  /*4070*/  SHF.L.U32 R5, R0, 0x7, RZ ;  /* 0x0000000700057819 */ /* 0x000fca00000006ff */
[----:B-1----:R-:W-:-:S05]  /*4080*/  IMAD.WIDE R2, R5, 0x4, R2 ;  /* 0x0000000405027825 */ /* 0x002fca00078e0202 */
        /* <DEDUP_REMOVED lines=129> */
        .weak           $__internal_1_$__cuda_sm20_rcp_rn_f32_slowpath
        .type           $__internal_1_$__cuda_sm20_rcp_rn_f32_slowpath,@function
        .size           $__internal_1_$__cuda_sm20_rcp_rn_f32_slowpath,($__internal_2_$__cuda_sm3x_div_rn_noftz_f32_slowpath - $__internal_1_$__cuda_sm20_rcp_rn_f32_slowpath)
$__internal_1_$__cuda_sm20_rcp_rn_f32_slowpath:
[----:B------:R-:W-:-:S04]  /*48a0*/  SHF.L.U32 R4, R141, 0x1, RZ ;  /* 0x000000018d047819 */ /* 0x000fc800000006ff */
[----:B------:R-:W-:Y:S02]  /*48b0*/  SHF.R.U32.HI R143, RZ, 0x18, R4 ;  /* 0x00000018ff8f7819 */ /* 0x000fe40000011604 */
[----:B------:R-:W-:Y:S02]  /*48c0*/  MOV R4, R141 ;  /* 0x0000008d00047202 */ /* 0x000fe40000000f00 */
[----:B------:R-:W-:-:S13]  /*48d0*/  ISETP.NE.U32.AND P0, PT, R143, RZ, PT ;  /* 0x000000ff8f00720c */ /* 0x000fda0003f05070 */
[----:B------:R-:W-:Y:S05]  /*48e0*/  @P0 BRA `(.L_x_71) ;  /* 0x00000000002c0947 */ /* 0x000fea0003800000 */
[----:B------:R-:W-:-:S04]  /*48f0*/  SHF.L.U32 R5, R4, 0x1, RZ ;  /* 0x0000000104057819 */ /* 0x000fc800000006ff */
[----:B------:R-:W-:-:S13]  /*4900*/  ISETP.NE.AND P0, PT, R5, RZ, PT ;  /* 0x000000ff0500720c */ /* 0x000fda0003f05270 */
[----:B------:R2:W3:Y:S01]  /*4910*/  @!P0 MUFU.RCP R5, R4 ;  /* 0x0000000400058308 */ /* 0x0004e20000001000 */
[----:B------:R-:W-:Y:S05]  /*4920*/  @!P0 BRA `(.L_x_72) ;  /* 0x0000000000a48947 */ /* 0x000fea0003800000 */
[----:B------:R-:W-:-:S04]  /*4930*/  FFMA R139, R4, 1.84467440737095516160e+19, RZ ;  /* 0x5f800000048b7823 */ /* 0x000fc800000000ff */
[----:B--2---:R-:W3:Y:S02]  /*4940*/  MUFU.RCP R4, R139 ;  /* 0x0000008b00047308 */ /* 0x004ee40000001000 */
[----:B---3--:R-:W-:-:S04]  /*4950*/  FFMA R5, R139, R4, -1 ;  /* 0xbf8000008b057423 */ /* 0x008fc80000000004 */
[----:B------:R-:W-:-:S04]  /*4960*/  FADD.FTZ R5, -R5, -RZ ;  /* 0x800000ff05057221 */ /* 0x000fc80000010100 */
[----:B------:R-:W-:-:S04]  /*4970*/  FFMA R4, R4, R5, R4 ;  /* 0x0000000504047223 */ /* 0x000fc80000000004 */
[----:B------:R-:W-:Y:S01]  /*4980*/  FFMA R5, R4, 1.84467440737095516160e+19, RZ ;  /* 0x5f80000004057823 */ /* 0x000fe200000000ff */
[----:B------:R-:W-:Y:S06]  /*4990*/  BRA `(.L_x_72) ;  /* 0x0000000000887947 */ /* 0x000fec0003800000 */
.L_x_71:
[----:B------:R-:W-:-:S04]  /*49a0*/  IADD3 R145, PT, PT, R143, -0xfd, RZ ;  /* 0xffffff038f917810 */ /* 0x000fc80007ffe0ff */
[----:B------:R-:W-:-:S13]  /*49b0*/  ISETP.GT.U32.AND P0, PT, R145, 0x1, PT ;  /* 0x000000019100780c */ /* 0x000fda0003f04070 */
[----:B------:R-:W-:Y:S05]  /*49c0*/  @P0 BRA `(.L_x_73) ;  /* 0x0000000000780947 */ /* 0x000fea0003800000 */
[----:B------:R-:W-:Y:S01]  /*49d0*/  LOP3.LUT R5, R4, 0x7fffff, RZ, 0xc0, !PT ;  /* 0x007fffff04057812 */ /* 0x000fe200078ec0ff */
[----:B------:R-:W-:-:S03]  /*49e0*/  HFMA2 R142, -RZ, RZ, 0, 1.78813934326171875e-07 ;  /* 0x00000003ff8e7431 */ /* 0x000fc600000001ff */
[----:B------:R-:W-:-:S04]  /*49f0*/  LOP3.LUT R5, R5, 0x3f800000, RZ, 0xfc, !PT ;  /* 0x3f80000005057812 */ /* 0x000fc800078efcff */
[----:B------:R-:W0:Y:S01]  /*4a00*/  MUFU.RCP R140, R5 ;  /* 0x00000005008c7308 */ /* 0x000e220000001000 */
[----:B------:R-:W-:Y:S01]  /*4a10*/  SHF.L.U32 R142, R142, R145, RZ ;  /* 0x000000918e8e7219 */ /* 0x000fe200000006ff */
[----:B0-----:R-:W-:-:S04]  /*4a20*/  FFMA R139, R5, R140, -1 ;  /* 0xbf800000058b7423 */ /* 0x001fc8000000008c */
[----:B------:R-:W-:-:S04]  /*4a30*/  FADD.FTZ R139, -R139, -RZ ;  /* 0x800000ff8b8b7221 */ /* 0x000fc80000010100 */
[CCC-:B------:R-:W-:Y:S01]  /*4a40*/  FFMA.RM R141, R140.reuse, R139.reuse, R140.reuse ;  /* 0x0000008b8c8d7223 */ /* 0x1c0fe2000000408c */
[----:B------:R-:W-:-:S04]  /*4a50*/  FFMA.RP R140, R140, R139, R140 ;  /* 0x0000008b8c8c7223 */ /* 0x000fc8000000808c */
[C---:B------:R-:W-:Y:S02]  /*4a60*/  LOP3.LUT R139, R141.reuse, 0x7fffff, RZ, 0xc0, !PT ;  /* 0x007fffff8d8b7812 */ /* 0x040fe400078ec0ff */
[----:B------:R-:W-:Y:S02]  /*4a70*/  FSETP.NEU.FTZ.AND P0, PT, R141, R140, PT ;  /* 0x0000008c8d00720b */ /* 0x000fe40003f1d000 */
[----:B------:R-:W-:Y:S02]  /*4a80*/  LOP3.LUT R139, R139, 0x800000, RZ, 0xfc, !PT ;  /* 0x008000008b8b7812 */ /* 0x000fe400078efcff */
[----:B------:R-:W-:Y:S02]  /*4a90*/  SEL R140, RZ, 0xffffffff, !P0 ;  /* 0xffffffffff8c7807 */ /* 0x000fe40004000000 */
[----:B------:R-:W-:Y:S02]  /*4aa0*/  LOP3.LUT R142, R142, R139, RZ, 0xc0, !PT ;  /* 0x0000008b8e8e7212 */ /* 0x000fe400078ec0ff */
[----:B------:R-:W-:-:S02]  /*4ab0*/  IADD3 R140, PT, PT, -R140, RZ, RZ ;  /* 0x000000ff8c8c7210 */ /* 0x000fc40007ffe1ff */
[-C--:B------:R-:W-:Y:S02]  /*4ac0*/  SHF.R.U32.HI R142, RZ, R145.reuse, R142 ;  /* 0x00000091ff8e7219 */ /* 0x080fe4000001168e */
[----:B------:R-:W-:Y:S02]  /*4ad0*/  LOP3.LUT P1, RZ, R140, R145, R139, 0xf8, !PT ;  /* 0x000000918cff7212 */ /* 0x000fe4000782f88b */
[C---:B------:R-:W-:Y:S02]  /*4ae0*/  LOP3.LUT P0, RZ, R142.reuse, 0x1, RZ, 0xc0, !PT ;  /* 0x000000018eff7812 */ /* 0x040fe4000780c0ff */
[----:B------:R-:W-:Y:S02]  /*4af0*/  LOP3.LUT P2, RZ, R142, 0x2, RZ, 0xc0, !PT ;  /* 0x000000028eff7812 */ /* 0x000fe4000784c0ff */
[----:B------:R-:W-:Y:S02]  /*4b00*/  IADD3 R140, PT, PT, R143, -0xfc, RZ ;  /* 0xffffff048f8c7810 */ /* 0x000fe40007ffe0ff */
[----:B------:R-:W-:-:S02]  /*4b10*/  PLOP3.LUT P0, PT, P0, P1, P2, 0xe0, 0x0 ;  /* 0x000000000000781c */ /* 0x000fc40000703c20 */
[----:B------:R-:W-:Y:S02]  /*4b20*/  LOP3.LUT P1, RZ, R4, 0x7fffff, RZ, 0xc0, !PT ;  /* 0x007fffff04ff7812 */ /* 0x000fe4000782c0ff */
[----:B------:R-:W-:-:S04]  /*4b30*/  SEL R5, RZ, 0x1, !P0 ;  /* 0x00000001ff057807 */ /* 0x000fc80004000000 */
[----:B------:R-:W-:-:S04]  /*4b40*/  IADD3 R5, PT, PT, -R5, RZ, RZ ;  /* 0x000000ff05057210 */ /* 0x000fc80007ffe1ff */
[----:B------:R-:W-:Y:S02]  /*4b50*/  ISETP.GE.AND P0, PT, R5, RZ, PT ;  /* 0x000000ff0500720c */ /* 0x000fe40003f06270 */
[----:B------:R-:W-:-:S11]  /*4b60*/  SHF.R.U32.HI R5, RZ, R140, R139 ;  /* 0x0000008cff057219 */ /* 0x000fd6000001168b */
[----:B------:R-:W-:-:S04]  /*4b70*/  @!P0 IADD3 R5, PT, PT, R5, 0x1, RZ ;  /* 0x0000000105058810 */ /* 0x000fc80007ffe0ff */
[----:B------:R-:W-:-:S04]  /*4b80*/  @!P1 SHF.L.U32 R5, R5, 0x1, RZ ;  /* 0x0000000105059819 */ /* 0x000fc800000006ff */
[----:B------:R-:W-:Y:S01]  /*4b90*/  LOP3.LUT R5, R5, 0x80000000, R4, 0xf8, !PT ;  /* 0x8000000005057812 */ /* 0x000fe200078ef804 */
[----:B------:R-:W-:Y:S06]  /*4ba0*/  BRA `(.L_x_72) ;  /* 0x0000000000047947 */ /* 0x000fec0003800000 */
.L_x_73:
[----:B------:R0:W1:Y:S02]  /*4bb0*/  MUFU.RCP R5, R4 ;  /* 0x0000000400057308 */ /* 0x0000640000001000 */
.L_x_72:
[----:B-1-3--:R-:W-:Y:S02]  /*4bc0*/  MOV R139, R5 ;  /* 0x00000005008b7202 */ /* 0x00afe40000000f00 */
[----:B0-2---:R-:W-:Y:S02]  /*4bd0*/  MOV R4, R138 ;  /* 0x0000008a00047202 */ /* 0x005fe40000000f00 */
[----:B------:R-:W-:-:S04]  /*4be0*/  MOV R5, 0x0 ;  /* 0x0000000000057802 */ /* 0x000fc80000000f00 */
[----:B------:R-:W-:Y:S05]  /*4bf0*/  RET.REL.NODEC R4 `(_Z19gated_attention_mlpPKfS0_S0_S0_Pfiif) ;  /* 0xffffffb404007950 */ /* 0x000fea0003c3ffff */
        .weak           $__internal_2_$__cuda_sm3x_div_rn_noftz_f32_slowpath
        .type           $__internal_2_$__cuda_sm3x_div_rn_noftz_f32_slowpath,@function
        .size           $__internal_2_$__cuda_sm3x_div_rn_noftz_f32_slowpath,(.L_x_127 - $__internal_2_$__cuda_sm3x_div_rn_noftz_f32_slowpath)
$__internal_2_$__cuda_sm3x_div_rn_noftz_f32_slowpath:
[----:B------:R-:W-:Y:S01]  /*4c00*/  SHF.R.U32.HI R108, RZ, 0x17, R5 ;  /* 0x00000017ff6c7819 */ /* 0x000fe20000011605 */
[----:B------:R-:W-:Y:S01]  /*4c10*/  BSSY.RECONVERGENT B1, `(.L_x_74) ;  /* 0x0000063000017945 */ /* 0x000fe20003800200 */
[----:B------:R-:W-:Y:S02]  /*4c20*/  SHF.R.U32.HI R106, RZ, 0x17, R0 ;  /* 0x00000017ff6a7819 */ /* 0x000fe40000011600 */
[----:B------:R-:W-:Y:S02]  /*4c30*/  LOP3.LUT R118, R108, 0xff, RZ, 0xc0, !PT ;  /* 0x000000ff6c767812 */ /* 0x000fe400078ec0ff */
[----:B------:R-:W-:Y:S02]  /*4c40*/  LOP3.LUT R116, R106, 0xff, RZ, 0xc0, !PT ;  /* 0x000000ff6a747812 */ /* 0x000fe400078ec0ff */
[----:B------:R-:W-:Y:S02]  /*4c50*/  IADD3 R112, PT, PT, R118, -0x1, RZ ;  /* 0xffffffff76707810 */ /* 0x000fe40007ffe0ff */
[----:B------:R-:W-:-:S02]  /*4c60*/  IADD3 R110, PT, PT, R116, -0x1, RZ ;  /* 0xffffffff746e7810 */ /* 0x000fc40007ffe0ff */
[----:B------:R-:W-:Y:S02]  /*4c70*/  ISETP.GT.U32.AND P0, PT, R112, 0xfd, PT ;  /* 0x000000fd7000780c */ /* 0x000fe40003f04070 */
[----:B------:R-:W-:Y:S02]  /*4c80*/  MOV R106, R0 ;  /* 0x00000000006a7202 */ /* 0x000fe40000000f00 */
        /* <DEDUP_REMOVED lines=26> */
.L_x_75:
[----:B------:R-:W-:Y:S01]  /*4e30*/  LEA R0, R118, 0xc0800000, 0x17 ;  /* 0xc080000076007811 */ /* 0x000fe200078eb8ff */
[----:B------:R-:W-:Y:S03]  /*4e40*/  BSSY.RECONVERGENT B2, `(.L_x_80) ;  /* 0x0000036000027945 */ /* 0x000fe60003800200 */
[----:B------:R-:W-:Y:S02]  /*4e50*/  IADD3 R110, PT, PT, -R0, R5, RZ ;  /* 0x00000005006e7210 */ /* 0x000fe40007ffe1ff */
[----:B------:R-:W-:Y:S02]  /*4e60*/  IADD3 R5, PT, PT, R116, -0x7f, RZ ;  /* 0xffffff8174057810 */ /* 0x000fe40007ffe0ff */
[----:B------:R-:W0:Y:S01]  /*4e70*/  MUFU.RCP R112, R110 ;  /* 0x0000006e00707308 */ /* 0x000e220000001000 */
[----:B------:R-:W-:Y:S02]  /*4e80*/  FADD.FTZ R114, -R110, -RZ ;  /* 0x800000ff6e727221 */ /* 0x000fe40000010100 */
[C---:B------:R-:W-:Y:S01]  /*4e90*/  IMAD R0, R5.reuse, -0x800000, R106 ;  /* 0xff80000005007824 */ /* 0x040fe200078e026a */
[----:B------:R-:W-:-:S04]  /*4ea0*/  IADD3 R5, PT, PT, R5, 0x7f, -R118 ;  /* 0x0000007f05057810 */ /* 0x000fc80007ffe876 */
[----:B------:R-:W-:Y:S01]  /*4eb0*/  IADD3 R5, PT, PT, R5, R108, RZ ;  /* 0x0000006c05057210 */ /* 0x000fe20007ffe0ff */
[----:B0-----:R-:W-:-:S04]  /*4ec0*/  FFMA R116, R112, R114, 1 ;  /* 0x3f80000070747423 */ /* 0x001fc80000000072 */
[----:B------:R-:W-:-:S04]  /*4ed0*/  FFMA R116, R112, R116, R112 ;  /* 0x0000007470747223 */ /* 0x000fc80000000070 */
[----:B------:R-:W-:-:S04]  /*4ee0*/  FFMA R106, R0, R116, RZ ;  /* 0x00000074006a7223 */ /* 0x000fc800000000ff */
[----:B------:R-:W-:-:S04]  /*4ef0*/  FFMA R112, R114, R106, R0 ;  /* 0x0000006a72707223 */ /* 0x000fc80000000000 */
[----:B------:R-:W-:-:S04]  /*4f00*/  FFMA R112, R116, R112, R106 ;  /* 0x0000007074707223 */ /* 0x000fc8000000006a */
[----:B------:R-:W-:-:S04]  /*4f10*/  FFMA R114, R114, R112, R0 ;  /* 0x0000007072727223 */ /* 0x000fc80000000000 */
        /* <DEDUP_REMOVED lines=14> */
[-CC-:B------:R-:W-:Y:S01]  /*5000*/  FFMA.RZ R0, R116, R114.reuse, R112.reuse ;  /* 0x0000007274007223 */ /* 0x180fe2000000c070 */
[----:B------:R-:W-:Y:S01]  /*5010*/  IADD3 R110, PT, PT, R118, 0x20, RZ ;  /* 0x00000020766e7810 */ /* 0x000fe20007ffe0ff */
[-CC-:B------:R-:W-:Y:S01]  /*5020*/  FFMA.RM R5, R116, R114.reuse, R112.reuse ;  /* 0x0000007274057223 */ /* 0x180fe20000004070 */
        /* <DEDUP_REMOVED lines=19> */
.L_x_82:
[----:B------:R-:W-:-:S04]  /*5160*/  LOP3.LUT R106, R106, 0x80000000, RZ, 0xc0, !PT ;  /* 0x800000006a6a7812 */ /* 0x000fc800078ec0ff */
[----:B------:R-:W-:Y:S01]  /*5170*/  LOP3.LUT R106, R106, 0x7f800000, RZ, 0xfc, !PT ;  /* 0x7f8000006a6a7812 */ /* 0x000fe200078efcff */
[----:B------:R-:W-:Y:S06]  /*5180*/  BRA `(.L_x_83) ;  /* 0x0000000000047947 */ /* 0x000fec0003800000 */
.L_x_81:
[----:B------:R-:W-:-:S07]  /*5190*/  LEA R106, R5, R106, 0x17 ;  /* 0x0000006a056a7211 */ /* 0x000fce00078eb8ff */
.L_x_83:
[----:B------:R-:W-:Y:S05]  /*51a0*/  BSYNC.RECONVERGENT B2 ;  /* 0x0000000000027941 */ /* 0x000fea0003800200 */
.L_x_80:
[----:B------:R-:W-:Y:S05]  /*51b0*/  BRA `(.L_x_84) ;  /* 0x0000000000207947 */ /* 0x000fea0003800000 */
.L_x_79:
[----:B------:R-:W-:-:S04]  /*51c0*/  LOP3.LUT R106, R5, 0x80000000, R106, 0x48, !PT ;  /* 0x80000000056a7812 */ /* 0x000fc800078e486a */
[----:B------:R-:W-:Y:S01]  /*51d0*/  LOP3.LUT R106, R106, 0x7f800000, RZ, 0xfc, !PT ;  /* 0x7f8000006a6a7812 */ /* 0x000fe200078efcff */
[----:B------:R-:W-:Y:S06]  /*51e0*/  BRA `(.L_x_84) ;  /* 0x0000000000147947 */ /* 0x000fec0003800000 */
.L_x_78:
[----:B------:R-:W-:Y:S01]  /*51f0*/  LOP3.LUT R106, R5, 0x80000000, R106, 0x48, !PT ;  /* 0x80000000056a7812 */ /* 0x000fe200078e486a */
[----:B------:R-:W-:Y:S06]  /*5200*/  BRA `(.L_x_84) ;  /* 0x00000000000c7947 */ /* 0x000fec0003800000 */
.L_x_77:
[----:B------:R-:W0:Y:S01]  /*5210*/  MUFU.RSQ R106, -QNAN ;  /* 0xffc00000006a7908 */ /* 0x000e220000001400 */
[----:B------:R-:W-:Y:S05]  /*5220*/  BRA `(.L_x_84) ;  /* 0x0000000000047947 */ /* 0x000fea0003800000 */
.L_x_76:
[----:B------:R-:W-:-:S07]  /*5230*/  FADD.FTZ R106, R0, R5 ;  /* 0x00000005006a7221 */ /* 0x000fce0000010000 */
.L_x_84:
[----:B------:R-:W-:Y:S05]  /*5240*/  BSYNC.RECONVERGENT B1 ;  /* 0x0000000000017941 */ /* 0x000fea0003800200 */
.L_x_74:
[----:B------:R-:W-:-:S04]  /*5250*/  HFMA2 R5, -RZ, RZ, 0, 0 ;  /* 0x00000000ff057431 */ /* 0x000fc800000001ff */
[----:B0-----:R-:W-:Y:S05]  /*5260*/  RET.REL.NODEC R4 `(_Z19gated_attention_mlpPKfS0_S0_S0_Pfiif) ;  /* 0xffffffac04647950 */ /* 0x001fea0003c3ffff */
.L_x_85:
        /* <DEDUP_REMOVED lines=9> */
.L_x_127:


//--------------------- .text._Z13attention_mlpPKfS0_S0_Pfiif --------------------------
	.section	.text._Z13attention_mlpPKfS0_S0_Pfiif,"ax",@progbits
	.align	128
        .global         _Z13attention_mlpPKfS0_S0_Pfiif
        .type           _Z13attention_mlpPKfS0_S0_Pfiif,@function
        .size           _Z13attention_mlpPKfS0_S0_Pfiif,(.L_x_128 - _Z13attention_mlpPKfS0_S0_Pfiif)
        .other          _Z13attention_mlpPKfS0_S0_Pfiif,@"STO_CUDA_ENTRY STV_DEFAULT"
_Z13attention_mlpPKfS0_S0_Pfiif:
.text._Z13attention_mlpPKfS0_S0_Pfiif:
        /* <DEDUP_REMOVED lines=17> */
[----:B------:R-:W1:Y:S07]  /*0110*/  LDCU UR10, c[0x0][0x3a8] ;  /* 0x00007500ff0a77ac */ /* 0x000e6e0008000800 */
[----:B------:R-:W2:Y:S01]  /*0120*/  LDC.64 R4, c[0x0][0x380] ;  /* 0x0000e000ff047b82 */ /* 0x000ea20000000a00 */
[----:B0-----:R-:W-:Y:S01]  /*0130*/  IMAD R0, R0, UR4, R7 ;  /* 0x0000000400007c24 */ /* 0x001fe2000f8e0207 */
[----:B------:R-:W0:Y:S04]  /*0140*/  LDCU.64 UR4, c[0x0][0x388] ;  /* 0x00007100ff0477ac */ /* 0x000e280008000a00 */
[----:B------:R-:W-:-:S05]  /*0150*/  SHF.L.U32 R7, R0, 0x7, RZ ;  /* 0x0000000700077819 */ /* 0x000fca00000006ff */
[----:B--2---:R-:W-:-:S05]  /*0160*/  IMAD.WIDE R4, R7, 0x4, R4 ;  /* 0x0000000407047825 */ /* 0x004fca00078e0204 */
        /* <DEDUP_REMOVED lines=128> */
[----:B0-----:R-:W-:Y:S01]  /*0970*/  UIADD3 UR4, UP1, UPT, UR4, 0x100, URZ ;  /* 0x0000010004047890 */ /* 0x001fe2000ff3e0ff */
[----:B------:R-:W-:Y:S01]  /*0980*/  MOV R134, 0xf149f2ca ;  /* 0xf149f2ca00867802 */ /* 0x000fe20000000f00 */
[----:B------:R-:W-:Y:S01]  /*0990*/  UIADD3 UR7, UPT, UPT, -UR6, URZ, URZ ;  /* 0x000000ff06077290 */ /* 0x000fe2000fffe1ff */
[----:B------:R-:W-:Y:S01]  /*09a0*/  MOV R132, R2 ;  /* 0x0000000200847202 */ /* 0x000fe20000000f00 */
[----:B------:R-:W-:-:S02]  /*09b0*/  UIADD3.X UR5, UPT, UPT, URZ, UR5, URZ, UP1, !UPT ;  /* 0x00000005ff057290 */ /* 0x000fc40008ffe4ff */
[----:B------:R-:W-:-:S04]  /*09c0*/  MOV R136, UR4 ;  /* 0x0000000400887c02 */ /* 0x000fc80008000f00 */
[----:B-12---:R-:W-:-:S07]  /*09d0*/  MOV R137, UR5 ;  /* 0x0000000500897c02 */ /* 0x006fce0008000f00 */
.L_x_87:
[----:B------:R-:W-:Y:S02]  /*09e0*/  MOV R4, R136 ;  /* 0x0000008800047202 */ /* 0x000fe40000000f00 */
[----:B------:R-:W-:-:S05]  /*09f0*/  MOV R5, R137 ;  /* 0x0000008900057202 */ /* 0x000fca0000000f00 */
        /* <DEDUP_REMOVED lines=29> */
[----:B------:R-:W4:Y:S04]  /*0bd0*/  LDG.E.CONSTANT R140, desc[UR8][R4.64+-0xa4] ;  /* 0xffff5c08048c7981 */ /* 0x000f28000c1e9900 */
[----:B------:R-:W4:Y:S01]  /*0be0*/  LDG.E.CONSTANT R139, desc[UR8][R4.64+-0xa0] ;  /* 0xffff6008048b7981 */ /* 0x000f22000c1e9900 */
[----:B------:R-:W-:-:S04]  /*0bf0*/  FFMA R159, R9, R159, R160 ;  /* 0x0000009f099f7223 */ /* 0x000fc800000000a0 */
        /* <DEDUP_REMOVED lines=33> */
[----:B---3--:R-:W-:-:S02]  /*0e10*/  FFMA R143, R27, R138, R152 ;  /* 0x0000008a1b8f7223 */ /* 0x008fc40000000098 */
[----:B------:R-:W3:Y:S02]  /*0e20*/  LDG.E.CONSTANT R152, desc[UR8][R4.64+-0x6c] ;  /* 0xffff940804987981 */ /* 0x000ee4000c1e9900 */
[----:B--2---:R-:W-:Y:S02]  /*0e30*/  FFMA R138, R28, R137, R143 ;  /* 0x000000891c8a7223 */ /* 0x004fe4000000008f */
[----:B------:R-:W2:Y:S02]  /*0e40*/  LDG.E.CONSTANT R143, desc[UR8][R4.64+-0x30] ;  /* 0xffffd008048f7981 */ /* 0x000ea4000c1e9900 */
[----:B----4-:R-:W-:Y:S02]  /*0e50*/  FFMA R137, R29, R140, R138 ;  /* 0x0000008c1d897223 */ /* 0x010fe4000000008a */
[----:B------:R-:W4:Y:S02]  /*0e60*/  LDG.E.CONSTANT R140, desc[UR8][R4.64+-0x3c] ;  /* 0xffffc408048c7981 */ /* 0x000f24000c1e9900 */
[----:B------:R-:W-:-:S02]  /*0e70*/  FFMA R138, R30, R139, R137 ;  /* 0x0000008b1e8a7223 */ /* 0x000fc40000000089 */
[----:B------:R-:W2:Y:S02]  /*0e80*/  LDG.E.CONSTANT R139, desc[UR8][R4.64+-0x40] ;  /* 0xffffc008048b7981 */ /* 0x000ea4000c1e9900 */
[----:B------:R-:W-:Y:S02]  /*0e90*/  FFMA R137, R31, R142, R138 ;  /* 0x0000008e1f897223 */ /* 0x000fe4000000008a */
[----:B------:R-:W4:Y:S02]  /*0ea0*/  LDG.E.CONSTANT R142, desc[UR8][R4.64+-0x34] ;  /* 0xffffcc08048e7981 */ /* 0x000f24000c1e9900 */
[----:B------:R-:W-:Y:S02]  /*0eb0*/  FFMA R138, R32, R141, R137 ;  /* 0x0000008d208a7223 */ /* 0x000fe40000000089 */
[----:B------:R-:W2:Y:S02]  /*0ec0*/  LDG.E.CONSTANT R137, desc[UR8][R4.64+-0x48] ;  /* 0xffffb80804897981 */ /* 0x000ea4000c1e9900 */
[----:B------:R-:W-:-:S02]  /*0ed0*/  FFMA R161, R33, R144, R138 ;  /* 0x0000009021a17223 */ /* 0x000fc4000000008a */
[----:B------:R-:W4:Y:S04]  /*0ee0*/  LDG.E.CONSTANT R144, desc[UR8][R4.64+-0x4c] ;  /* 0xffffb40804907981 */ /* 0x000f28000c1e9900 */
[----:B------:R-:W2:Y:S04]  /*0ef0*/  LDG.E.CONSTANT R138, desc[UR8][R4.64+-0x44] ;  /* 0xffffbc08048a7981 */ /* 0x000ea8000c1e9900 */
[----:B------:R-:W2:Y:S01]  /*0f00*/  LDG.E.CONSTANT R141, desc[UR8][R4.64+-0x38] ;  /* 0xffffc808048d7981 */ /* 0x000ea2000c1e9900 */
[----:B------:R-:W-:-:S04]  /*0f10*/  FFMA R160, R34, R135, R161 ;  /* 0x0000008722a07223 */ /* 0x000fc800000000a1 */
[----:B------:R-:W-:Y:S02]  /*0f20*/  FFMA R135, R35, R136, R160 ;  /* 0x0000008823877223 */ /* 0x000fe400000000a0 */
        /* <DEDUP_REMOVED lines=8> */
[----:B---3--:R-:W-:Y:S02]  /*0fb0*/  FFMA R135, R43, R152, R136 ;  /* 0x000000982b877223 */ /* 0x008fe40000000088 */
[----:B------:R-:W3:Y:S02]  /*0fc0*/  LDG.E.CONSTANT R136, desc[UR8][R4.64+-0x2c] ;  /* 0xffffd40804887981 */ /* 0x000ee4000c1e9900 */
[----:B------:R-:W-:Y:S02]  /*0fd0*/  FFMA R146, R44, R155, R135 ;  /* 0x0000009b2c927223 */ /* 0x000fe40000000087 */
[----:B------:R-:W3:Y:S02]  /*0fe0*/  LDG.E.CONSTANT R135, desc[UR8][R4.64+-0x28] ;  /* 0xffffd80804877981 */ /* 0x000ee4000c1e9900 */
[----:B------:R-:W-:Y:S02]  /*0ff0*/  FFMA R145, R45, R154, R146 ;  /* 0x0000009a2d917223 */ /* 0x000fe40000000092 */
[----:B------:R-:W3:Y:S02]  /*1000*/  LDG.E.CONSTANT R146, desc[UR8][R4.64+-0x24] ;  /* 0xffffdc0804927981 */ /* 0x000ee4000c1e9900 */
[----:B------:R-:W-:-:S02]  /*1010*/  FFMA R148, R46, R157, R145 ;  /* 0x0000009d2e947223 */ /* 0x000fc40000000091 */
        /* <DEDUP_REMOVED lines=9> */
[----:B----4-:R-:W-:Y:S02]  /*10b0*/  FFMA R151, R51, R144, R152 ;  /* 0x0000009033977223 */ /* 0x010fe40000000098 */
[----:B------:R-:W4:Y:S02]  /*10c0*/  LDG.E.CONSTANT R152, desc[UR8][R4.64+-0xc] ;  /* 0xfffff40804987981 */ /* 0x000f24000c1e9900 */
[----:B--2---:R-:W-:-:S02]  /*10d0*/  FFMA R144, R52, R137, R151 ;  /* 0x0000008934907223 */ /* 0x004fc40000000097 */
[----:B------:R-:W2:Y:S04]  /*10e0*/  LDG.E.CONSTANT R151, desc[UR8][R4.64+-0x8] ;  /* 0xfffff80804977981 */ /* 0x000ea8000c1e9900 */
[----:B------:R-:W2:Y:S01]  /*10f0*/  LDG.E.CONSTANT R156, desc[UR8][R4.64+-0x4] ;  /* 0xfffffc08049c7981 */ /* 0x000ea2000c1e9900 */
[----:B------:R-:W-:-:S03]  /*1100*/  FFMA R137, R53, R138, R144 ;  /* 0x0000008a35897223 */ /* 0x000fc60000000090 */
        /* <DEDUP_REMOVED lines=15> */
[----:B------:R-:W2:Y:S04]  /*1200*/  LDG.E.CONSTANT R142, desc[UR8][R4.64+0x2c] ;  /* 0x00002c08048e7981 */ /* 0x000ea8000c1e9900 */
[----:B------:R-:W2:Y:S04]  /*1210*/  LDG.E.CONSTANT R141, desc[UR8][R4.64+0x30] ;  /* 0x00003008048d7981 */ /* 0x000ea8000c1e9900 */
[----:B------:R-:W2:Y:S01]  /*1220*/  LDG.E.CONSTANT R144, desc[UR8][R4.64+0x34] ;  /* 0x0000340804907981 */ /* 0x000ea2000c1e9900 */
[----:B---3--:R-:W-:-:S04]  /*1230*/  FFMA R159, R59, R136, R162 ;  /* 0x000000883b9f7223 */ /* 0x008fc800000000a2 */
[----:B------:R-:W-:Y:S02]  /*1240*/  FFMA R136, R60, R135, R159 ;  /* 0x000000873c887223 */ /* 0x000fe4000000009f */
[----:B------:R-:W3:Y:S02]  /*1250*/  LDG.E.CONSTANT R159, desc[UR8][R4.64+0x70] ;  /* 0x00007008049f7981 */ /* 0x000ee4000c1e9900 */
[----:B------:R-:W-:-:S04]  /*1260*/  FFMA R135, R61, R146, R136 ;  /* 0x000000923d877223 */ /* 0x000fc80000000088 */
[----:B------:R-:W-:-:S04]  /*1270*/  FFMA R136, R62, R145, R135 ;  /* 0x000000913e887223 */ /* 0x000fc80000000087 */
[----:B------:R-:W-:-:S04]  /*1280*/  FFMA R135, R63, R148, R136 ;  /* 0x000000943f877223 */ /* 0x000fc80000000088 */
[----:B------:R-:W-:-:S04]  /*1290*/  FFMA R136, R64, R147, R135 ;  /* 0x0000009340887223 */ /* 0x000fc80000000087 */
[----:B------:R-:W-:-:S04]  /*12a0*/  FFMA R135, R65, R150, R136 ;  /* 0x0000009641877223 */ /* 0x000fc80000000088 */
[----:B------:R-:W-:-:S04]  /*12b0*/  FFMA R136, R66, R149, R135 ;  /* 0x0000009542887223 */ /* 0x000fc80000000087 */
[----:B----4-:R-:W-:-:S04]  /*12c0*/  FFMA R135, R67, R152, R136 ;  /* 0x0000009843877223 */ /* 0x010fc80000000088 */
[----:B--2---:R-:W-:Y:S02]  /*12d0*/  FFMA R136, R68, R151, R135 ;  /* 0x0000009744887223 */ /* 0x004fe40000000087 */
[----:B------:R-:W2:Y:S02]  /*12e0*/  LDG.E.CONSTANT R135, desc[UR8][R4.64+0x38] ;  /* 0x0000380804877981 */ /* 0x000ea4000c1e9900 */
[----:B------:R-:W-:Y:S02]  /*12f0*/  FFMA R145, R69, R156, R136 ;  /* 0x0000009c45917223 */ /* 0x000fe40000000088 */
[----:B------:R-:W4:Y:S02]  /*1300*/  LDG.E.CONSTANT R136, desc[UR8][R4.64+0x3c] ;  /* 0x00003c0804887981 */ /* 0x000f24000c1e9900 */
        /* <DEDUP_REMOVED lines=15> */
[----:B------:R-:W3:Y:S04]  /*1400*/  LDG.E.CONSTANT R152, desc[UR8][R4.64+0x5c] ;  /* 0x00005c0804987981 */ /* 0x000ee8000c1e9900 */
        /* <DEDUP_REMOVED lines=18> */
[----:B------:R-:W3:Y:S04]  /*1530*/  LDG.E.CONSTANT R142, desc[UR8][R4.64+0x94] ;  /* 0x00009408048e7981 */ /* 0x000ee8000c1e9900 */
[----:B------:R-:W3:Y:S01]  /*1540*/  LDG.E.CONSTANT R143, desc[UR8][R4.64+0x98] ;  /* 0x00009808048f7981 */ /* 0x000ee2000c1e9900 */
[----:B--2---:R-:W-:-:S04]  /*1550*/  FFMA R160, R84, R135, R161 ;  /* 0x0000008754a07223 */ /* 0x004fc800000000a1 */
[----:B----4-:R-:W-:Y:S02]  /*1560*/  FFMA R135, R85, R136, R160 ;  /* 0x0000008855877223 */ /* 0x010fe400000000a0 */
[----:B------:R-:W2:Y:S02]  /*1570*/  LDG.E.CONSTANT R160, desc[UR8][R4.64+0xdc] ;  /* 0x0000dc0804a07981 */ /* 0x000ea4000c1e9900 */
[----:B---3--:R-:W-:-:S04]  /*1580*/  FFMA R136, R86, R145, R135 ;  /* 0x0000009156887223 */ /* 0x008fc80000000087 */
        /* <DEDUP_REMOVED lines=35> */
[----:B------:R-:W2:Y:S04]  /*17c0*/  LDG.E.CONSTANT R142, desc[UR8][R4.64+0xd4] ;  /* 0x0000d408048e7981 */ /* 0x000ea8000c1e9900 */
[----:B------:R-:W2:Y:S04]  /*17d0*/  LDG.E.CONSTANT R157, desc[UR8][R4.64+0xd8] ;  /* 0x0000d808049d7981 */ /* 0x000ea8000c1e9900 */
[----:B------:R-:W2:Y:S04]  /*17e0*/  LDG.E.CONSTANT R155, desc[UR8][R4.64+0xe0] ;  /* 0x0000e008049b7981 */ /* 0x000ea8000c1e9900 */
[----:B------:R-:W2:Y:S04]  /*17f0*/  LDG.E.CONSTANT R158, desc[UR8][R4.64+0xe4] ;  /* 0x0000e408049e7981 */ /* 0x000ea8000c1e9900 */
[----:B------:R-:W2:Y:S01]  /*1800*/  LDG.E.CONSTANT R153, desc[UR8][R4.64+0xe8] ;  /* 0x0000e80804997981 */ /* 0x000ea2000c1e9900 */
[----:B------:R-:W-:-:S03]  /*1810*/  FFMA R162, R108, R143, R151 ;  /* 0x0000008f6ca27223 */ /* 0x000fc60000000097 */
[----:B------:R-:W2:Y:S04]  /*1820*/  LDG.E.CONSTANT R156, desc[UR8][R4.64+0xec] ;  /* 0x0000ec08049c7981 */ /* 0x000ea8000c1e9900 */
[----:B------:R-:W2:Y:S04]  /*1830*/  LDG.E.CONSTANT R151, desc[UR8][R4.64+0xf0] ;  /* 0x0000f00804977981 */ /* 0x000ea8000c1e9900 */
[----:B------:R-:W2:Y:S04]  /*1840*/  LDG.E.CONSTANT R154, desc[UR8][R4.64+0xf4] ;  /* 0x0000f408049a7981 */ /* 0x000ea8000c1e9900 */
[----:B------:R-:W2:Y:S04]  /*1850*/  LDG.E.CONSTANT R152, desc[UR8][R4.64+0xf8] ;  /* 0x0000f80804987981 */ /* 0x000ea8000c1e9900 */
[----:B------:R-:W2:Y:S01]  /*1860*/  LDG.E.CONSTANT R143, desc[UR8][R4.64+0xfc] ;  /* 0x0000fc08048f7981 */ /* 0x000ea2000c1e9900 */
[----:B------:R-:W-:-:S04]  /*1870*/  UIADD3 UR7, UPT, UPT, UR7, 0x1, URZ ;  /* 0x0000000107077890 */ /* 0x000fc8000fffe0ff */
[----:B------:R-:W-:Y:S01]  /*1880*/  UISETP.NE.AND UP1, UPT, UR7, URZ, UPT ;  /* 0x000000ff0700728c */ /* 0x000fe2000bf25270 */
[----:B---3--:R-:W-:-:S04]  /*1890*/  FFMA R159, R109, R136, R162 ;  /* 0x000000886d9f7223 */ /* 0x008fc800000000a2 */
[----:B----4-:R-:W-:-:S04]  /*18a0*/  FFMA R136, R110, R135, R159 ;  /* 0x000000876e887223 */ /* 0x010fc8000000009f */
[----:B--2---:R-:W-:-:S04]  /*18b0*/  FFMA R135, R111, R146, R136 ;  /* 0x000000926f877223 */ /* 0x004fc80000000088 */
        /* <DEDUP_REMOVED lines=22> */
[----:B------:R-:W-:-:S03]  /*1a20*/  IADD3 R136, P0, PT, R4, 0x200, RZ ;  /* 0x0000020004887810 */ /* 0x000fc60007f1e0ff */
[----:B------:R-:W-:Y:S01]  /*1a30*/  FMUL R135, R135, UR10 ;  /* 0x0000000a87877c20 */ /* 0x000fe20008400000 */
[----:B------:R-:W-:-:S04]  /*1a40*/  IADD3.X R137, PT, PT, RZ, R5, RZ, P0, !PT ;  /* 0x00000005ff897210 */ /* 0x000fc800007fe4ff */
[----:B------:R0:W-:Y:S01]  /*1a50*/  STL [R132], R135 ;  /* 0x0000008784007387 */ /* 0x0001e20000100800 */
[----:B------:R-:W-:Y:S02]  /*1a60*/  FMNMX R134, R135, R134, !PT ;  /* 0x0000008687867209 */ /* 0x000fe40007800000 */
[----:B0-----:R-:W-:Y:S01]  /*1a70*/  IADD3 R132, PT, PT, R132, 0x4, RZ ;  /* 0x0000000484847810 */ /* 0x001fe20007ffe0ff */
[----:B------:R-:W-:Y:S06]  /*1a80*/  BRA.U UP1, `(.L_x_87) ;  /* 0xffffffed01d47547 */ /* 0x000fec000b83ffff */
.L_x_86:
[----:B------:R-:W-:Y:S01]  /*1a90*/  HFMA2 R51, -RZ, RZ, 0, 0 ;  /* 0x00000000ff337431 */ /* 0x000fe200000001ff */
[----:B------:R-:W-:Y:S06]  /*1aa0*/  BRA.U !UP0, `(.L_x_88) ;  /* 0x0000000d083c7547 */ /* 0x000fec000b800000 */
        /* <DEDUP_REMOVED lines=11> */
.L_x_90:
        /* <DEDUP_REMOVED lines=90> */
.L_x_89:
        /* <DEDUP_REMOVED lines=57> */
.L_x_91:
        /* <DEDUP_REMOVED lines=33> */
.L_x_92:
        /* <DEDUP_REMOVED lines=16> */
.L_x_88:
        /* <DEDUP_REMOVED lines=84> */
.L_x_96:
        /* <DEDUP_REMOVED lines=13> */
[----:B------:R-:W-:Y:S05]  /*2db0*/  CALL.REL.NOINC `($__internal_3_$__cuda_sm3x_div_rn_noftz_f32_slowpath) ;  /* 0x0000001800447944 */ /* 0x000fea0003c00000 */
.L_x_95:
[----:B------:R-:W-:Y:S05]  /*2dc0*/  BSYNC.RECONVERGENT B0 ;  /* 0x0000000000007941 */ /* 0x000fea0003800200 */
.L_x_94:
        /* <DEDUP_REMOVED lines=264> */
.L_x_93:
        /* <DEDUP_REMOVED lines=136> */
        .weak           $__internal_3_$__cuda_sm3x_div_rn_noftz_f32_slowpath
        .type           $__internal_3_$__cuda_sm3x_div_rn_noftz_f32_slowpath,@function
        .size           $__internal_3_$__cuda_sm3x_div_rn_noftz_f32_slowpath,(.L_x_128 - $__internal_3_$__cuda_sm3x_div_rn_noftz_f32_slowpath)
$__internal_3_$__cuda_sm3x_div_rn_noftz_f32_slowpath:
        /* <DEDUP_REMOVED lines=35> */
.L_x_98:
        /* <DEDUP_REMOVED lines=51> */
.L_x_105:
[----:B------:R-:W-:-:S04]  /*4c30*/  LOP3.LUT R106, R106, 0x80000000, RZ, 0xc0, !PT ;  /* 0x800000006a6a7812 */ /* 0x000fc800078ec0ff */
[----:B------:R-:W-:Y:S01]  /*4c40*/  LOP3.LUT R106, R106, 0x7f800000, RZ, 0xfc, !PT ;  /* 0x7f8000006a6a7812 */ /* 0x000fe200078efcff */
[----:B------:R-:W-:Y:S06]  /*4c50*/  BRA `(.L_x_106) ;  /* 0x0000000000047947 */ /* 0x000fec0003800000 */
.L_x_104:
[----:B------:R-:W-:-:S07]  /*4c60*/  LEA R106, R5, R106, 0x17 ;  /* 0x0000006a056a7211 */ /* 0x000fce00078eb8ff */
.L_x_106:
[----:B------:R-:W-:Y:S05]  /*4c70*/  BSYNC.RECONVERGENT B2 ;  /* 0x0000000000027941 */ /* 0x000fea0003800200 */
.L_x_103:
[----:B------:R-:W-:Y:S05]  /*4c80*/  BRA `(.L_x_107) ;  /* 0x0000000000207947 */ /* 0x000fea0003800000 */
.L_x_102:
[----:B------:R-:W-:-:S04]  /*4c90*/  LOP3.LUT R106, R5, 0x80000000, R106, 0x48, !PT ;  /* 0x80000000056a7812 */ /* 0x000fc800078e486a */
[----:B------:R-:W-:Y:S01]  /*4ca0*/  LOP3.LUT R106, R106, 0x7f800000, RZ, 0xfc, !PT ;  /* 0x7f8000006a6a7812 */ /* 0x000fe200078efcff */
[----:B------:R-:W-:Y:S06]  /*4cb0*/  BRA `(.L_x_107) ;  /* 0x0000000000147947 */ /* 0x000fec0003800000 */
.L_x_101:
[----:B------:R-:W-:Y:S01]  /*4cc0*/  LOP3.LUT R106, R5, 0x80000000, R106, 0x48, !PT ;  /* 0x80000000056a7812 */ /* 0x000fe200078e486a */
[----:B------:R-:W-:Y:S06]  /*4cd0*/  BRA `(.L_x_107) ;  /* 0x00000000000c7947 */ /* 0x000fec0003800000 */
.L_x_100:
[----:B------:R-:W0:Y:S01]  /*4ce0*/  MUFU.RSQ R106, -QNAN ;  /* 0xffc00000006a7908 */ /* 0x000e220000001400 */
[----:B------:R-:W-:Y:S05]  /*4cf0*/  BRA `(.L_x_107) ;  /* 0x0000000000047947 */ /* 0x000fea0003800000 */
.L_x_99:
[----:B------:R-:W-:-:S07]  /*4d00*/  FADD.FTZ R106, R0, R5 ;  /* 0x00000005006a7221 */ /* 0x000fce0000010000 */
.L_x_107:
[----:B------:R-:W-:Y:S05]  /*4d10*/  BSYNC.RECONVERGENT B1 ;  /* 0x0000000000017941 */ /* 0x000fea0003800200 */
.L_x_97:
[----:B------:R-:W-:-:S04]  /*4d20*/  HFMA2 R5, -RZ, RZ, 0, 0 ;  /* 0x00000000ff057431 */ /* 0x000fc800000001ff */
[----:B0-----:R-:W-:Y:S05]  /*4d30*/  RET.REL.NODEC R4 `(_Z13attention_mlpPKfS0_S0_Pfiif) ;  /* 0xffffffb004b07950 */ /* 0x001fea0003c3ffff */
.L_x_108:
        /* <DEDUP_REMOVED lines=12> */
.L_x_128:


//--------------------- .text._Z16mlp_ground_truthPKfS0_S0_Pfi --------------------------
	.section	.text._Z16mlp_ground_truthPKfS0_S0_Pfi,"ax",@progbits
	.align	128
        .global         _Z16mlp_ground_truthPKfS0_S0_Pfi
        .type           _Z16mlp_ground_truthPKfS0_S0_Pfi,@function
        .size           _Z16mlp_ground_truthPKfS0_S0_Pfi,(.L_x_134 - _Z16mlp_ground_truthPKfS0_S0_Pfi)
        .other          _Z16mlp_ground_truthPKfS0_S0_Pfi,@"STO_CUDA_ENTRY STV_DEFAULT"
_Z16mlp_ground_truthPKfS0_S0_Pfi:
.text._Z16mlp_ground_truthPKfS0_S0_Pfi:
        /* <DEDUP_REMOVED lines=12> */
[----:B0-----:R-:W-:-:S05]  /*00c0*/  IMAD R0, R0, UR4, R5 ;  /* 0x0000000400007c24 */ /* 0x001fca000f8e0205 */
[----:B------:R-:W-:-:S05]  /*00d0*/  SHF.L.U32 R5, R0, 0x7, RZ ;  /* 0x0000000700057819 */ /* 0x000fca00000006ff */
[----:B--2---:R-:W-:-:S05]  /*00e0*/  IMAD.WIDE R2, R5, 0x4, R2 ;  /* 0x0000000405027825 */ /* 0x004fca00078e0202 */
[----:B-1----:R0:W5:Y:S04]  /*00f0*/  LDG.E.CONSTANT R4, desc[UR10][R2.64+0x1fc] ;  /* 0x0001fc0a02047981 */ /* 0x002168000c1e9900 */
        /* <DEDUP_REMOVED lines=127> */
[----:B------:R-:W-:-:S07]  /*08f0*/  HFMA2 R131, -RZ, RZ, 0, 0 ;  /* 0x00000000ff837431 */ /* 0x000fce00000001ff */
.L_x_109:
[----:B0-----:R-:W0:Y:S02]  /*0900*/  LDC.64 R2, c[0x0][0x388] ;  /* 0x0000e200ff027b82 */ /* 0x001e240000000a00 */
[----:B0-----:R-:W-:-:S05]  /*0910*/  IMAD.WIDE.U32 R2, R131, 0x4, R2 ;  /* 0x0000000483027825 */ /* 0x001fca00078e0002 */
        /* <DEDUP_REMOVED lines=26> */
[----:B--2--5:R-:W-:-:S04]  /*0ac0*/  FFMA R142, R0, R145, RZ ;  /* 0x00000091008e7223 */ /* 0x024fc800000000ff */
[----:B---3--:R-:W-:Y:S02]  /*0ad0*/  FFMA R145, R5, R144, R142 ;  /* 0x0000009005917223 */ /* 0x008fe4000000008e */
[----:B------:R-:W2:Y:S02]  /*0ae0*/  LDG.E.CONSTANT R144, desc[UR10][R2.64+0x10800] ;  /* 0x0108000a02907981 */ /* 0x000ea4000c1e9900 */
[----:B----4-:R-:W-:-:S04]  /*0af0*/  FFMA R146, R6, R146, R145 ;  /* 0x0000009206927223 */ /* 0x010fc80000000091 */
[----:B------:R-:W-:Y:S02]  /*0b00*/  FFMA R147, R7, R147, R146 ;  /* 0x0000009307937223 */ /* 0x000fe40000000092 */
[----:B------:R-:W3:Y:S02]  /*0b10*/  LDG.E.CONSTANT R146, desc[UR10][R2.64+0xf800] ;  /* 0x00f8000a02927981 */ /* 0x000ee4000c1e9900 */
[----:B------:R-:W-:Y:S02]  /*0b20*/  FFMA R148, R8, R148, R147 ;  /* 0x0000009408947223 */ /* 0x000fe40000000093 */
[----:B------:R-:W4:Y:S02]  /*0b30*/  LDG.E.CONSTANT R147, desc[UR10][R2.64+0xf000] ;  /* 0x00f0000a02937981 */ /* 0x000f24000c1e9900 */
[----:B------:R-:W-:Y:S02]  /*0b40*/  FFMA R153, R9, R153, R148 ;  /* 0x0000009909997223 */ /* 0x000fe40000000094 */
[----:B------:R-:W2:Y:S02]  /*0b50*/  LDG.E.CONSTANT R148, desc[UR10][R2.64+0xe800] ;  /* 0x00e8000a02947981 */ /* 0x000ea4000c1e9900 */
[----:B------:R-:W-:-:S02]  /*0b60*/  FFMA R142, R10, R155, R153 ;  /* 0x0000009b0a8e7223 */ /* 0x000fc40000000099 */
[----:B------:R-:W3:Y:S02]  /*0b70*/  LDG.E.CONSTANT R153, desc[UR10][R2.64+0xc000] ;  /* 0x00c0000a02997981 */ /* 0x000ee4000c1e9900 */
[----:B------:R-:W-:Y:S02]  /*0b80*/  FFMA R145, R11, R156, R142 ;  /* 0x0000009c0b917223 */ /* 0x000fe4000000008e */
[----:B------:R-:W4:Y:S04]  /*0b90*/  LDG.E.CONSTANT R156, desc[UR10][R2.64+0xc800] ;  /* 0x00c8000a029c7981 */ /* 0x000f28000c1e9900 */
        /* <DEDUP_REMOVED lines=24> */
[----:B------:R-:W2:Y:S01]  /*0d20*/  LDG.E.CONSTANT R132, desc[UR10][R2.64+0x16800] ;  /* 0x0168000a02847981 */ /* 0x000ea2000c1e9900 */
[----:B------:R-:W-:-:S04]  /*0d30*/  FFMA R159, R23, R150, R160 ;  /* 0x00000096179f7223 */ /* 0x000fc800000000a0 */
[----:B------:R-:W-:Y:S02]  /*0d40*/  FFMA R150, R24, R149, R159 ;  /* 0x0000009518967223 */ /* 0x000fe4000000009f */
[----:B------:R-:W2:Y:S02]  /*0d50*/  LDG.E.CONSTANT R159, desc[UR10][R2.64+0x1b000] ;  /* 0x01b0000a029f7981 */ /* 0x000ea4000c1e9900 */
[----:B------:R-:W-:Y:S02]  /*0d60*/  FFMA R149, R25, R152, R150 ;  /* 0x0000009819957223 */ /* 0x000fe40000000096 */
[----:B------:R-:W2:Y:S02]  /*0d70*/  LDG.E.CONSTANT R152, desc[UR10][R2.64+0x19800] ;  /* 0x0198000a02987981 */ /* 0x000ea4000c1e9900 */
[----:B------:R-:W-:Y:S02]  /*0d80*/  FFMA R150, R26, R151, R149 ;  /* 0x000000971a967223 */ /* 0x000fe40000000095 */
[----:B------:R-:W2:Y:S02]  /*0d90*/  LDG.E.CONSTANT R151, desc[UR10][R2.64+0x17000] ;  /* 0x0170000a02977981 */ /* 0x000ea4000c1e9900 */
[----:B------:R-:W-:-:S02]  /*0da0*/  FFMA R149, R27, R154, R150 ;  /* 0x0000009a1b957223 */ /* 0x000fc40000000096 */
[----:B------:R-:W2:Y:S02]  /*0db0*/  LDG.E.CONSTANT R154, desc[UR10][R2.64+0x1a800] ;  /* 0x01a8000a029a7981 */ /* 0x000ea4000c1e9900 */
[----:B---3--:R-:W-:Y:S02]  /*0dc0*/  FFMA R150, R28, R153, R149 ;  /* 0x000000991c967223 */ /* 0x008fe40000000095 */
[----:B------:R-:W3:Y:S02]  /*0dd0*/  LDG.E.CONSTANT R153, desc[UR10][R2.64+0x18000] ;  /* 0x0180000a02997981 */ /* 0x000ee4000c1e9900 */
[----:B----4-:R-:W-:Y:S02]  /*0de0*/  FFMA R149, R29, R156, R150 ;  /* 0x0000009c1d957223 */ /* 0x010fe40000000096 */
[----:B------:R-:W4:Y:S02]  /*0df0*/  LDG.E.CONSTANT R156, desc[UR10][R2.64+0x1b800] ;  /* 0x01b8000a029c7981 */ /* 0x000f24000c1e9900 */
[----:B--2---:R-:W-:-:S02]  /*0e00*/  FFMA R150, R30, R155, R149 ;  /* 0x0000009b1e967223 */ /* 0x004fc40000000095 */
[----:B------:R-:W2:Y:S02]  /*0e10*/  LDG.E.CONSTANT R155, desc[UR10][R2.64+0x19000] ;  /* 0x0190000a029b7981 */ /* 0x000ea4000c1e9900 */
[----:B------:R-:W-:-:S04]  /*0e20*/  FFMA R149, R31, R158, R150 ;  /* 0x0000009e1f957223 */ /* 0x000fc80000000096 */
[----:B------:R-:W-:Y:S02]  /*0e30*/  FFMA R150, R32, R157, R149 ;  /* 0x0000009d20967223 */ /* 0x000fe40000000095 */
[----:B------:R-:W4:Y:S02]  /*0e40*/  LDG.E.CONSTANT R157, desc[UR10][R2.64+0x1a000] ;  /* 0x01a0000a029d7981 */ /* 0x000f24000c1e9900 */
[----:B------:R-:W-:Y:S02]  /*0e50*/  FFMA R149, R33, R148, R150 ;  /* 0x0000009421957223 */ /* 0x000fe40000000096 */
[----:B------:R-:W3:Y:S02]  /*0e60*/  LDG.E.CONSTANT R148, desc[UR10][R2.64+0x17800] ;  /* 0x0178000a02947981 */ /* 0x000ee4000c1e9900 */
[----:B------:R-:W-:Y:S02]  /*0e70*/  FFMA R150, R34, R147, R149 ;  /* 0x0000009322967223 */ /* 0x000fe40000000095 */
[----:B------:R-:W4:Y:S02]  /*0e80*/  LDG.E.CONSTANT R149, desc[UR10][R2.64+0x1c000] ;  /* 0x01c0000a02957981 */ /* 0x000f24000c1e9900 */
[----:B------:R-:W-:-:S02]  /*0e90*/  FFMA R147, R35, R146, R150 ;  /* 0x0000009223937223 */ /* 0x000fc40000000096 */
[----:B------:R-:W2:Y:S02]  /*0ea0*/  LDG.E.CONSTANT R150, desc[UR10][R2.64+0x18800] ;  /* 0x0188000a02967981 */ /* 0x000ea4000c1e9900 */
        /* <DEDUP_REMOVED lines=29> */
[----:B------:R-:W4:Y:S01]  /*1080*/  LDG.E.CONSTANT R134, desc[UR10][R2.64+0x22800] ;  /* 0x0228000a02867981 */ /* 0x000f22000c1e9900 */
[----:B------:R-:W-:-:S03]  /*1090*/  FFMA R158, R50, R151, R161 ;  /* 0x00000097329e7223 */ /* 0x000fc600000000a1 */
[----:B------:R-:W4:Y:S01]  /*10a0*/  LDG.E.CONSTANT R161, desc[UR10][R2.64+0x3f800] ;  /* 0x03f8000a02a17981 */ /* 0x000f22000c1e9900 */
[----:B---3--:R-:W-:-:S03]  /*10b0*/  FFMA R151, R51, R148, R158 ;  /* 0x0000009433977223 */ /* 0x008fc6000000009e */
[----:B------:R-:W3:Y:S01]  /*10c0*/  LDG.E.CONSTANT R158, desc[UR10][R2.64+0x2e800] ;  /* 0x02e8000a029e7981 */ /* 0x000ee2000c1e9900 */
[----:B------:R-:W-:-:S03]  /*10d0*/  FFMA R148, R52, R153, R151 ;  /* 0x0000009934947223 */ /* 0x000fc60000000097 */
[----:B------:R-:W3:Y:S01]  /*10e0*/  LDG.E.CONSTANT R153, desc[UR10][R2.64+0x31000] ;  /* 0x0310000a02997981 */ /* 0x000ee2000c1e9900 */
[----:B--2---:R-:W-:-:S04]  /*10f0*/  FFMA R151, R53, R150, R148 ;  /* 0x0000009635977223 */ /* 0x004fc80000000094 */
[----:B------:R-:W-:Y:S02]  /*1100*/  FFMA R148, R54, R155, R151 ;  /* 0x0000009b36947223 */ /* 0x000fe40000000097 */
[----:B------:R-:W2:Y:S02]  /*1110*/  LDG.E.CONSTANT R155, desc[UR10][R2.64+0x30000] ;  /* 0x0300000a029b7981 */ /* 0x000ea4000c1e9900 */
[----:B------:R-:W-:Y:S02]  /*1120*/  FFMA R151, R55, R152, R148 ;  /* 0x0000009837977223 */ /* 0x000fe40000000094 */
[----:B------:R-:W2:Y:S02]  /*1130*/  LDG.E.CONSTANT R152, desc[UR10][R2.64+0x31800] ;  /* 0x0318000a02987981 */ /* 0x000ea4000c1e9900 */
[----:B----4-:R-:W-:Y:S02]  /*1140*/  FFMA R148, R56, R157, R151 ;  /* 0x0000009d38947223 */ /* 0x010fe40000000097 */
[----:B------:R-:W4:Y:S02]  /*1150*/  LDG.E.CONSTANT R157, desc[UR10][R2.64+0x2f000] ;  /* 0x02f0000a029d7981 */ /* 0x000f24000c1e9900 */
[----:B------:R-:W-:-:S02]  /*1160*/  FFMA R151, R57, R154, R148 ;  /* 0x0000009a39977223 */ /* 0x000fc40000000094 */
[----:B------:R-:W2:Y:S02]  /*1170*/  LDG.E.CONSTANT R154, desc[UR10][R2.64+0x30800] ;  /* 0x0308000a029a7981 */ /* 0x000ea4000c1e9900 */
        /* <DEDUP_REMOVED lines=39> */
[----:B------:R-:W2:Y:S01]  /*13f0*/  LDG.E.CONSTANT R156, desc[UR10][R2.64+0x2f800] ;  /* 0x02f8000a029c7981 */ /* 0x000ea2000c1e9900 */
[----:B---3--:R-:W-:-:S04]  /*1400*/  FFMA R159, R77, R148, R160 ;  /* 0x000000944d9f7223 */ /* 0x008fc800000000a0 */
[----:B----4-:R-:W-:Y:S02]  /*1410*/  FFMA R148, R78, R149, R159 ;  /* 0x000000954e947223 */ /* 0x010fe4000000009f */
[----:B------:R-:W3:Y:S02]  /*1420*/  LDG.E.CONSTANT R159, desc[UR10][R2.64+0x3b000] ;  /* 0x03b0000a029f7981 */ /* 0x000ee4000c1e9900 */
[----:B--2---:R-:W-:-:S04]  /*1430*/  FFMA R149, R79, R146, R148 ;  /* 0x000000924f957223 */ /* 0x004fc80000000094 */
[----:B------:R-:W-:-:S04]  /*1440*/  FFMA R146, R80, R147, R149 ;  /* 0x0000009350927223 */ /* 0x000fc80000000095 */
[----:B------:R-:W-:-:S04]  /*1450*/  FFMA R147, R81, R144, R146 ;  /* 0x0000009051937223 */ /* 0x000fc80000000092 */
[----:B------:R-:W-:-:S04]  /*1460*/  FFMA R144, R82, R145, R147 ;  /* 0x0000009152907223 */ /* 0x000fc80000000093 */
[----:B------:R-:W-:-:S04]  /*1470*/  FFMA R145, R83, R142, R144 ;  /* 0x0000008e53917223 */ /* 0x000fc80000000090 */
[----:B------:R-:W-:-:S04]  /*1480*/  FFMA R142, R84, R143, R145 ;  /* 0x0000008f548e7223 */ /* 0x000fc80000000091 */
[----:B------:R-:W-:-:S04]  /*1490*/  FFMA R143, R85, R138, R142 ;  /* 0x0000008a558f7223 */ /* 0x000fc8000000008e */
[----:B------:R-:W-:Y:S02]  /*14a0*/  FFMA R138, R86, R141, R143 ;  /* 0x0000008d568a7223 */ /* 0x000fe4000000008f */
        /* <DEDUP_REMOVED lines=32> */
[----:B------:R-:W3:Y:S04]  /*16b0*/  LDG.E.CONSTANT R149, desc[UR10][R2.64+0x3a000] ;  /* 0x03a0000a02957981 */ /* 0x000ee8000c1e9900 */
[----:B------:R-:W3:Y:S04]  /*16c0*/  LDG.E.CONSTANT R156, desc[UR10][R2.64+0x3a800] ;  /* 0x03a8000a029c7981 */ /* 0x000ee8000c1e9900 */
        /* <DEDUP_REMOVED lines=8> */
[----:B------:R0:W3:Y:S01]  /*1750*/  LDG.E.CONSTANT R151, desc[UR10][R2.64+0x3f000] ;  /* 0x03f0000a02977981 */ /* 0x0000e2000c1e9900 */
[----:B--2---:R-:W-:-:S04]  /*1760*/  FFMA R158, R104, R141, R163 ;  /* 0x0000008d689e7223 */ /* 0x004fc800000000a3 */
[----:B----4-:R-:W-:-:S04]  /*1770*/  FFMA R141, R105, R138, R158 ;  /* 0x0000008a698d7223 */ /* 0x010fc8000000009e */
[----:B---3--:R-:W-:-:S04]  /*1780*/  FFMA R138, R106, R133, R141 ;  /* 0x000000856a8a7223 */ /* 0x008fc8000000008d */
[----:B------:R-:W-:-:S04]  /*1790*/  FFMA R133, R107, R132, R138 ;  /* 0x000000846b857223 */ /* 0x000fc8000000008a */
        /* <DEDUP_REMOVED lines=24> */
[----:B------:R-:W-:-:S04]  /*1920*/  FMUL R2, R3, 0.044714998453855514526 ;  /* 0x3d37271303027820 */ /* 0x000fc80000400000 */
[----:B------:R-:W-:-:S04]  /*1930*/  FMUL R2, R3, R2 ;  /* 0x0000000203027220 */ /* 0x000fc80000400000 */
[----:B------:R-:W-:-:S04]  /*1940*/  FFMA R2, R3, R2, R3 ;  /* 0x0000000203027223 */ /* 0x000fc80000000003 */
[----:B------:R-:W-:-:S04]  /*1950*/  FMUL R132, R2, 0.79788458347320556641 ;  /* 0x3f4c422a02847820 */ /* 0x000fc80000400000 */
[----:B------:R-:W-:-:S06]  /*1960*/  FMUL R2, |R132|, 2.8853900432586669922 ;  /* 0x4038aa3b84027820 */ /* 0x000fcc0000400200 */
[----:B------:R-:W0:Y:S01]  /*1970*/  MUFU.EX2 R2, R2 ;  /* 0x0000000200027308 */ /* 0x000e220000000800 */
[----:B------:R-:W-:Y:S01]  /*1980*/  MOV R136, 0x3c80f082 ;  /* 0x3c80f08200887802 */ /* 0x000fe20000000f00 */
[----:B------:R-:W-:Y:S01]  /*1990*/  FMUL R137, R132, R132 ;  /* 0x0000008484897220 */ /* 0x000fe20000400000 */
[----:B0-----:R-:W-:-:S06]  /*19a0*/  FADD R133, R2, 1 ;  /* 0x3f80000002857421 */ /* 0x001fcc0000000000 */
[----:B------:R-:W0:Y:S01]  /*19b0*/  MUFU.RCP R133, R133 ;  /* 0x0000008500857308 */ /* 0x000e220000001000 */
[C---:B------:R-:W-:Y:S01]  /*19c0*/  FFMA R136, R137.reuse, R136, -0.052303962409496307373 ;  /* 0xbd563cae89887423 */ /* 0x040fe20000000088 */
[----:B------:R-:W-:Y:S02]  /*19d0*/  MOV R134, 0x3f800000 ;  /* 0x3f80000000867802 */ /* 0x000fe40000000f00 */
[C---:B------:R-:W-:Y:S01]  /*19e0*/  FSETP.GE.AND P1, PT, |R132|.reuse, 0.60000002384185791016, PT ;  /* 0x3f19999a8400780b */ /* 0x040fe20003f26200 */
[----:B------:R-:W-:Y:S01]  /*19f0*/  FFMA R136, R137, R136, 0.1331529766321182251 ;  /* 0x3e08594189887423 */ /* 0x000fe20000000088 */
[----:B------:R-:W-:-:S03]  /*1a00*/  FSETP.GE.AND P0, PT, |R132|, 9.010913848876953125, PT ;  /* 0x41102cb48400780b */ /* 0x000fc60003f06200 */
[----:B------:R-:W-:Y:S01]  /*1a10*/  FFMA R2, R137, R136, -0.33332768082618713379 ;  /* 0xbeaaa9ed89027423 */ /* 0x000fe20000000088 */
[----:B0-----:R-:W-:-:S03]  /*1a20*/  FFMA R134, R133, -2, R134 ;  /* 0xc000000085867823 */ /* 0x001fc60000000086 */
[----:B------:R-:W-:Y:S02]  /*1a30*/  FFMA R137, R137, R2, RZ ;  /* 0x0000000289897223 */ /* 0x000fe400000000ff */
[----:B------:R-:W-:-:S04]  /*1a40*/  FSEL R135, R134, 1, !P0 ;  /* 0x3f80000086877808 */ /* 0x000fc80004000000 */
[--C-:B------:R-:W-:Y:S01]  /*1a50*/  LOP3.LUT R135, R135, 0x80000000, R132.reuse, 0xb8, !PT ;  /* 0x8000000087877812 */ /* 0x100fe200078eb884 */
[----:B------:R-:W-:Y:S01]  /*1a60*/  @!P1 FFMA R135, R132, R137, R132 ;  /* 0x0000008984879223 */ /* 0x000fe20000000084 */
[----:B------:R-:W-:-:S03]  /*1a70*/  FMUL R3, R3, 0.5 ;  /* 0x3f00000003037820 */ /* 0x000fc60000400000 */
[----:B------:R-:W-:Y:S01]  /*1a80*/  FADD R2, R135, 1 ;  /* 0x3f80000087027421 */ /* 0x000fe20000000000 */
[----:B------:R-:W-:-:S03]  /*1a90*/  LEA R133, R131, R1, 0x2 ;  /* 0x0000000183857211 */ /* 0x000fc600078e10ff */
[----:B------:R-:W-:Y:S01]  /*1aa0*/  FMUL R2, R3, R2 ;  /* 0x0000000203027220 */ /* 0x000fe20000400000 */
[----:B------:R-:W-:-:S04]  /*1ab0*/  IADD3 R131, PT, PT, R131, 0x1, RZ ;  /* 0x0000000183837810 */ /* 0x000fc80007ffe0ff */
[----:B------:R1:W-:Y:S01]  /*1ac0*/  STL [R133], R2 ;  /* 0x0000000285007387 */ /* 0x0003e20000100800 */
[----:B------:R-:W-:-:S13]  /*1ad0*/  ISETP.NE.AND P0, PT, R131, 0x200, PT ;  /* 0x000002008300780c */ /* 0x000fda0003f05270 */
[----:B-1----:R-:W-:Y:S05]  /*1ae0*/  @P0 BRA `(.L_x_109) ;  /* 0xffffffec00840947 */ /* 0x002fea000383ffff */
[----:B------:R-:W0:Y:S01]  /*1af0*/  LDCU.64 UR6, c[0x0][0x390] ;  /* 0x00007200ff0677ac */ /* 0x000e220008000a00 */
[----:B------:R-:W-:Y:S01]  /*1b00*/  IADD3 R0, PT, PT, R1, 0x20, RZ ;  /* 0x0000002001007810 */ /* 0x000fe20007ffe0ff */
[----:B------:R-:W-:Y:S01]  /*1b10*/  UMOV UR4, URZ ;  /* 0x000000ff00047c82 */ /* 0x000fe20008000000 */
[----:B0-----:R-:W-:-:S04]  /*1b20*/  UIADD3 UR6, UP0, UPT, UR6, 0x1000, URZ ;  /* 0x0000100006067890 */ /* 0x001fc8000ff1e0ff */
[----:B------:R-:W-:-:S12]  /*1b30*/  UIADD3.X UR7, UPT, UPT, URZ, UR7, URZ, UP0, !UPT ;  /* 0x00000007ff077290 */ /* 0x000fd800087fe4ff */
.L_x_111:
[----:B------:R-:W-:Y:S01]  /*1b40*/  UIMAD.WIDE.U32 UR8, UR4, 0x4, UR6 ;  /* 0x00000004040878a5 */ /* 0x000fe2000f8e0006 */
[----:B0-----:R-:W-:Y:S01]  /*1b50*/  HFMA2 R99, -RZ, RZ, 0, 0 ;  /* 0x00000000ff637431 */ /* 0x001fe200000001ff */
[----:B------:R-:W-:Y:S01]  /*1b60*/  MOV R68, R0 ;  /* 0x0000000000447202 */ /* 0x000fe20000000f00 */
[----:B------:R-:W-:-:S03]  /*1b70*/  UMOV UR5, URZ ;  /* 0x000000ff00057c82 */ /* 0x000fc60008000000 */
[----:B------:R-:W-:Y:S02]  /*1b80*/  MOV R5, UR9 ;  /* 0x0000000900057c02 */ /* 0x000fe40008000f00 */
[----:B------:R-:W-:Y:S02]  /*1b90*/  MOV R3, UR9 ;  /* 0x0000000900037c02 */ /* 0x000fe40008000f00 */
[----:B------:R-:W-:Y:S02]  /*1ba0*/  MOV R2, UR8 ;  /* 0x0000000800027c02 */ /* 0x000fe40008000f00 */
[----:B------:R-:W-:Y:S02]  /*1bb0*/  MOV R4, UR8 ;  /* 0x0000000800047c02 */ /* 0x000fe40008000f00 */
[----:B------:R-:W-:-:S07]  /*1bc0*/  MOV R3, R5 ;  /* 0x0000000500037202 */ /* 0x000fce0000000f00 */
.L_x_110:
[----:B------:R-:W2:Y:S04]  /*1bd0*/  LDL.128 R4, [R68+-0x20] ;  /* 0xffffe00044047983 */ /* 0x000ea80000100c00 */
[----:B------:R-:W2:Y:S04]  /*1be0*/  LDG.E.CONSTANT R101, desc[UR10][R2.64+-0x1000] ;  /* 0xfff0000a02657981 */ /* 0x000ea8000c1e9900 */
[----:B------:R-:W3:Y:S04]  /*1bf0*/  LDG.E.CONSTANT R102, desc[UR10][R2.64+-0xe00] ;  /* 0xfff2000a02667981 */ /* 0x000ee8000c1e9900 */
[----:B------:R-:W4:Y:S04]  /*1c00*/  LDG.E.CONSTANT R103, desc[UR10][R2.64+-0xc00] ;  /* 0xfff4000a02677981 */ /* 0x000f28000c1e9900 */
[----:B------:R-:W5:Y:S04]  /*1c10*/  LDG.E.CONSTANT R104, desc[UR10][R2.64+-0xa00] ;  /* 0xfff6000a02687981 */ /* 0x000f68000c1e9900 */
[----:B------:R-:W5:Y:S04]  /*1c20*/  LDL.128 R8, [R68+-0x10] ;  /* 0xfffff00044087983 */ /* 0x000f680000100c00 */
[----:B------:R-:W5:Y:S04]  /*1c30*/  LDG.E.CONSTANT R105, desc[UR10][R2.64+-0x800] ;  /* 0xfff8000a02697981 */ /* 0x000f68000c1e9900 */
[----:B------:R-:W5:Y:S04]  /*1c40*/  LDG.E.CONSTANT R106, desc[UR10][R2.64+-0x600] ;  /* 0xfffa000a026a7981 */ /* 0x000f68000c1e9900 */
[----:B------:R-:W5:Y:S04]  /*1c50*/  LDG.E.CONSTANT R107, desc[UR10][R2.64+-0x400] ;  /* 0xfffc000a026b7981 */ /* 0x000f68000c1e9900 */
[----:B------:R-:W5:Y:S04]  /*1c60*/  LDG.E.CONSTANT R108, desc[UR10][R2.64+-0x200] ;  /* 0xfffe000a026c7981 */ /* 0x000f68000c1e9900 */
[----:B------:R-:W5:Y:S04]  /*1c70*/  LDL.128 R12, [R68] ;  /* 0x00000000440c7983 */ /* 0x000f680000100c00 */
[----:B------:R-:W5:Y:S04]  /*1c80*/  LDG.E.CONSTANT R109, desc[UR10][R2.64] ;  /* 0x0000000a026d7981 */ /* 0x000f68000c1e9900 */
[----:B------:R-:W5:Y:S04]  /*1c90*/  LDG.E.CONSTANT R110, desc[UR10][R2.64+0x200] ;  /* 0x0002000a026e7981 */ /* 0x000f68000c1e9900 */
[----:B------:R-:W5:Y:S04]  /*1ca0*/  LDG.E.CONSTANT R111, desc[UR10][R2.64+0x400] ;  /* 0x0004000a026f7981 */ /* 0x000f68000c1e9900 */
[----:B------:R-:W5:Y:S04]  /*1cb0*/  LDG.E.CONSTANT R112, desc[UR10][R2.64+0x600] ;  /* 0x0006000a02707981 */ /* 0x000f68000c1e9900 */
[----:B------:R-:W5:Y:S04]  /*1cc0*/  LDL.128 R16, [R68+0x10] ;  /* 0x0000100044107983 */ /* 0x000f680000100c00 */
        /* <DEDUP_REMOVED lines=59> */
[----:B------:R0:W5:Y:S04]  /*2080*/  LDL.128 R64, [R68+0xd0] ;  /* 0x0000d00044407983 */ /* 0x0001680000100c00 */
[----:B------:R-:W5:Y:S04]  /*2090*/  LDG.E.CONSTANT R71, desc[UR10][R2.64+0x6800] ;  /* 0x0068000a02477981 */ /* 0x000f68000c1e9900 */
[----:B------:R-:W5:Y:S04]  /*20a0*/  LDG.E.CONSTANT R72, desc[UR10][R2.64+0x6a00] ;  /* 0x006a000a02487981 */ /* 0x000f68000c1e9900 */
[----:B------:R-:W5:Y:S04]  /*20b0*/  LDG.E.CONSTANT R69, desc[UR10][R2.64+0x6c00] ;  /* 0x006c000a02457981 */ /* 0x000f68000c1e9900 */
[----:B------:R1:W5:Y:S01]  /*20c0*/  LDG.E.CONSTANT R70, desc[UR10][R2.64+0x6e00] ;  /* 0x006e000a02467981 */ /* 0x000362000c1e9900 */
[----:B--2---:R-:W-:Y:S01]  /*20d0*/  FFMA R4, R4, R101, R99 ;  /* 0x0000006504047223 */ /* 0x004fe20000000063 */
[----:B------:R-:W-:Y:S01]  /*20e0*/  UIADD3 UR5, UPT, UPT, UR5, 0x40, URZ ;  /* 0x0000004005057890 */ /* 0x000fe2000fffe0ff */
[----:B0-----:R-:W-:-:S02]  /*20f0*/  IADD3 R68, PT, PT, R68, 0x100, RZ ;  /* 0x0000010044447810 */ /* 0x001fc40007ffe0ff */
[----:B---3--:R-:W-:Y:S01]  /*2100*/  FFMA R5, R5, R102, R4 ;  /* 0x0000006605057223 */ /* 0x008fe20000000004 */
[----:B------:R-:W-:-:S03]  /*2110*/  UISETP.NE.AND UP0, UPT, UR5, 0x200, UPT ;  /* 0x000002000500788c */ /* 0x000fc6000bf05270 */
[----:B----4-:R-:W-:Y:S01]  /*2120*/  FFMA R6, R6, R103, R5 ;  /* 0x0000006706067223 */ /* 0x010fe20000000005 */
[----:B-1----:R-:W-:-:S03]  /*2130*/  IADD3 R2, P0, PT, R2, 0x8000, RZ ;  /* 0x0000800002027810 */ /* 0x002fc60007f1e0ff */
[----:B-----5:R-:W-:Y:S01]  /*2140*/  FFMA R7, R7, R104, R6 ;  /* 0x0000006807077223 */ /* 0x020fe20000000006 */
[----:B------:R-:W-:-:S03]  /*2150*/  IADD3.X R3, PT, PT, RZ, R3, RZ, P0, !PT ;  /* 0x00000003ff037210 */ /* 0x000fc600007fe4ff */
        /* <DEDUP_REMOVED lines=60> */
[----:B------:R-:W-:Y:S06]  /*2520*/  BRA.U UP0, `(.L_x_110) ;  /* 0xfffffff500a87547 */ /* 0x000fec000b83ffff */
[----:B------:R-:W0:Y:S01]  /*2530*/  S2R R5, SR_TID.X ;  /* 0x0000000000057919 */ /* 0x000e220000002100 */
[----:B------:R-:W0:Y:S08]  /*2540*/  S2UR UR5, SR_CTAID.X ;  /* 0x00000000000579c3 */ /* 0x000e300000002500 */
[----:B------:R-:W0:Y:S08]  /*2550*/  LDC R4, c[0x0][0x360] ;  /* 0x0000d800ff047b82 */ /* 0x000e300000000800 */
[----:B------:R-:W1:Y:S01]  /*2560*/  LDC.64 R2, c[0x0][0x398] ;  /* 0x0000e600ff027b82 */ /* 0x000e620000000a00 */
[----:B0-----:R-:W-:-:S05]  /*2570*/  IMAD R4, R4, UR5, R5 ;  /* 0x0000000504047c24 */ /* 0x001fca000f8e0205 */
[----:B------:R-:W-:Y:S01]  /*2580*/  LEA R5, R4, UR4, 0x7 ;  /* 0x0000000404057c11 */ /* 0x000fe2000f8e38ff */
[----:B------:R-:W-:-:S04]  /*2590*/  UIADD3 UR4, UPT, UPT, UR4, 0x1, URZ ;  /* 0x0000000104047890 */ /* 0x000fc8000fffe0ff */
[----:B-1----:R-:W-:Y:S01]  /*25a0*/  IMAD.WIDE R2, R5, 0x4, R2 ;  /* 0x0000000405027825 */ /* 0x002fe200078e0202 */
[----:B------:R-:W-:-:S04]  /*25b0*/  UISETP.NE.AND UP0, UPT, UR4, 0x80, UPT ;  /* 0x000000800400788c */ /* 0x000fc8000bf05270 */
[----:B------:R0:W-:Y:S05]  /*25c0*/  STG.E desc[UR10][R2.64], R99 ;  /* 0x0000006302007986 */ /* 0x0001ea000c10190a */
[----:B------:R-:W-:Y:S05]  /*25d0*/  BRA.U UP0, `(.L_x_111) ;  /* 0xfffffff500587547 */ /* 0x000fea000b83ffff */
[----:B------:R-:W-:Y:S05]  /*25e0*/  EXIT ;  /* 0x000000000000794d */ /* 0x000fea0003800000 */
.L_x_112:
        /* <DEDUP_REMOVED lines=9> */
.L_x_134:


//--------------------- .text._Z18init_random_scaledPfifm --------------------------
	.section	.text._Z18init_random_scaledPfifm,"ax",@progbits
	.align	128
        .global         _Z18init_random_scaledPfifm
        .type           _Z18init_random_scaledPfifm,@function
        .size           _Z18init_random_scaledPfifm,(.L_x_135 - _Z18init_random_scaledPfifm)
        .other          _Z18init_random_scaledPfifm,@"STO_CUDA_ENTRY STV_DEFAULT"
_Z18init_random_scaledPfifm:
.text._Z18init_random_scaledPfifm:
[----:B------:R-:W0:Y:S01]  /*0000*/  LDC R1, c[0x0][0x37c] ;  /* 0x0000df00ff017b82 */ /* 0x000e220000000800 */
[----:B------:R-:W1:Y:S07]  /*0010*/  S2R R3, SR_TID.X ;  /* 0x0000000000037919 */ /* 0x000e6e0000002100 */
[----:B------:R-:W1:Y:S01]  /*0020*/  S2UR UR4, SR_CTAID.X ;  /* 0x00000000000479c3 */ /* 0x000e620000002500 */
[----:B------:R-:W2:Y:S01]  /*0030*/  LDCU UR5, c[0x0][0x388] ;  /* 0x00007100ff0577ac */ /* 0x000ea20008000800 */
[----:B0-----:R-:W-:-:S06]  /*0040*/  VIADD R1, R1, 0xffffffd0 ;  /* 0xffffffd001017836 */ /* 0x001fcc0000000000 */
[----:B------:R-:W1:Y:S02]  /*0050*/  LDC R10, c[0x0][0x360] ;  /* 0x0000d800ff0a7b82 */ /* 0x000e640000000800 */
[----:B-1----:R-:W-:-:S05]  /*0060*/  IMAD R10, R10, UR4, R3 ;  /* 0x000000040a0a7c24 */ /* 0x002fca000f8e0203 */
[----:B--2---:R-:W-:-:S13]  /*0070*/  ISETP.GE.AND P0, PT, R10, UR5, PT ;  /* 0x000000050a007c0c */ /* 0x004fda000bf06270 */
[----:B------:R-:W-:Y:S05]  /*0080*/  @P0 EXIT ;  /* 0x000000000000094d */ /* 0x000fea0003800000 */
[----:B------:R-:W0:Y:S01]  /*0090*/  LDC.64 R2, c[0x0][0x390] ;  /* 0x0000e400ff027b82 */ /* 0x000e220000000a00 */
[----:B------:R-:W-:Y:S01]  /*00a0*/  ISETP.NE.AND P0, PT, R10, RZ, PT ;  /* 0x000000ff0a00720c */ /* 0x000fe20003f05270 */
[----:B------:R-:W1:Y:S01]  /*00b0*/  LDCU.64 UR6, c[0x0][0x358] ;  /* 0x00006b00ff0677ac */ /* 0x000e620008000a00 */
[----:B------:R-:W-:Y:S01]  /*00c0*/  BSSY.RECONVERGENT B0, `(.L_x_113) ;  /* 0x000025e000007945 */ /* 0x000fe20003800200 */
[----:B0-----:R-:W-:Y:S02]  /*00d0*/  LOP3.LUT R0, R2, 0xaad26b49, RZ, 0x3c, !PT ;  /* 0xaad26b4902007812 */ /* 0x001fe400078e3cff */
[----:B------:R-:W-:-:S03]  /*00e0*/  LOP3.LUT R2, R3, 0xf7dcefdd, RZ, 0x3c, !PT ;  /* 0xf7dcefdd03027812 */ /* 0x000fc600078e3cff */
[----:B------:R-:W-:Y:S02]  /*00f0*/  IMAD R0, R0, 0x4182bed5, RZ ;  /* 0x4182bed500007824 */ /* 0x000fe400078e02ff */
[----:B------:R-:W-:Y:S02]  /*0100*/  IMAD R9, R2, -0x658354e5, RZ ;  /* 0x9a7cab1b02097824 */ /* 0x000fe400078e02ff */
[C---:B------:R-:W-:Y:S01]  /*0110*/  VIADD R5, R0.reuse, 0x583f19 ;  /* 0x00583f1900057836 */ /* 0x040fe20000000000 */
[C---:B------:R-:W-:Y:S01]  /*0120*/  LOP3.LUT R6, R0.reuse, 0x159a55e5, RZ, 0x3c, !PT ;  /* 0x159a55e500067812 */ /* 0x040fe200078e3cff */
[C---:B------:R-:W-:Y:S01]  /*0130*/  VIADD R3, R0.reuse, 0x75bcd15 ;  /* 0x075bcd1500037836 */ /* 0x040fe20000000000 */
[----:B------:R-:W-:Y:S01]  /*0140*/  IADD3 R2, PT, PT, R0, 0x64f0c9, R9 ;  /* 0x0064f0c900027810 */ /* 0x000fe20007ffe009 */
[C---:B------:R-:W-:Y:S01]  /*0150*/  VIADD R7, R9.reuse, 0x1f123bb5 ;  /* 0x1f123bb509077836 */ /* 0x040fe20000000000 */
[----:B------:R-:W-:Y:S02]  /*0160*/  LOP3.LUT R4, R9, 0x5491333, RZ, 0x3c, !PT ;  /* 0x0549133309047812 */ /* 0x000fe400078e3cff */
[----:B------:R-:W-:Y:S01]  /*0170*/  SHF.R.S32.HI R0, RZ, 0x1f, R10 ;  /* 0x0000001fff007819 */ /* 0x000fe2000001140a */
[----:B------:R0:W-:Y:S04]  /*0180*/  STL.64 [R1], R2 ;  /* 0x0000000201007387 */ /* 0x0001e80000100a00 */
[----:B------:R0:W-:Y:S04]  /*0190*/  STL.64 [R1+0x8], R6 ;  /* 0x0000080601007387 */ /* 0x0001e80000100a00 */
[----:B------:R0:W-:Y:S01]  /*01a0*/  STL.64 [R1+0x10], R4 ;  /* 0x0000100401007387 */ /* 0x0001e20000100a00 */
[----:B-1----:R-:W-:Y:S05]  /*01b0*/  @!P0 BRA `(.L_x_114) ;  /* 0x0000002400388947 */ /* 0x002fea0003800000 */
[----:B------:R-:W-:Y:S02]  /*01c0*/  IMAD.MOV.U32 R13, RZ, RZ, R0 ;  /* 0x000000ffff0d7224 */ /* 0x000fe400078e0000 */
[----:B------:R-:W-:Y:S02]  /*01d0*/  IMAD.MOV.U32 R11, RZ, RZ, RZ ;  /* 0x000000ffff0b7224 */ /* 0x000fe400078e00ff */
[----:B0-----:R-:W-:-:S07]  /*01e0*/  IMAD.MOV.U32 R2, RZ, RZ, R10 ;  /* 0x000000ffff027224 */ /* 0x001fce00078e000a */
.L_x_123:
[----:B------:R-:W-:Y:S01]  /*01f0*/  LOP3.LUT R0, R2, 0x3, RZ, 0xc0, !PT ;  /* 0x0000000302007812 */ /* 0x000fe200078ec0ff */
[----:B------:R-:W-:Y:S03]  /*0200*/  BSSY.RECONVERGENT B1, `(.L_x_115) ;  /* 0x0000243000017945 */ /* 0x000fe60003800200 */
[----:B------:R-:W-:-:S04]  /*0210*/  ISETP.NE.U32.AND P0, PT, R0, RZ, PT ;  /* 0x000000ff0000720c */ /* 0x000fc80003f05070 */
[----:B------:R-:W-:-:S13]  /*0220*/  ISETP.NE.AND.EX P0, PT, RZ, RZ, PT, P0 ;  /* 0x000000ffff00720c */ /* 0x000fda0003f05300 */
[----:B0-----:R-:W-:Y:S05]  /*0230*/  @!P0 BRA `(.L_x_116) ;  /* 0x0000002000fc8947 */ /* 0x001fea0003800000 */
[----:B------:R-:W0:Y:S01]  /*0240*/  LDC.64 R8, c[0x4][RZ] ;  /* 0x01000000ff087b82 */ /* 0x000e220000000a00 */
[----:B------:R-:W-:Y:S01]  /*0250*/  IMAD.MOV.U32 R0, RZ, RZ, RZ ;  /* 0x000000ffff007224 */ /* 0x000fe200078e00ff */
[----:B------:R-:W-:Y:S02]  /*0260*/  CS2R R4, SRZ ;  /* 0x0000000000047805 */ /* 0x000fe4000001ff00 */
[----:B------:R-:W-:Y:S01]  /*0270*/  CS2R R6, SRZ ;  /* 0x0000000000067805 */ /* 0x000fe2000001ff00 */
[----:B------:R-:W-:Y:S02]  /*0280*/  IMAD.MOV.U32 R3, RZ, RZ, RZ ;  /* 0x000000ffff037224 */ /* 0x000fe400078e00ff */
[----:B0-----:R-:W-:-:S07]  /*0290*/  IMAD.WIDE.U32 R8, R11, 0xc80, R8 ;  /* 0x00000c800b087825 */ /* 0x001fce00078e0008 */
.L_x_118:
[----:B------:R-:W-:-:S06]  /*02a0*/  IMAD R12, R0, 0x4, R1 ;  /* 0x00000004000c7824 */ /* 0x000fcc00078e0201 */
[----:B------:R-:W5:Y:S01]  /*02b0*/  LDL R12, [R12+0x4] ;  /* 0x000004000c0c7983 */ /* 0x000f620000100800 */
[----:B------:R-:W-:-:S05]  /*02c0*/  UMOV UR4, URZ ;  /* 0x000000ff00047c82 */ /* 0x000fca0008000000 */
.L_x_117:
[----:B-----5:R-:W-:Y:S01]  /*02d0*/  SHF.R.U32.HI R22, RZ, UR4, R12 ;  /* 0x00000004ff167c19 */ /* 0x020fe2000801160c */
[----:B------:R-:W-:-:S03]  /*02e0*/  IMAD.SHL.U32 R14, R0, 0x20, RZ ;  /* 0x00000020000e7824 */ /* 0x000fc600078e00ff */
[----:B------:R-:W-:Y:S01]  /*02f0*/  LOP3.LUT R15, R22, 0x1, RZ, 0xc0, !PT ;  /* 0x00000001160f7812 */ /* 0x000fe200078ec0ff */
[----:B------:R-:W-:-:S03]  /*0300*/  VIADD R14, R14, UR4 ;  /* 0x000000040e0e7c36 */ /* 0x000fc60008000000 */
[----:B------:R-:W-:Y:S01]  /*0310*/  ISETP.NE.U32.AND P0, PT, R15, 0x1, PT ;  /* 0x000000010f00780c */ /* 0x000fe20003f05070 */
[----:B------:R-:W-:-:S03]  /*0320*/  IMAD R15, R14, 0x5, RZ ;  /* 0x000000050e0f7824 */ /* 0x000fc600078e02ff */
[----:B------:R-:W-:Y:S01]  /*0330*/  R2P PR, R22, 0x7e ;  /* 0x0000007e16007804 */ /* 0x000fe20000000000 */
[----:B------:R-:W-:-:S08]  /*0340*/  IMAD.WIDE.U32 R14, R15, 0x4, R8 ;  /* 0x000000040f0e7825 */ /* 0x000fd000078e0008 */
[----:B------:R-:W2:Y:S04]  /*0350*/  @!P0 LDG.E R16, desc[UR6][R14.64+0x10] ;  /* 0x000010060e108981 */ /* 0x000ea8000c1e1900 */
[----:B------:R-:W3:Y:S04]  /*0360*/  @P1 LDG.E R18, desc[UR6][R14.64+0x24] ;  /* 0x000024060e121981 */ /* 0x000ee8000c1e1900 */
[----:B------:R-:W4:Y:S04]  /*0370*/  @P2 LDG.E R20, desc[UR6][R14.64+0x38] ;  /* 0x000038060e142981 */ /* 0x000f28000c1e1900 */
[----:B------:R-:W4:Y:S04]  /*0380*/  @P3 LDG.E R24, desc[UR6][R14.64+0x4c] ;  /* 0x00004c060e183981 */ /* 0x000f28000c1e1900 */
[----:B------:R-:W4:Y:S04]  /*0390*/  @P4 LDG.E R26, desc[UR6][R14.64+0x60] ;  /* 0x000060060e1a4981 */ /* 0x000f28000c1e1900 */
[----:B------:R-:W4:Y:S04]  /*03a0*/  @!P0 LDG.E R17, desc[UR6][R14.64+0x4] ;  /* 0x000004060e118981 */ /* 0x000f28000c1e1900 */
[----:B------:R-:W4:Y:S04]  /*03b0*/  @!P0 LDG.E R19, desc[UR6][R14.64+0xc] ;  /* 0x00000c060e138981 */ /* 0x000f28000c1e1900 */
[----:B------:R-:W4:Y:S04]  /*03c0*/  @P1 LDG.E R21, desc[UR6][R14.64+0x18] ;  /* 0x000018060e151981 */ /* 0x000f28000c1e1900 */
[----:B------:R-:W4:Y:S04]  /*03d0*/  @P3 LDG.E R23, desc[UR6][R14.64+0x40] ;  /* 0x000040060e173981 */ /* 0x000f28000c1e1900 */
[----:B------:R-:W4:Y:S04]  /*03e0*/  @P5 LDG.E R25, desc[UR6][R14.64+0x70] ;  /* 0x000070060e195981 */ /* 0x000f28000c1e1900 */
[----:B------:R-:W4:Y:S01]  /*03f0*/  @P6 LDG.E R28, desc[UR6][R14.64+0x88] ;  /* 0x000088060e1c6981 */ /* 0x000f22000c1e1900 */
[----:B--2---:R-:W-:-:S03]  /*0400*/  @!P0 LOP3.LUT R5, R5, R16, RZ, 0x3c, !PT ;  /* 0x0000001005058212 */ /* 0x004fc600078e3cff */
[----:B------:R-:W2:Y:S01]  /*0410*/  @!P0 LDG.E R16, desc[UR6][R14.64] ;  /* 0x000000060e108981 */ /* 0x000ea2000c1e1900 */
[----:B---3--:R-:W-:-:S03]  /*0420*/  @P1 LOP3.LUT R5, R5, R18, RZ, 0x3c, !PT ;  /* 0x0000001205051212 */ /* 0x008fc600078e3cff */
[----:B------:R-:W3:Y:S01]  /*0430*/  @!P0 LDG.E R18, desc[UR6][R14.64+0x8] ;  /* 0x000008060e128981 */ /* 0x000ee2000c1e1900 */
[----:B----4-:R-:W-:-:S03]  /*0440*/  @P2 LOP3.LUT R5, R5, R20, RZ, 0x3c, !PT ;  /* 0x0000001405052212 */ /* 0x010fc600078e3cff */
[----:B------:R-:W4:Y:S01]  /*0450*/  @P1 LDG.E R20, desc[UR6][R14.64+0x14] ;  /* 0x000014060e141981 */ /* 0x000f22000c1e1900 */
[----:B------:R-:W-:-:S03]  /*0460*/  @P3 LOP3.LUT R5, R5, R24, RZ, 0x3c, !PT ;  /* 0x0000001805053212 */ /* 0x000fc600078e3cff */
[----:B------:R-:W4:Y:S01]  /*0470*/  @P5 LDG.E R24, desc[UR6][R14.64+0x74] ;  /* 0x000074060e185981 */ /* 0x000f22000c1e1900 */
[----:B------:R-:W-:-:S03]  /*0480*/  @P4 LOP3.LUT R5, R5, R26, RZ, 0x3c, !PT ;  /* 0x0000001a05054212 */ /* 0x000fc600078e3cff */
[----:B------:R-:W4:Y:S01]  /*0490*/  @P3 LDG.E R26, desc[UR6][R14.64+0x44] ;  /* 0x000044060e1a3981 */ /* 0x000f22000c1e1900 */
[----:B------:R-:W-:-:S03]  /*04a0*/  @!P0 LOP3.LUT R6, R6, R17, RZ, 0x3c, !PT ;  /* 0x0000001106068212 */ /* 0x000fc600078e3cff */
[----:B------:R-:W4:Y:S01]  /*04b0*/  @P1 LDG.E R17, desc[UR6][R14.64+0x20] ;  /* 0x000020060e111981 */ /* 0x000f22000c1e1900 */
[----:B------:R-:W-:-:S03]  /*04c0*/  @!P0 LOP3.LUT R4, R4, R19, RZ, 0x3c, !PT ;  /* 0x0000001304048212 */ /* 0x000fc600078e3cff */
[----:B------:R-:W4:Y:S01]  /*04d0*/  @P2 LDG.E R19, desc[UR6][R14.64+0x2c] ;  /* 0x00002c060e132981 */ /* 0x000f22000c1e1900 */
[----:B------:R-:W-:-:S03]  /*04e0*/  @P1 LOP3.LUT R6, R6, R21, RZ, 0x3c, !PT ;  /* 0x0000001506061212 */ /* 0x000fc600078e3cff */
[----:B------:R-:W4:Y:S01]  /*04f0*/  @P2 LDG.E R21, desc[UR6][R14.64+0x34] ;  /* 0x000034060e152981 */ /* 0x000f22000c1e1900 */
[----:B--2---:R-:W-:-:S03]  /*0500*/  @!P0 LOP3.LUT R3, R3, R16, RZ, 0x3c, !PT ;  /* 0x0000001003038212 */ /* 0x004fc600078e3cff */
[----:B------:R-:W2:Y:S01]  /*0510*/  @P1 LDG.E R16, desc[UR6][R14.64+0x1c] ;  /* 0x00001c060e101981 */ /* 0x000ea2000c1e1900 */
[----:B---3--:R-:W-:-:S03]  /*0520*/  @!P0 LOP3.LUT R7, R7, R18, RZ, 0x3c, !PT ;  /* 0x0000001207078212 */ /* 0x008fc600078e3cff */
[----:B------:R-:W3:Y:S01]  /*0530*/  @P2 LDG.E R18, desc[UR6][R14.64+0x28] ;  /* 0x000028060e122981 */ /* 0x000ee2000c1e1900 */
[----:B----4-:R-:W-:-:S03]  /*0540*/  @P1 LOP3.LUT R3, R3, R20, RZ, 0x3c, !PT ;  /* 0x0000001403031212 */ /* 0x010fc600078e3cff */
[----:B------:R-:W4:Y:S01]  /*0550*/  @P2 LDG.E R20, desc[UR6][R14.64+0x30] ;  /* 0x000030060e142981 */ /* 0x000f22000c1e1900 */
[----:B------:R-:W-:-:S03]  /*0560*/  @P5 LOP3.LUT R5, R5, R24, RZ, 0x3c, !PT ;  /* 0x0000001805055212 */ /* 0x000fc600078e3cff */
[----:B------:R-:W4:Y:S01]  /*0570*/  @P3 LDG.E R24, desc[UR6][R14.64+0x3c] ;  /* 0x00003c060e183981 */ /* 0x000f22000c1e1900 */
[----:B------:R-:W-:-:S03]  /*0580*/  @P1 LOP3.LUT R4, R4, R17, RZ, 0x3c, !PT ;  /* 0x0000001104041212 */ /* 0x000fc600078e3cff */
[----:B------:R-:W4:Y:S01]  /*0590*/  @P3 LDG.E R17, desc[UR6][R14.64+0x48] ;  /* 0x000048060e113981 */ /* 0x000f22000c1e1900 */
[----:B------:R-:W-:-:S03]  /*05a0*/  @P2 LOP3.LUT R6, R6, R19, RZ, 0x3c, !PT ;  /* 0x0000001306062212 */ /* 0x000fc600078e3cff */
[----:B------:R-:W4:Y:S01]  /*05b0*/  @P4 LDG.E R19, desc[UR6][R14.64+0x54] ;  /* 0x000054060e134981 */ /* 0x000f22000c1e1900 */
[----:B------:R-:W-:Y:S02]  /*05c0*/  @P2 LOP3.LUT R4, R4, R21, RZ, 0x3c, !PT ;  /* 0x0000001504042212 */ /* 0x000fe400078e3cff */
[----:B------:R-:W-:Y:S01]  /*05d0*/  @P3 LOP3.LUT R6, R6, R23, RZ, 0x3c, !PT ;  /* 0x0000001706063212 */ /* 0x000fe200078e3cff */
[----:B------:R-:W4:Y:S04]  /*05e0*/  @P4 LDG.E R21, desc[UR6][R14.64+0x5c] ;  /* 0x00005c060e154981 */ /* 0x000f28000c1e1900 */
[----:B------:R-:W4:Y:S01]  /*05f0*/  @P5 LDG.E R23, desc[UR6][R14.64+0x68] ;  /* 0x000068060e175981 */ /* 0x000f22000c1e1900 */
[----:B--2---:R-:W-:-:S03]  /*0600*/  @P1 LOP3.LUT R7, R7, R16, RZ, 0x3c, !PT ;  /* 0x0000001007071212 */ /* 0x004fc600078e3cff */
[----:B------:R-:W2:Y:S01]  /*0610*/  @P4 LDG.E R16, desc[UR6][R14.64+0x50] ;  /* 0x000050060e104981 */ /* 0x000ea2000c1e1900 */
[----:B---3--:R-:W-:-:S03]  /*0620*/  @P2 LOP3.LUT R3, R3, R18, RZ, 0x3c, !PT ;  /* 0x0000001203032212 */ /* 0x008fc600078e3cff */
[----:B------:R-:W3:Y:S01]  /*0630*/  @P4 LDG.E R18, desc[UR6][R14.64+0x58] ;  /* 0x000058060e124981 */ /* 0x000ee2000c1e1900 */
[----:B----4-:R-:W-:-:S03]  /*0640*/  @P2 LOP3.LUT R7, R7, R20, RZ, 0x3c, !PT ;  /* 0x0000001407072212 */ /* 0x010fc600078e3cff */
[----:B------:R-:W4:Y:S01]  /*0650*/  @P5 LDG.E R20, desc[UR6][R14.64+0x64] ;  /* 0x000064060e145981 */ /* 0x000f22000c1e1900 */
[----:B------:R-:W-:-:S03]  /*0660*/  @P3 LOP3.LUT R3, R3, R24, RZ, 0x3c, !PT ;  /* 0x0000001803033212 */ /* 0x000fc600078e3cff */
[----:B------:R-:W4:Y:S01]  /*0670*/  @P5 LDG.E R24, desc[UR6][R14.64+0x6c] ;  /* 0x00006c060e185981 */ /* 0x000f22000c1e1900 */
[----:B------:R-:W-:Y:S02]  /*0680*/  LOP3.LUT P0, RZ, R22, 0x80, RZ, 0xc0, !PT ;  /* 0x0000008016ff7812 */ /* 0x000fe4000780c0ff */
[----:B------:R-:W-:Y:S02]  /*0690*/  @P3 LOP3.LUT R7, R7, R26, RZ, 0x3c, !PT ;  /* 0x0000001a07073212 */ /* 0x000fe400078e3cff */
[----:B------:R-:W-:Y:S02]  /*06a0*/  @P3 LOP3.LUT R4, R4, R17, RZ, 0x3c, !PT ;  /* 0x0000001104043212 */ /* 0x000fe400078e3cff */
[----:B------:R-:W4:Y:S01]  /*06b0*/  @P6 LDG.E R17, desc[UR6][R14.64+0x7c] ;  /* 0x00007c060e116981 */ /* 0x000f22000c1e1900 */
[----:B------:R-:W-:-:S03]  /*06c0*/  @P4 LOP3.LUT R6, R6, R19, RZ, 0x3c, !PT ;  /* 0x0000001306064212 */ /* 0x000fc600078e3cff */
[----:B------:R-:W4:Y:S01]  /*06d0*/  @P6 LDG.E R19, desc[UR6][R14.64+0x84] ;  /* 0x000084060e136981 */ /* 0x000f22000c1e1900 */
[----:B------:R-:W-:-:S03]  /*06e0*/  @P4 LOP3.LUT R4, R4, R21, RZ, 0x3c, !PT ;  /* 0x0000001504044212 */ /* 0x000fc600078e3cff */
[----:B------:R-:W4:Y:S01]  /*06f0*/  @P0 LDG.E R26, desc[UR6][R14.64+0x9c] ;  /* 0x00009c060e1a0981 */ /* 0x000f22000c1e1900 */
[----:B------:R-:W-:-:S03]  /*0700*/  @P5 LOP3.LUT R6, R6, R23, RZ, 0x3c, !PT ;  /* 0x0000001706065212 */ /* 0x000fc600078e3cff */
        /* <DEDUP_REMOVED lines=10> */
[----:B------:R-:W-:Y:S02]  /*07b0*/  @P5 LOP3.LUT R4, R4, R25, RZ, 0x3c, !PT ;  /* 0x0000001904045212 */ /* 0x000fe400078e3cff */
[----:B------:R-:W-:Y:S02]  /*07c0*/  @P6 LOP3.LUT R5, R5, R28, RZ, 0x3c, !PT ;  /* 0x0000001c05056212 */ /* 0x000fe400078e3cff */
[----:B------:R-:W-:Y:S02]  /*07d0*/  @P6 LOP3.LUT R6, R6, R17, RZ, 0x3c, !PT ;  /* 0x0000001106066212 */ /* 0x000fe400078e3cff */
[----:B------:R-:W-:Y:S02]  /*07e0*/  @P6 LOP3.LUT R4, R4, R19, RZ, 0x3c, !PT ;  /* 0x0000001304046212 */ /* 0x000fe400078e3cff */
[----:B------:R-:W-:Y:S02]  /*07f0*/  @P0 LOP3.LUT R5, R5, R26, RZ, 0x3c, !PT ;  /* 0x0000001a05050212 */ /* 0x000fe400078e3cff */
[----:B------:R-:W-:-:S02]  /*0800*/  @P0 LOP3.LUT R6, R6, R21, RZ, 0x3c, !PT ;  /* 0x0000001506060212 */ /* 0x000fc400078e3cff */
[----:B------:R-:W-:Y:S02]  /*0810*/  @P0 LOP3.LUT R4, R4, R23, RZ, 0x3c, !PT ;  /* 0x0000001704040212 */ /* 0x000fe400078e3cff */
[----:B--2---:R-:W-:Y:S02]  /*0820*/  @P6 LOP3.LUT R3, R3, R16, RZ, 0x3c, !PT ;  /* 0x0000001003036212 */ /* 0x004fe400078e3cff */
[----:B---3--:R-:W-:Y:S02]  /*0830*/  @P6 LOP3.LUT R7, R7, R18, RZ, 0x3c, !PT ;  /* 0x0000001207076212 */ /* 0x008fe400078e3cff */
[----:B----4-:R-:W-:Y:S02]  /*0840*/  @P0 LOP3.LUT R3, R3, R20, RZ, 0x3c, !PT ;  /* 0x0000001403030212 */ /* 0x010fe400078e3cff */
[----:B------:R-:W-:Y:S02]  /*0850*/  @P0 LOP3.LUT R7, R7, R24, RZ, 0x3c, !PT ;  /* 0x0000001807070212 */ /* 0x000fe400078e3cff */
[----:B------:R-:W-:-:S13]  /*0860*/  R2P PR, R22.B1, 0x7f ;  /* 0x0000007f16007804 */ /* 0x000fda0000001000 */
[----:B------:R-:W2:Y:S04]  /*0870*/  @P0 LDG.E R18, desc[UR6][R14.64+0xa0] ;  /* 0x0000a0060e120981 */ /* 0x000ea8000c1e1900 */
[----:B------:R-:W3:Y:S04]  /*0880*/  @P0 LDG.E R19, desc[UR6][R14.64+0xa4] ;  /* 0x0000a4060e130981 */ /* 0x000ee8000c1e1900 */
[----:B------:R-:W4:Y:S04]  /*0890*/  @P0 LDG.E R20, desc[UR6][R14.64+0xa8] ;  /* 0x0000a8060e140981 */ /* 0x000f28000c1e1900 */
[----:B------:R-:W4:Y:S04]  /*08a0*/  @P0 LDG.E R21, desc[UR6][R14.64+0xac] ;  /* 0x0000ac060e150981 */ /* 0x000f28000c1e1900 */
[----:B------:R-:W4:Y:S04]  /*08b0*/  @P0 LDG.E R24, desc[UR6][R14.64+0xb0] ;  /* 0x0000b0060e180981 */ /* 0x000f28000c1e1900 */
[----:B------:R-:W4:Y:S04]  /*08c0*/  @P1 LDG.E R16, desc[UR6][R14.64+0xbc] ;  /* 0x0000bc060e101981 */ /* 0x000f28000c1e1900 */
[----:B------:R-:W4:Y:S04]  /*08d0*/  @P1 LDG.E R26, desc[UR6][R14.64+0xb4] ;  /* 0x0000b4060e1a1981 */ /* 0x000f28000c1e1900 */
        /* <DEDUP_REMOVED lines=11> */
[----:B------:R-:W-:Y:S01]  /*0990*/  LOP3.LUT P0, RZ, R22, 0x8000, RZ, 0xc0, !PT ;  /* 0x0000800016ff7812 */ /* 0x000fe2000780c0ff */
[----:B------:R-:W4:Y:S01]  /*09a0*/  @P2 LDG.E R24, desc[UR6][R14.64+0xd8] ;  /* 0x0000d8060e182981 */ /* 0x000f22000c1e1900 */
[----:B------:R-:W-:-:S03]  /*09b0*/  @P1 LOP3.LUT R7, R7, R16, RZ, 0x3c, !PT ;  /* 0x0000001007071212 */ /* 0x000fc600078e3cff */
[----:B------:R-:W4:Y:S01]  /*09c0*/  @P2 LDG.E R22, desc[UR6][R14.64+0xd0] ;  /* 0x0000d0060e162981 */ /* 0x000f22000c1e1900 */
[----:B------:R-:W-:-:S03]  /*09d0*/  @P1 LOP3.LUT R3, R3, R26, RZ, 0x3c, !PT ;  /* 0x0000001a03031212 */ /* 0x000fc600078e3cff */
[----:B------:R-:W4:Y:S01]  /*09e0*/  @P3 LDG.E R16, desc[UR6][R14.64+0xe4] ;  /* 0x0000e4060e103981 */ /* 0x000f22000c1e1900 */
[----:B------:R-:W-:-:S03]  /*09f0*/  @P1 LOP3.LUT R6, R6, R23, RZ, 0x3c, !PT ;  /* 0x0000001706061212 */ /* 0x000fc600078e3cff */
[----:B------:R-:W4:Y:S01]  /*0a00*/  @P3 LDG.E R26, desc[UR6][R14.64+0xdc] ;  /* 0x0000dc060e1a3981 */ /* 0x000f22000c1e1900 */
[----:B------:R-:W-:-:S03]  /*0a10*/  @P1 LOP3.LUT R4, R4, R17, RZ, 0x3c, !PT ;  /* 0x0000001104041212 */ /* 0x000fc600078e3cff */
        /* <DEDUP_REMOVED lines=43> */
[----:B------:R-:W-:-:S04]  /*0cd0*/  UIADD3 UR4, UPT, UPT, UR4, 0x10, URZ ;  /* 0x0000001004047890 */ /* 0x000fc8000fffe0ff */
[----:B------:R-:W-:Y:S01]  /*0ce0*/  UISETP.NE.AND UP0, UPT, UR4, 0x20, UPT ;  /* 0x000000200400788c */ /* 0x000fe2000bf05270 */
[----:B--2---:R-:W-:Y:S02]  /*0cf0*/  @P5 LOP3.LUT R5, R5, R18, RZ, 0x3c, !PT ;  /* 0x0000001205055212 */ /* 0x004fe400078e3cff */
[----:B---3--:R-:W-:Y:S02]  /*0d00*/  @P6 LOP3.LUT R6, R6, R19, RZ, 0x3c, !PT ;  /* 0x0000001306066212 */ /* 0x008fe400078e3cff */
[----:B----4-:R-:W-:Y:S02]  /*0d10*/  @P6 LOP3.LUT R3, R3, R20, RZ, 0x3c, !PT ;  /* 0x0000001403036212 */ /* 0x010fe400078e3cff */
[----:B------:R-:W-:Y:S02]  /*0d20*/  @P6 LOP3.LUT R4, R4, R21, RZ, 0x3c, !PT ;  /* 0x0000001504046212 */ /* 0x000fe400078e3cff */
[----:B------:R-:W-:Y:S02]  /*0d30*/  @P6 LOP3.LUT R7, R7, R22, RZ, 0x3c, !PT ;  /* 0x0000001607076212 */ /* 0x000fe400078e3cff */
[----:B------:R-:W-:-:S02]  /*0d40*/  @P6 LOP3.LUT R5, R5, R16, RZ, 0x3c, !PT ;  /* 0x0000001005056212 */ /* 0x000fc400078e3cff */
[----:B------:R-:W-:Y:S02]  /*0d50*/  @P0 LOP3.LUT R3, R3, R24, RZ, 0x3c, !PT ;  /* 0x0000001803030212 */ /* 0x000fe400078e3cff */
[----:B------:R-:W-:Y:S02]  /*0d60*/  @P0 LOP3.LUT R5, R5, R28, RZ, 0x3c, !PT ;  /* 0x0000001c05050212 */ /* 0x000fe400078e3cff */
[----:B------:R-:W-:Y:S02]  /*0d70*/  @P0 LOP3.LUT R7, R7, R26, RZ, 0x3c, !PT ;  /* 0x0000001a07070212 */ /* 0x000fe400078e3cff */
[----:B------:R-:W-:Y:S02]  /*0d80*/  @P0 LOP3.LUT R4, R4, R23, RZ, 0x3c, !PT ;  /* 0x0000001704040212 */ /* 0x000fe400078e3cff */
[----:B------:R-:W-:Y:S01]  /*0d90*/  @P0 LOP3.LUT R6, R6, R17, RZ, 0x3c, !PT ;  /* 0x0000001106060212 */ /* 0x000fe200078e3cff */
[----:B------:R-:W-:Y:S06]  /*0da0*/  BRA.U UP0, `(.L_x_117) ;  /* 0xfffffff500487547 */ /* 0x000fec000b83ffff */
[----:B------:R-:W-:-:S05]  /*0db0*/  VIADD R0, R0, 0x1 ;  /* 0x0000000100007836 */ /* 0x000fca0000000000 */
[----:B------:R-:W-:-:S13]  /*0dc0*/  ISETP.NE.AND P0, PT, R0, 0x5, PT ;  /* 0x000000050000780c */ /* 0x000fda0003f05270 */
[----:B------:R-:W-:Y:S05]  /*0dd0*/  @P0 BRA `(.L_x_118) ;  /* 0xfffffff400300947 */ /* 0x000fea000383ffff */
[----:B------:R-:W-:Y:S01]  /*0de0*/  LOP3.LUT R0, R2, 0x3, RZ, 0xc0, !PT ;  /* 0x0000000302007812 */ /* 0x000fe200078ec0ff */
[----:B------:R0:W-:Y:S03]  /*0df0*/  STL.64 [R1+0x8], R6 ;  /* 0x0000080601007387 */ /* 0x0001e60000100a00 */
[----:B------:R-:W-:Y:S01]  /*0e00*/  ISETP.NE.U32.AND P0, PT, R0, 0x1, PT ;  /* 0x000000010000780c */ /* 0x000fe20003f05070 */
[----:B------:R0:W-:Y:S03]  /*0e10*/  STL.64 [R1+0x10], R4 ;  /* 0x0000100401007387 */ /* 0x0001e60000100a00 */
[----:B------:R-:W-:Y:S01]  /*0e20*/  ISETP.NE.AND.EX P0, PT, RZ, RZ, PT, P0 ;  /* 0x000000ffff00720c */ /* 0x000fe20003f05300 */
[----:B------:R0:W-:-:S12]  /*0e30*/  STL [R1+0x4], R3 ;  /* 0x0000040301007387 */ /* 0x0001d80000100800 */
[----:B0-----:R-:W-:Y:S05]  /*0e40*/  @!P0 BRA `(.L_x_116) ;  /* 0x0000001400f88947 */ /* 0x001fea0003800000 */
[----:B------:R-:W-:Y:S01]  /*0e50*/  UMOV UR4, URZ ;  /* 0x000000ff00047c82 */ /* 0x000fe20008000000 */
[----:B------:R-:W-:Y:S01]  /*0e60*/  IMAD.MOV.U32 R0, RZ, RZ, RZ ;  /* 0x000000ffff007224 */ /* 0x000fe200078e00ff */
[----:B------:R-:W-:Y:S01]  /*0e70*/  CS2R R6, SRZ ;  /* 0x0000000000067805 */ /* 0x000fe2000001ff00 */
[----:B------:R-:W-:Y:S02]  /*0e80*/  IMAD.MOV.U32 R4, RZ, RZ, RZ ;  /* 0x000000ffff047224 */ /* 0x000fe400078e00ff */
[----:B------:R-:W-:Y:S02]  /*0e90*/  IMAD.MOV.U32 R3, RZ, RZ, RZ ;  /* 0x000000ffff037224 */ /* 0x000fe400078e00ff */
[----:B------:R-:W-:-:S07]  /*0ea0*/  IMAD.U32 R5, RZ, RZ, UR4 ;  /* 0x00000004ff057e24 */ /* 0x000fce000f8e00ff */
.L_x_120:
[----:B------:R-:W-:-:S06]  /*0eb0*/  IMAD R12, R0, 0x4, R1 ;  /* 0x00000004000c7824 */ /* 0x000fcc00078e0201 */
[----:B------:R-:W5:Y:S01]  /*0ec0*/  LDL R12, [R12+0x4] ;  /* 0x000004000c0c7983 */ /* 0x000f620000100800 */
[----:B------:R-:W-:-:S05]  /*0ed0*/  UMOV UR4, URZ ;  /* 0x000000ff00047c82 */ /* 0x000fca0008000000 */
.L_x_119:
        /* <DEDUP_REMOVED lines=180> */
[----:B------:R0:W-:Y:S03]  /*1a20*/  STL [R1+0x4], R3 ;  /* 0x0000040301007387 */ /* 0x0001e60000100800 */
[----:B------:R-:W-:Y:S01]  /*1a30*/  ISETP.NE.AND.EX P0, PT, RZ, RZ, PT, P0 ;  /* 0x000000ffff00720c */ /* 0x000fe20003f05300 */
[----:B------:R0:W-:-:S12]  /*1a40*/  STL.64 [R1+0x10], R4 ;  /* 0x0000100401007387 */ /* 0x0001d80000100a00 */
[----:B0-----:R-:W-:Y:S05]  /*1a50*/  @P0 BRA `(.L_x_116) ;  /* 0x0000000800f40947 */ /* 0x001fea0003800000 */
[----:B------:R-:W-:Y:S01]  /*1a60*/  UMOV UR4, URZ ;  /* 0x000000ff00047c82 */ /* 0x000fe20008000000 */
[----:B------:R-:W-:Y:S01]  /*1a70*/  IMAD.MOV.U32 R0, RZ, RZ, RZ ;  /* 0x000000ffff007224 */ /* 0x000fe200078e00ff */
[----:B------:R-:W-:Y:S01]  /*1a80*/  CS2R R6, SRZ ;  /* 0x0000000000067805 */ /* 0x000fe2000001ff00 */
[----:B------:R-:W-:Y:S02]  /*1a90*/  IMAD.MOV.U32 R4, RZ, RZ, RZ ;  /* 0x000000ffff047224 */ /* 0x000fe400078e00ff */
[----:B------:R-:W-:Y:S02]  /*1aa0*/  IMAD.MOV.U32 R3, RZ, RZ, RZ ;  /* 0x000000ffff037224 */ /* 0x000fe400078e00ff */
[----:B------:R-:W-:-:S07]  /*1ab0*/  IMAD.U32 R5, RZ, RZ, UR4 ;  /* 0x00000004ff057e24 */ /* 0x000fce000f8e00ff */
.L_x_122:
[----:B------:R-:W-:-:S06]  /*1ac0*/  IMAD R12, R0, 0x4, R1 ;  /* 0x00000004000c7824 */ /* 0x000fcc00078e0201 */
[----:B------:R-:W5:Y:S01]  /*1ad0*/  LDL R12, [R12+0x4] ;  /* 0x000004000c0c7983 */ /* 0x000f620000100800 */
[----:B------:R-:W-:-:S05]  /*1ae0*/  UMOV UR4, URZ ;  /* 0x000000ff00047c82 */ /* 0x000fca0008000000 */
.L_x_121:
        /* <DEDUP_REMOVED lines=177> */
[----:B------:R0:W-:Y:S04]  /*2600*/  STL.64 [R1+0x8], R6 ;  /* 0x0000080601007387 */ /* 0x0001e80000100a00 */
[----:B------:R0:W-:Y:S04]  /*2610*/  STL [R1+0x4], R3 ;  /* 0x0000040301007387 */ /* 0x0001e80000100800 */
[----:B------:R0:W-:Y:S02]  /*2620*/  STL.64 [R1+0x10], R4 ;  /* 0x0000100401007387 */ /* 0x0001e40000100a00 */
.L_x_116:
[----:B------:R-:W-:Y:S05]  /*2630*/  BSYNC.RECONVERGENT B1 ;  /* 0x0000000000017941 */ /* 0x000fea0003800200 */
.L_x_115:
[C---:B------:R-:W-:Y:S01]  /*2640*/  ISETP.GT.U32.AND P0, PT, R2.reuse, 0x3, PT ;  /* 0x000000030200780c */ /* 0x040fe20003f04070 */
[----:B------:R-:W-:Y:S01]  /*2650*/  VIADD R11, R11, 0x1 ;  /* 0x000000010b0b7836 */ /* 0x000fe20000000000 */
[--C-:B------:R-:W-:Y:S02]  /*2660*/  SHF.R.U64 R2, R2, 0x2, R13.reuse ;  /* 0x0000000202027819 */ /* 0x100fe4000000120d */
[----:B------:R-:W-:Y:S02]  /*2670*/  ISETP.GT.U32.AND.EX P0, PT, R13, RZ, PT, P0 ;  /* 0x000000ff0d00720c */ /* 0x000fe40003f04100 */
[----:B------:R-:W-:-:S11]  /*2680*/  SHF.R.U32.HI R13, RZ, 0x2, R13 ;  /* 0x00000002ff0d7819 */ /* 0x000fd6000001160d */
[----:B------:R-:W-:Y:S05]  /*2690*/  @P0 BRA `(.L_x_123) ;  /* 0xffffffd800d40947 */ /* 0x000fea000383ffff */
.L_x_114:
[----:B------:R-:W-:Y:S05]  /*26a0*/  BSYNC.RECONVERGENT B0 ;  /* 0x0000000000007941 */ /* 0x000fea0003800200 */
.L_x_113:
[----:B0-----:R-:W0:Y:S01]  /*26b0*/  LDC.64 R6, c[0x0][0x390] ;  /* 0x0000e400ff067b82 */ /* 0x001e220000000a00 */
[----:B------:R-:W-:Y:S01]  /*26c0*/  SHF.R.U32.HI R0, RZ, 0x2, R3 ;  /* 0x00000002ff007819 */ /* 0x000fe20000011603 */
[----:B------:R-:W1:Y:S03]  /*26d0*/  LDCU.64 UR8, c[0x0][0x380] ;  /* 0x00007000ff0877ac */ /* 0x000e660008000a00 */
[----:B------:R-:W-:Y:S01]  /*26e0*/  LOP3.LUT R0, R0, R3, RZ, 0x3c, !PT ;  /* 0x0000000300007212 */ /* 0x000fe200078e3cff */
[----:B------:R-:W-:Y:S01]  /*26f0*/  IMAD.SHL.U32 R3, R5, 0x10, RZ ;  /* 0x0000001005037824 */ /* 0x000fe200078e00ff */
[----:B------:R-:W2:Y:S03]  /*2700*/  LDCU UR4, c[0x0][0x38c] ;  /* 0x00007180ff0477ac */ /* 0x000ea60008000800 */
[----:B------:R-:W-:-:S05]  /*2710*/  IMAD.SHL.U32 R2, R0, 0x2, RZ ;  /* 0x0000000200027824 */ /* 0x000fca00078e00ff */
[----:B------:R-:W-:Y:S01]  /*2720*/  LOP3.LUT R2, R0, R2, R3, 0x96, !PT ;  /* 0x0000000200027212 */ /* 0x000fe200078e9603 */
[----:B------:R-:W-:-:S03]  /*2730*/  IMAD.MOV.U32 R3, RZ, RZ, 0x2f800000 ;  /* 0x2f800000ff037424 */ /* 0x000fc600078e00ff */
[----:B------:R-:W-:Y:S02]  /*2740*/  LOP3.LUT R2, R2, R5, RZ, 0x3c, !PT ;  /* 0x0000000502027212 */ /* 0x000fe400078e3cff */
[----:B0-----:R-:W-:Y:S02]  /*2750*/  LOP3.LUT R6, R6, 0xaad26b49, RZ, 0x3c, !PT ;  /* 0xaad26b4906067812 */ /* 0x001fe400078e3cff */
[----:B------:R-:W-:-:S03]  /*2760*/  LOP3.LUT R7, R7, 0xf7dcefdd, RZ, 0x3c, !PT ;  /* 0xf7dcefdd07077812 */ /* 0x000fc600078e3cff */
[----:B------:R-:W-:Y:S02]  /*2770*/  IMAD R6, R6, 0x4182bed5, RZ ;  /* 0x4182bed506067824 */ /* 0x000fe400078e02ff */
[----:B------:R-:W-:-:S05]  /*2780*/  IMAD R7, R7, -0x658354e5, RZ ;  /* 0x9a7cab1b07077824 */ /* 0x000fca00078e02ff */
[----:B------:R-:W-:-:S04]  /*2790*/  IADD3 R7, PT, PT, R6, 0x64f0c9, R7 ;  /* 0x0064f0c906077810 */ /* 0x000fc80007ffe007 */
[----:B------:R-:W-:-:S04]  /*27a0*/  IADD3 R2, PT, PT, R7, 0x587c5, R2 ;  /* 0x000587c507027810 */ /* 0x000fc80007ffe002 */
[----:B------:R-:W-:-:S05]  /*27b0*/  I2FP.F32.U32 R2, R2 ;  /* 0x0000000200027245 */ /* 0x000fca0000201000 */
[----:B------:R-:W-:Y:S01]  /*27c0*/  FFMA R0, R2, R3, 1.1641532182693481445e-10 ;  /* 0x2f00000002007423 */ /* 0x000fe20000000003 */
[----:B------:R-:W-:Y:S02]  /*27d0*/  SHF.R.S32.HI R3, RZ, 0x1f, R10 ;  /* 0x0000001fff037819 */ /* 0x000fe4000001140a */
[----:B-1----:R-:W-:Y:S01]  /*27e0*/  LEA R2, P0, R10, UR8, 0x2 ;  /* 0x000000080a027c11 */ /* 0x002fe2000f8010ff */
[----:B------:R-:W-:-:S03]  /*27f0*/  FADD R0, R0, -0.5 ;  /* 0xbf00000000007421 */ /* 0x000fc60000000000 */
[----:B------:R-:W-:Y:S01]  /*2800*/  LEA.HI.X R3, R10, UR9, R3, 0x2, P0 ;  /* 0x000000090a037c11 */ /* 0x000fe200080f1403 */
[----:B--2---:R-:W-:-:S05]  /*2810*/  FMUL R5, R0, UR4 ;  /* 0x0000000400057c20 */ /* 0x004fca0008400000 */
[----:B------:R-:W-:Y:S01]  /*2820*/  STG.E desc[UR6][R2.64], R5 ;  /* 0x0000000502007986 */ /* 0x000fe2000c101906 */
[----:B------:R-:W-:Y:S05]  /*2830*/  EXIT ;  /* 0x000000000000794d */ /* 0x000fea0003800000 */
.L_x_124:
        /* <DEDUP_REMOVED lines=12> */
.L_x_135:


//--------------------- .nv.global.init           --------------------------
	.section	.nv.global.init,"aw",@progbits
	.align	4
.nv.global.init:
	.type		mrg32k3aM1SubSeq,@object
	.size		mrg32k3aM1SubSeq,(mrg32k3aM2SubSeq - mrg32k3aM1SubSeq)
mrg32k3aM1SubSeq:
        /*0000*/ 	.byte	0x0b, 0xcc, 0xee, 0x04, 0x73, 0x29, 0x8b, 0x6f, 0xf6, 0x53, 0x03, 0xf6, 0x23, 0xf6, 0xea, 0xda
        /* <DEDUP_REMOVED lines=125> */
	.type		mrg32k3aM2SubSeq,@object
	.size		mrg32k3aM2SubSeq,(mrg32k3aM1 - mrg32k3aM2SubSeq)
mrg32k3aM2SubSeq:
        /* <DEDUP_REMOVED lines=126> */
	.type		mrg32k3aM1,@object
	.size		mrg32k3aM1,(mrg32k3aM1Seq - mrg32k3aM1)
mrg32k3aM1:
        /* <DEDUP_REMOVED lines=144> */
	.type		mrg32k3aM1Seq,@object
	.size		mrg32k3aM1Seq,(mrg32k3aM2 - mrg32k3aM1Seq)
mrg32k3aM1Seq:
        /* <DEDUP_REMOVED lines=144> */
	.type		mrg32k3aM2,@object
	.size		mrg32k3aM2,(mrg32k3aM2Seq - mrg32k3aM2)
mrg32k3aM2:
        /* <DEDUP_REMOVED lines=144> */
	.type		mrg32k3aM2Seq,@object
	.size		mrg32k3aM2Seq,(precalc_xorwow_matrix - mrg32k3aM2Seq)
mrg32k3aM2Seq:
        /* <DEDUP_REMOVED lines=144> */
	.type		precalc_xorwow_matrix,@object
	.size		precalc_xorwow_matrix,(precalc_xorwow_offset_matrix - precalc_xorwow_matrix)
precalc_xorwow_matrix:
        /* <DEDUP_REMOVED lines=6400> */
	.type		precalc_xorwow_offset_matrix,@object
	.size		precalc_xorwow_offset_matrix,(.L_1 - precalc_xorwow_offset_matrix)
precalc_xorwow_offset_matrix:
        /* <DEDUP_REMOVED lines=6400> */
.L_1:


//--------------------- .nv.shared.reserved.0     --------------------------
	.section	.nv.shared.reserved.0,"aw",@nobits
	.weak		__nv_reservedSMEM_offset_0_alias
	.size		__nv_reservedSMEM_offset_0_alias, 0, 64
	.other		__nv_reservedSMEM_offset_0_alias,@"STO_CUDA_RESERVED_SHARED STV_DEFAULT"
__nv_reservedSMEM_offset_0_alias:
	.zero		0
	.zero		64


//--------------------- .nv.constant0._Z17compute_magnitudePKfPfi --------------------------
	.section	.nv.constant0._Z17compute_magnitudePKfPfi,"a",@progbits
	.sectionflags	@""
	.align	4
.nv.constant0._Z17compute_magnitudePKfPfi:
	.zero		916


//--------------------- .nv.constant0._Z11compute_msePKfS0_Pfi --------------------------
	.section	.nv.constant0._Z11compute_msePKfS0_Pfi,"a",@progbits
	.sectionflags	@""
	.align	4
.nv.constant0._Z11compute_msePKfS0_Pfi:
	.zero		924


//--------------------- .nv.constant0._Z22residual_attention_mlpPKfS0_S0_Pfiif --------------------------
	.section	.nv.constant0._Z22residual_attention_mlpPKfS0_S0_Pfiif,"a",@progbits
	.sectionflags	@""
	.align	4
.nv.constant0._Z22residual_attention_mlpPKfS0_S0_Pfiif:
	.zero		940


//--------------------- .nv.constant0._Z19gated_attention_mlpPKfS0_S0_S0_Pfiif --------------------------
	.section	.nv.constant0._Z19gated_attention_mlpPKfS0_S0_S0_Pfiif,"a",@progbits
	.sectionflags	@""
	.align	4
.nv.constant0._Z19gated_attention_mlpPKfS0_S0_S0_Pfiif:
	.zero		948


//--------------------- .nv.constant0._Z13attention_mlpPKfS0_S0_Pfiif --------------------------
	.section	.nv.constant0._Z13attention_mlpPKfS0_S0_Pfiif,"a",@progbits
	.sectionflags	@""
	.align	4
.nv.constant0._Z13attention_mlpPKfS0_S0_Pfiif:
	.zero		940


//--------------------- .nv.constant0._Z16mlp_ground_truthPKfS0_S0_Pfi --------------------------
	.section	.nv.constant0._Z16mlp_ground_truthPKfS0_S0_Pfi,"a",@progbits
	.sectionflags	@""
	.align	4
.nv.constant0._Z16mlp_ground_truthPKfS0_S0_Pfi:
	.zero		932


//--------------------- .nv.constant0._Z18init_random_scaledPfifm --------------------------
	.section	.nv.constant0._Z18init_random_scaledPfifm,"a",@progbits
	.sectionflags	@""
	.align	4
.nv.constant0._Z18init_random_scaledPfifm:
	.zero		920


//--------------------- SYMBOLS --------------------------

	.type		.nv.reservedSmem.offset0,@object
	.size		.nv.reservedSmem.offset0,0x4
